// auto-generated by cutlass_sweep.gemm — config: {"arch": "sm_90", "cluster_m": 1, "cluster_n": 1, "dtype": "int8", "dtype_b": "int8", "layout": "tt", "stages": 0, "tile_k": 128, "tile_m": 256, "tile_n": 256}
#include "cutlass/cutlass.h"
#include "cutlass/gemm/collective/collective_builder.hpp"
#include "cutlass/gemm/device/gemm_universal_adapter.h"
#include "cutlass/gemm/kernel/gemm_universal.hpp"
#include "cutlass/epilogue/collective/collective_builder.hpp"

using ElemA = int8_t;
using ElemB = int8_t;
using ElemCD = int8_t;
using Acc  = int32_t;
using TileShape    = cute::Shape<cute::_256, cute::_256, cute::_128>;
using ClusterShape = cute::Shape<cute::_1, cute::_1, cute::_1>;

using CollectiveEpilogue = typename cutlass::epilogue::collective::CollectiveBuilder<
    cutlass::arch::Sm90, cutlass::arch::OpClassTensorOp,
    TileShape, ClusterShape,
    cutlass::epilogue::collective::EpilogueTileAuto,
    Acc, Acc,
    ElemCD, cutlass::layout::RowMajor, 128 / cutlass::sizeof_bits<ElemCD>::value,
    ElemCD, cutlass::layout::RowMajor, 128 / cutlass::sizeof_bits<ElemCD>::value,
    cutlass::epilogue::collective::EpilogueScheduleAuto
  >::CollectiveOp;

using CollectiveMainloop = typename cutlass::gemm::collective::CollectiveBuilder<
    cutlass::arch::Sm90, cutlass::arch::OpClassTensorOp,
    ElemA, cutlass::layout::ColumnMajor, 128 / cutlass::sizeof_bits<ElemA>::value,
    ElemB, cutlass::layout::ColumnMajor, 128 / cutlass::sizeof_bits<ElemB>::value,
    Acc,
    TileShape, ClusterShape,
    cutlass::gemm::collective::StageCountAutoCarveout<static_cast<int>(sizeof(typename CollectiveEpilogue::SharedStorage))>,
    cutlass::gemm::collective::KernelScheduleAuto
  >::CollectiveOp;

using GemmKernel = cutlass::gemm::kernel::GemmUniversal<
    cute::Shape<int,int,int,int>,
    CollectiveMainloop,
    CollectiveEpilogue
>;
using Gemm = cutlass::gemm::device::GemmUniversalAdapter<GemmKernel>;

// Force the device kernel symbol into the cubin without needing a host main.
auto* _anchor = &cutlass::device_kernel<GemmKernel>;


// ===== COMPILED SASS (sm_90a) =====

	.target	sm_90a

	.elftype	@"ET_EXEC"


//--------------------- .note.nv.tkinfo           --------------------------
	.section	.note.nv.tkinfo,"",@"SHT_NOTE"
	.sectionflags	@"SHF_NOTE_NV_TKINFO"
	.tkinfo
        /*0018*/ 	.word	0x00000002
        /*0030*/ 	.string	""
        /*0030*/ 	.string	"ptxas"
        /*0030*/ 	.string	"Cuda compilation tools, release 13.0, V13.0.88"
        /*0030*/ 	.string	"Build cuda_13.0.r13.0/compiler.36424714_0"
        /*0030*/ 	.string	"-arch sm_90a -m 64 "



//--------------------- .note.nv.cuinfo           --------------------------
	.section	.note.nv.cuinfo,"",@"SHT_NOTE"
	.sectionflags	@"SHF_NOTE_NV_CUINFO"
        /*0018*/ 	.short	0x0002
        /*001a*/ 	.short	0x005a
        /*001c*/ 	.short	0x0082
	.zero		2


//--------------------- .nv.info                  --------------------------
	.section	.nv.info,"",@"SHT_CUDA_INFO"
	.align	4


	//----- nvinfo : EIATTR_REGCOUNT
	.align		4
        /*0000*/ 	.byte	0x04, 0x2f
        /*0002*/ 	.short	(.L_16 - .L_15)
	.align		4
.L_15:
        /*0004*/ 	.word	index@(_ZN7cutlass13device_kernelINS_4gemm6kernel13GemmUniversalIN4cute5tupleIJiiiiEEENS1_10collective13CollectiveMmaINS1_39MainloopSm90TmaGmmaRmemAWarpSpecializedILi3ENS5_IJNS4_1CILi1EEESB_SB_EEENS1_35KernelTmaWarpSpecializedCooperativeEEENS5_IJNSA_ILi256EEESF_NSA_ILi128EEEEEEaNS5_IJSB_llEEEaNS5_IJlSB_lEEENS4_8TiledMMAINS4_8MMA_AtomIJNS4_4SM904GMMA27MMA_64x256x32_S32S8S8_RS_TNEEEENS4_6LayoutINS5_IJNSA_ILi2EEESB_SB_EEENS5_IJSB_NSA_ILi0EEEST_EEEEENS5_IJNS4_10UnderscoreESW_SW_EEEEENS4_13SM90_TMA_LOADENS4_14ComposedLayoutINS4_7SwizzleILi3ELi4ELi3EEENS4_18smem_ptr_flag_bitsILi8EEENSQ_INS5_IJSG_NSA_ILi8EEEEEENS5_IJSB_SG_EEEEEEENS4_9Copy_AtomIJNS4_39AutoVectorizingCopyWithAssumedAlignmentILi128EEEaEEENS4_8identityESZ_NS10_IS12_S14_NSQ_INS5_IJS15_SG_EEENS5_IJSG_SB_EEEEEEEvS1E_EENS_8epilogue10collective6detail29Sm90TmaWarpSpecializedAdapterINS1L_15DefaultEpilogueIaSJ_SJ_NS1K_6thread17LinearCombinationIaLi1EiiLNS1P_9ScaleType4KindE0ELNS_15FloatRoundStyleE2EaEENS1_15EpilogueDefaultEEEEEvvEEEEvNT_6ParamsE)
        /*0008*/ 	.word	0x000000a8


	//----- nvinfo : EIATTR_FRAME_SIZE
	.align		4
.L_16:
        /*000c*/ 	.byte	0x04, 0x11
        /*000e*/ 	.short	(.L_18 - .L_17)
	.align		4
.L_17:
        /*0010*/ 	.word	index@(_ZN7cutlass13device_kernelINS_4gemm6kernel13GemmUniversalIN4cute5tupleIJiiiiEEENS1_10collective13CollectiveMmaINS1_39MainloopSm90TmaGmmaRmemAWarpSpecializedILi3ENS5_IJNS4_1CILi1EEESB_SB_EEENS1_35KernelTmaWarpSpecializedCooperativeEEENS5_IJNSA_ILi256EEESF_NSA_ILi128EEEEEEaNS5_IJSB_llEEEaNS5_IJlSB_lEEENS4_8TiledMMAINS4_8MMA_AtomIJNS4_4SM904GMMA27MMA_64x256x32_S32S8S8_RS_TNEEEENS4_6LayoutINS5_IJNSA_ILi2EEESB_SB_EEENS5_IJSB_NSA_ILi0EEEST_EEEEENS5_IJNS4_10UnderscoreESW_SW_EEEEENS4_13SM90_TMA_LOADENS4_14ComposedLayoutINS4_7SwizzleILi3ELi4ELi3EEENS4_18smem_ptr_flag_bitsILi8EEENSQ_INS5_IJSG_NSA_ILi8EEEEEENS5_IJSB_SG_EEEEEEENS4_9Copy_AtomIJNS4_39AutoVectorizingCopyWithAssumedAlignmentILi128EEEaEEENS4_8identityESZ_NS10_IS12_S14_NSQ_INS5_IJS15_SG_EEENS5_IJSG_SB_EEEEEEEvS1E_EENS_8epilogue10collective6detail29Sm90TmaWarpSpecializedAdapterINS1L_15DefaultEpilogueIaSJ_SJ_NS1K_6thread17LinearCombinationIaLi1EiiLNS1P_9ScaleType4KindE0ELNS_15FloatRoundStyleE2EaEENS1_15EpilogueDefaultEEEEEvvEEEEvNT_6ParamsE)
        /*0014*/ 	.word	0x00000898


	//----- nvinfo : EIATTR_MIN_STACK_SIZE
	.align		4
.L_18:
        /*0018*/ 	.byte	0x04, 0x12
        /*001a*/ 	.short	(.L_20 - .L_19)
	.align		4
.L_19:
        /*001c*/ 	.word	index@(_ZN7cutlass13device_kernelINS_4gemm6kernel13GemmUniversalIN4cute5tupleIJiiiiEEENS1_10collective13CollectiveMmaINS1_39MainloopSm90TmaGmmaRmemAWarpSpecializedILi3ENS5_IJNS4_1CILi1EEESB_SB_EEENS1_35KernelTmaWarpSpecializedCooperativeEEENS5_IJNSA_ILi256EEESF_NSA_ILi128EEEEEEaNS5_IJSB_llEEEaNS5_IJlSB_lEEENS4_8TiledMMAINS4_8MMA_AtomIJNS4_4SM904GMMA27MMA_64x256x32_S32S8S8_RS_TNEEEENS4_6LayoutINS5_IJNSA_ILi2EEESB_SB_EEENS5_IJSB_NSA_ILi0EEEST_EEEEENS5_IJNS4_10UnderscoreESW_SW_EEEEENS4_13SM90_TMA_LOADENS4_14ComposedLayoutINS4_7SwizzleILi3ELi4ELi3EEENS4_18smem_ptr_flag_bitsILi8EEENSQ_INS5_IJSG_NSA_ILi8EEEEEENS5_IJSB_SG_EEEEEEENS4_9Copy_AtomIJNS4_39AutoVectorizingCopyWithAssumedAlignmentILi128EEEaEEENS4_8identityESZ_NS10_IS12_S14_NSQ_INS5_IJS15_SG_EEENS5_IJSG_SB_EEEEEEEvS1E_EENS_8epilogue10collective6detail29Sm90TmaWarpSpecializedAdapterINS1L_15DefaultEpilogueIaSJ_SJ_NS1K_6thread17LinearCombinationIaLi1EiiLNS1P_9ScaleType4KindE0ELNS_15FloatRoundStyleE2EaEENS1_15EpilogueDefaultEEEEEvvEEEEvNT_6ParamsE)
        /*0020*/ 	.word	0x00000898
.L_20:


//--------------------- .nv.compat                --------------------------
	.section	.nv.compat,"",@"SHT_CUDA_COMPAT_INFO"
	.align	4
        /*0000*/ 	.byte	0x02, 0x09, 0x01, 0x00, 0x02, 0x02, 0x04, 0x00, 0x02, 0x05, 0x05, 0x00, 0x03, 0x07, 0x01, 0x01
        /*0010*/ 	.byte	0x02, 0x03, 0x01, 0x00, 0x02, 0x06, 0x01, 0x00, 0x04, 0x0b, 0x08, 0x00, 0x00, 0x00, 0x00, 0x00
        /*0020*/ 	.byte	0x00, 0x00, 0x00, 0x00


//--------------------- .nv.info._ZN7cutlass13device_kernelINS_4gemm6kernel13GemmUniversalIN4cute5tupleIJiiiiEEENS1_10collective13CollectiveMmaINS1_39MainloopSm90TmaGmmaRmemAWarpSpecializedILi3ENS5_IJNS4_1CILi1EEESB_SB_EEENS1_35KernelTmaWarpSpecializedCooperativeEEENS5_IJNSA_ILi256EEESF_NSA_ILi128EEEEEEaNS5_IJSB_llEEEaNS5_IJlSB_lEEENS4_8TiledMMAINS4_8MMA_AtomIJNS4_4SM904GMMA27MMA_64x256x32_S32S8S8_RS_TNEEEENS4_6LayoutINS5_IJNSA_ILi2EEESB_SB_EEENS5_IJSB_NSA_ILi0EEEST_EEEEENS5_IJNS4_10UnderscoreESW_SW_EEEEENS4_13SM90_TMA_LOADENS4_14ComposedLayoutINS4_7SwizzleILi3ELi4ELi3EEENS4_18smem_ptr_flag_bitsILi8EEENSQ_INS5_IJSG_NSA_ILi8EEEEEENS5_IJSB_SG_EEEEEEENS4_9Copy_AtomIJNS4_39AutoVectorizingCopyWithAssumedAlignmentILi128EEEaEEENS4_8identityESZ_NS10_IS12_S14_NSQ_INS5_IJS15_SG_EEENS5_IJSG_SB_EEEEEEEvS1E_EENS_8epilogue10collective6detail29Sm90TmaWarpSpecializedAdapterINS1L_15DefaultEpilogueIaSJ_SJ_NS1K_6thread17LinearCombinationIaLi1EiiLNS1P_9ScaleType4KindE0ELNS_15FloatRoundStyleE2EaEENS1_15EpilogueDefaultEEEEEvvEEEEvNT_6ParamsE --------------------------
	.section	.nv.info._ZN7cutlass13device_kernelINS_4gemm6kernel13GemmUniversalIN4cute5tupleIJiiiiEEENS1_10collective13CollectiveMmaINS1_39MainloopSm90TmaGmmaRmemAWarpSpecializedILi3ENS5_IJNS4_1CILi1EEESB_SB_EEENS1_35KernelTmaWarpSpecializedCooperativeEEENS5_IJNSA_ILi256EEESF_NSA_ILi128EEEEEEaNS5_IJSB_llEEEaNS5_IJlSB_lEEENS4_8TiledMMAINS4_8MMA_AtomIJNS4_4SM904GMMA27MMA_64x256x32_S32S8S8_RS_TNEEEENS4_6LayoutINS5_IJNSA_ILi2EEESB_SB_EEENS5_IJSB_NSA_ILi0EEEST_EEEEENS5_IJNS4_10UnderscoreESW_SW_EEEEENS4_13SM90_TMA_LOADENS4_14ComposedLayoutINS4_7SwizzleILi3ELi4ELi3EEENS4_18smem_ptr_flag_bitsILi8EEENSQ_INS5_IJSG_NSA_ILi8EEEEEENS5_IJSB_SG_EEEEEEENS4_9Copy_AtomIJNS4_39AutoVectorizingCopyWithAssumedAlignmentILi128EEEaEEENS4_8identityESZ_NS10_IS12_S14_NSQ_INS5_IJS15_SG_EEENS5_IJSG_SB_EEEEEEEvS1E_EENS_8epilogue10collective6detail29Sm90TmaWarpSpecializedAdapterINS1L_15DefaultEpilogueIaSJ_SJ_NS1K_6thread17LinearCombinationIaLi1EiiLNS1P_9ScaleType4KindE0ELNS_15FloatRoundStyleE2EaEENS1_15EpilogueDefaultEEEEEvvEEEEvNT_6ParamsE,"",@"SHT_CUDA_INFO"
	.sectionflags	@""
	.align	4


	//----- nvinfo : EIATTR_CUDA_API_VERSION
	.align		4
        /*0000*/ 	.byte	0x04, 0x37
        /*0002*/ 	.short	(.L_22 - .L_21)
.L_21:
        /*0004*/ 	.word	0x00000082


	//----- nvinfo : EIATTR_KPARAM_INFO
	.align		4
.L_22:
        /*0008*/ 	.byte	0x04, 0x17
        /*000a*/ 	.short	(.L_24 - .L_23)
.L_23:
        /*000c*/ 	.word	0x00000000
        /*0010*/ 	.short	0x0000
        /*0012*/ 	.short	0x0070
        /*0014*/ 	.byte	0x00, 0xf0, 0x01, 0x10


	//----- nvinfo : EIATTR_SPARSE_MMA_MASK
	.align		4
.L_24:
        /*0018*/ 	.byte	0x03, 0x50
        /*001a*/ 	.short	0x0000


	//----- nvinfo : EIATTR_MAXREG_COUNT
	.align		4
        /*001c*/ 	.byte	0x03, 0x1b
        /*001e*/ 	.short	0x00a8


	//----- nvinfo : EIATTR_NUM_BARRIERS
	.align		4
        /*0020*/ 	.byte	0x02, 0x4c
        /*0022*/ 	.byte	0x01
	.zero		1


	//----- nvinfo : EIATTR_EXTERNS
	.align		4
        /*0024*/ 	.byte	0x04, 0x0f
        /*0026*/ 	.short	(.L_26 - .L_25)


	//   ....[0]....
	.align		4
.L_25:
        /*0028*/ 	.word	index@(__assertfail)


	//----- nvinfo : EIATTR_ANNOTATIONS
	.align		4
.L_26:
        /*002c*/ 	.byte	0x04, 0x55
        /*002e*/ 	.short	(.L_28 - .L_27)


	//   ....[0]....
.L_27:
        /*0030*/ 	.word	0x00000001
        /*0034*/ 	.byte	0x70, 0x06, 0x00, 0x00, 0x01, 0x00, 0x00, 0x00, 0x90, 0x06, 0x00, 0x00, 0x01, 0x00, 0x00, 0x00
        /* <DEDUP_REMOVED lines=1463> */
        /*5bb4*/ 	.byte	0xa0, 0x24, 0x02, 0x00


	//----- nvinfo : EIATTR_MERCURY_ISA_VERSION
	.align		4
.L_28:
        /*5bb8*/ 	.byte	0x03, 0x5f
        /*5bba*/ 	.short	0x0101


	//----- nvinfo : EIATTR_INT_WARP_WIDE_INSTR_OFFSETS
	.align		4
        /*5bbc*/ 	.byte	0x04, 0x31
        /*5bbe*/ 	.short	(.L_30 - .L_29)


	//   ....[0]....
.L_29:
        /*5bc0*/ 	.word	0x000004e0


	//   ....[1]....
        /*5bc4*/ 	.word	0x000004f0


	//   ....[2]....
        /*5bc8*/ 	.word	0x00000580


	//----- nvinfo : EIATTR_COOP_GROUP_MASK_REGIDS
	.align		4
.L_30:
        /*5bcc*/ 	.byte	0x04, 0x29
        /*5bce*/ 	.short	(.L_32 - .L_31)


	//   ....[0]....
.L_31:
        /*5bd0*/ 	.word	0xffffffff


	//   ....[1]....
        /*5bd4*/ 	.word	0xffffffff


	//   ....[2]....
        /*5bd8*/ 	.word	0xffffffff


	//   ....[3]....
        /*5bdc*/ 	.word	0xffffffff


	//   ....[4]....
        /*5be0*/ 	.word	0x0500000f


	//----- nvinfo : EIATTR_COOP_GROUP_INSTR_OFFSETS
	.align		4
.L_32:
        /*5be4*/ 	.byte	0x04, 0x28
        /*5be6*/ 	.short	(.L_34 - .L_33)


	//   ....[0]....
.L_33:
        /*5be8*/ 	.word	0x00000070


	//   ....[1]....
        /*5bec*/ 	.word	0x00000080


	//   ....[2]....
        /*5bf0*/ 	.word	0x000001a0


	//   ....[3]....
        /*5bf4*/ 	.word	0x00000390


	//   ....[4]....
        /*5bf8*/ 	.word	0x00022650


	//----- nvinfo : EIATTR_REG_RECONFIG
	.align		4
.L_34:
        /*5bfc*/ 	.byte	0x01, 0x54
	.zero		2


	//----- nvinfo : EIATTR_SYSCALL_OFFSETS
	.align		4
        /*5c00*/ 	.byte	0x04, 0x46
        /*5c02*/ 	.short	(.L_36 - .L_35)


	//   ....[0]....
.L_35:
        /*5c04*/ 	.word	0x00001240


	//   ....[1]....
        /*5c08*/ 	.word	0x000013a0


	//   ....[2]....
        /*5c0c*/ 	.word	0x00001490


	//   ....[3]....
        /*5c10*/ 	.word	0x000215b0


	//   ....[4]....
        /*5c14*/ 	.word	0x000216e0


	//----- nvinfo : EIATTR_MBARRIER_INSTR_OFFSETS
	.align		4
.L_36:
        /*5c18*/ 	.byte	0x04, 0x39
        /*5c1a*/ 	.short	(.L_38 - .L_37)


	//   ....[0]....
.L_37:
        /*5c1c*/ 	.word	0x00000320
        /*5c20*/ 	.word	0x000000ff
        /*5c24*/ 	.word	0x00000000
        /*5c28*/ 	.short	0x0100
        /*5c2a*/ 	.byte	0x08
	.zero		1


	//   ....[1]....
        /*5c2c*/ 	.word	0x00000330
        /*5c30*/ 	.word	0x000000ff
        /*5c34*/ 	.word	0x00000018
        /*5c38*/ 	.short	0x0100
        /*5c3a*/ 	.byte	0x08
	.zero		1


	//   ....[2]....
        /*5c3c*/ 	.word	0x00000340
        /*5c40*/ 	.word	0x000000ff
        /*5c44*/ 	.word	0x00000008
        /*5c48*/ 	.short	0x0100
        /*5c4a*/ 	.byte	0x08
	.zero		1


	//   ....[3]....
        /*5c4c*/ 	.word	0x00000350
        /*5c50*/ 	.word	0x000000ff
        /*5c54*/ 	.word	0x00000020
        /*5c58*/ 	.short	0x0100
        /*5c5a*/ 	.byte	0x08
	.zero		1


	//   ....[4]....
        /*5c5c*/ 	.word	0x00000360
        /*5c60*/ 	.word	0x000000ff
        /*5c64*/ 	.word	0x00000010
        /*5c68*/ 	.short	0x0100
        /*5c6a*/ 	.byte	0x08
	.zero		1


	//   ....[5]....
        /*5c6c*/ 	.word	0x00000370
        /*5c70*/ 	.word	0x000000ff
        /*5c74*/ 	.word	0x00000028
        /*5c78*/ 	.short	0x0100
        /*5c7a*/ 	.byte	0x08
	.zero		1


	//   ....[6]....
        /*5c7c*/ 	.word	0x00000600
        /*5c80*/ 	.word	0x000000ff
        /*5c84*/ 	.word	0x00000040
        /*5c88*/ 	.short	0x0100
        /*5c8a*/ 	.byte	0x10
	.zero		1


	//   ....[7]....
        /*5c8c*/ 	.word	0x000006a0
        /*5c90*/ 	.word	0x000000ff
        /*5c94*/ 	.word	0x00000048
        /*5c98*/ 	.short	0x0100
        /*5c9a*/ 	.byte	0x10
	.zero		1


	//   ....[8]....
        /*5c9c*/ 	.word	0x000015c0
        /*5ca0*/ 	.word	0x00000003
        /*5ca4*/ 	.word	0x00000000
        /*5ca8*/ 	.short	0x010a
        /*5caa*/ 	.byte	0x3f
	.zero		1


	//   ....[9]....
        /*5cac*/ 	.word	0x00001600
        /*5cb0*/ 	.word	0x00000003
        /*5cb4*/ 	.word	0x00000000
        /*5cb8*/ 	.short	0x010a
        /*5cba*/ 	.byte	0x3f
	.zero		1


	//   ....[10]....
        /*5cbc*/ 	.word	0x00001830
        /*5cc0*/ 	.word	0x00000002
        /*5cc4*/ 	.word	0x00000000
        /*5cc8*/ 	.short	0x010a
        /*5cca*/ 	.byte	0x3f
	.zero		1


	//   ....[11]....
        /*5ccc*/ 	.word	0x00006e60
        /*5cd0*/ 	.word	0x00000002
        /*5cd4*/ 	.word	0x00000000
        /*5cd8*/ 	.short	0x010a
        /*5cda*/ 	.byte	0x3f
	.zero		1


	//   ....[12]....
        /*5cdc*/ 	.word	0x00007bd0
        /*5ce0*/ 	.word	0x0000000a
        /*5ce4*/ 	.word	0x00000000
        /*5ce8*/ 	.short	0x010a
        /*5cea*/ 	.byte	0x3f
	.zero		1


	//   ....[13]....
        /*5cec*/ 	.word	0x0000a1b0
        /*5cf0*/ 	.word	0x0000000b
        /*5cf4*/ 	.word	0x00000000
        /*5cf8*/ 	.short	0x0101
        /*5cfa*/ 	.byte	0x3f
	.zero		1


	//   ....[14]....
        /*5cfc*/ 	.word	0x0000ba60
        /*5d00*/ 	.word	0x0000000a
        /*5d04*/ 	.word	0x00000000
        /*5d08*/ 	.short	0x010a
        /*5d0a*/ 	.byte	0x3f
	.zero		1


	//   ....[15]....
        /*5d0c*/ 	.word	0x0000ff90
        /*5d10*/ 	.word	0x00000006
        /*5d14*/ 	.word	0x00000000
        /*5d18*/ 	.short	0x0101
        /*5d1a*/ 	.byte	0x3f
	.zero		1


	//   ....[16]....
        /*5d1c*/ 	.word	0x00012bd0
        /*5d20*/ 	.word	0x00000000
        /*5d24*/ 	.word	0x00000000
        /*5d28*/ 	.short	0x0101
        /*5d2a*/ 	.byte	0x3f
	.zero		1


	//   ....[17]....
        /*5d2c*/ 	.word	0x000217f0
        /*5d30*/ 	.word	0x00000008
        /*5d34*/ 	.word	0x00000018
        /*5d38*/ 	.short	0x010a
        /*5d3a*/ 	.byte	0x3f
	.zero		1


	//   ....[18]....
        /*5d3c*/ 	.word	0x00021c00
        /*5d40*/ 	.word	0x00000000
        /*5d44*/ 	.word	0x00000048
        /*5d48*/ 	.short	0x0101
        /*5d4a*/ 	.byte	0x3f
	.zero		1


	//   ....[19]....
        /*5d4c*/ 	.word	0x00022480
        /*5d50*/ 	.word	0x00000003
        /*5d54*/ 	.word	0x00000000
        /*5d58*/ 	.short	0x010a
        /*5d5a*/ 	.byte	0x3f
	.zero		1


	//   ....[20]....
        /*5d5c*/ 	.word	0x00022520
        /*5d60*/ 	.word	0x00000003
        /*5d64*/ 	.word	0x00000000
        /*5d68*/ 	.short	0x010a
        /*5d6a*/ 	.byte	0x3f
	.zero		1


	//   ....[21]....
        /*5d6c*/ 	.word	0x000225b0
        /*5d70*/ 	.word	0x00000003
        /*5d74*/ 	.word	0x00000000
        /*5d78*/ 	.short	0x010a
        /*5d7a*/ 	.byte	0x3f
	.zero		1


	//   ....[22]....
        /*5d7c*/ 	.word	0x00022680
        /*5d80*/ 	.word	0x00000003
        /*5d84*/ 	.word	0x00000000
        /*5d88*/ 	.short	0x010a
        /*5d8a*/ 	.byte	0x3f
	.zero		1


	//   ....[23]....
        /*5d8c*/ 	.word	0x000226d0
        /*5d90*/ 	.word	0x00000002
        /*5d94*/ 	.word	0x00000000
        /*5d98*/ 	.short	0x010a
        /*5d9a*/ 	.byte	0x3f
	.zero		1


	//   ....[24]....
        /*5d9c*/ 	.word	0x00022720
        /*5da0*/ 	.word	0x0000000a
        /*5da4*/ 	.word	0x00000000
        /*5da8*/ 	.short	0x010a
        /*5daa*/ 	.byte	0x3f
	.zero		1


	//   ....[25]....
        /*5dac*/ 	.word	0x000227f0
        /*5db0*/ 	.word	0x00000008
        /*5db4*/ 	.word	0x00000018
        /*5db8*/ 	.short	0x010a
        /*5dba*/ 	.byte	0x3f
	.zero		1


	//   ....[26]....
        /*5dbc*/ 	.word	0x000228c0
        /*5dc0*/ 	.word	0x00000003
        /*5dc4*/ 	.word	0x00000000
        /*5dc8*/ 	.short	0x010a
        /*5dca*/ 	.byte	0x3f
	.zero		1


	//   ....[27]....
        /*5dcc*/ 	.word	0x00022910
        /*5dd0*/ 	.word	0x00000003
        /*5dd4*/ 	.word	0x00000000
        /*5dd8*/ 	.short	0x010a
        /*5dda*/ 	.byte	0x3f
	.zero		1


	//----- nvinfo : EIATTR_NUM_MBARRIERS
	.align		4
.L_38:
        /*5ddc*/ 	.byte	0x03, 0x38
        /*5dde*/ 	.short	0x0008


	//----- nvinfo : EIATTR_EXIT_INSTR_OFFSETS
	.align		4
        /*5de0*/ 	.byte	0x04, 0x1c
        /*5de2*/ 	.short	(.L_40 - .L_39)


	//   ....[0]....
.L_39:
        /*5de4*/ 	.word	0x00000700


	//   ....[1]....
        /*5de8*/ 	.word	0x00001070


	//   ....[2]....
        /*5dec*/ 	.word	0x00020a60


	//   ....[3]....
        /*5df0*/ 	.word	0x000211b0


	//   ....[4]....
        /*5df4*/ 	.word	0x00022600


	//----- nvinfo : EIATTR_MAX_THREADS
	.align		4
.L_40:
        /*5df8*/ 	.byte	0x04, 0x05
        /*5dfa*/ 	.short	(.L_42 - .L_41)
.L_41:
        /*5dfc*/ 	.word	0x00000180
        /*5e00*/ 	.word	0x00000001
        /*5e04*/ 	.word	0x00000001


	//----- nvinfo : EIATTR_CRS_STACK_SIZE
	.align		4
.L_42:
        /*5e08*/ 	.byte	0x04, 0x1e
        /*5e0a*/ 	.short	(.L_44 - .L_43)
.L_43:
        /*5e0c*/ 	.word	0x00000000


	//----- nvinfo : EIATTR_CBANK_PARAM_SIZE
	.align		4
.L_44:
        /*5e10*/ 	.byte	0x03, 0x19
        /*5e12*/ 	.short	0x0470


	//----- nvinfo : EIATTR_PARAM_CBANK
	.align		4
        /*5e14*/ 	.byte	0x04, 0x0a
        /*5e16*/ 	.short	(.L_46 - .L_45)
	.align		4
.L_45:
        /*5e18*/ 	.word	index@(.nv.constant0._ZN7cutlass13device_kernelINS_4gemm6kernel13GemmUniversalIN4cute5tupleIJiiiiEEENS1_10collective13CollectiveMmaINS1_39MainloopSm90TmaGmmaRmemAWarpSpecializedILi3ENS5_IJNS4_1CILi1EEESB_SB_EEENS1_35KernelTmaWarpSpecializedCooperativeEEENS5_IJNSA_ILi256EEESF_NSA_ILi128EEEEEEaNS5_IJSB_llEEEaNS5_IJlSB_lEEENS4_8TiledMMAINS4_8MMA_AtomIJNS4_4SM904GMMA27MMA_64x256x32_S32S8S8_RS_TNEEEENS4_6LayoutINS5_IJNSA_ILi2EEESB_SB_EEENS5_IJSB_NSA_ILi0EEEST_EEEEENS5_IJNS4_10UnderscoreESW_SW_EEEEENS4_13SM90_TMA_LOADENS4_14ComposedLayoutINS4_7SwizzleILi3ELi4ELi3EEENS4_18smem_ptr_flag_bitsILi8EEENSQ_INS5_IJSG_NSA_ILi8EEEEEENS5_IJSB_SG_EEEEEEENS4_9Copy_AtomIJNS4_39AutoVectorizingCopyWithAssumedAlignmentILi128EEEaEEENS4_8identityESZ_NS10_IS12_S14_NSQ_INS5_IJS15_SG_EEENS5_IJSG_SB_EEEEEEEvS1E_EENS_8epilogue10collective6detail29Sm90TmaWarpSpecializedAdapterINS1L_15DefaultEpilogueIaSJ_SJ_NS1K_6thread17LinearCombinationIaLi1EiiLNS1P_9ScaleType4KindE0ELNS_15FloatRoundStyleE2EaEENS1_15EpilogueDefaultEEEEEvvEEEEvNT_6ParamsE)
        /*5e1c*/ 	.short	0x0210
        /*5e1e*/ 	.short	0x0470


	//----- nvinfo : EIATTR_SW_WAR
	.align		4
.L_46:
        /*5e20*/ 	.byte	0x04, 0x36
        /*5e22*/ 	.short	(.L_48 - .L_47)
.L_47:
        /*5e24*/ 	.word	0x00000008
.L_48:


//--------------------- .nv.callgraph             --------------------------
	.section	.nv.callgraph,"",@"SHT_CUDA_CALLGRAPH"
	.align	4
	.sectionentsize	8
	.align		4
        /*0000*/ 	.word	0x00000000
	.align		4
        /*0004*/ 	.word	0xffffffff
	.align		4
        /*0008*/ 	.word	index@(_ZN7cutlass13device_kernelINS_4gemm6kernel13GemmUniversalIN4cute5tupleIJiiiiEEENS1_10collective13CollectiveMmaINS1_39MainloopSm90TmaGmmaRmemAWarpSpecializedILi3ENS5_IJNS4_1CILi1EEESB_SB_EEENS1_35KernelTmaWarpSpecializedCooperativeEEENS5_IJNSA_ILi256EEESF_NSA_ILi128EEEEEEaNS5_IJSB_llEEEaNS5_IJlSB_lEEENS4_8TiledMMAINS4_8MMA_AtomIJNS4_4SM904GMMA27MMA_64x256x32_S32S8S8_RS_TNEEEENS4_6LayoutINS5_IJNSA_ILi2EEESB_SB_EEENS5_IJSB_NSA_ILi0EEEST_EEEEENS5_IJNS4_10UnderscoreESW_SW_EEEEENS4_13SM90_TMA_LOADENS4_14ComposedLayoutINS4_7SwizzleILi3ELi4ELi3EEENS4_18smem_ptr_flag_bitsILi8EEENSQ_INS5_IJSG_NSA_ILi8EEEEEENS5_IJSB_SG_EEEEEEENS4_9Copy_AtomIJNS4_39AutoVectorizingCopyWithAssumedAlignmentILi128EEEaEEENS4_8identityESZ_NS10_IS12_S14_NSQ_INS5_IJS15_SG_EEENS5_IJSG_SB_EEEEEEEvS1E_EENS_8epilogue10collective6detail29Sm90TmaWarpSpecializedAdapterINS1L_15DefaultEpilogueIaSJ_SJ_NS1K_6thread17LinearCombinationIaLi1EiiLNS1P_9ScaleType4KindE0ELNS_15FloatRoundStyleE2EaEENS1_15EpilogueDefaultEEEEEvvEEEEvNT_6ParamsE)
	.align		4
        /*000c*/ 	.word	index@(__assertfail)
	.align		4
        /*0010*/ 	.word	0x00000000
	.align		4
        /*0014*/ 	.word	0xfffffffe
	.align		4
        /*0018*/ 	.word	0x00000000
	.align		4
        /*001c*/ 	.word	0xfffffffd
	.align		4
        /*0020*/ 	.word	0x00000000
	.align		4
        /*0024*/ 	.word	0xfffffffc


//--------------------- .nv.constant4             --------------------------
	.section	.nv.constant4,"a",@progbits
	.align	8
	.align		8
.nv.constant4:
        /*0000*/ 	.dword	__assertfail
	.align		8
        /*0008*/ 	.dword	__unnamed_1
	.align		8
        /*0010*/ 	.dword	__unnamed_2
	.align		8
        /*0018*/ 	.dword	_ZN40_INTERNAL_4738b0cc_4_k_cu_20e57577_375334cuda3std3__45__cpo5beginE
	.align		8
        /*0020*/ 	.dword	_ZN40_INTERNAL_4738b0cc_4_k_cu_20e57577_375334cuda3std3__45__cpo3endE
	.align		8
        /*0028*/ 	.dword	_ZN40_INTERNAL_4738b0cc_4_k_cu_20e57577_375334cuda3std3__45__cpo6cbeginE
	.align		8
        /*0030*/ 	.dword	_ZN40_INTERNAL_4738b0cc_4_k_cu_20e57577_375334cuda3std3__45__cpo4cendE
	.align		8
        /*0038*/ 	.dword	_ZN40_INTERNAL_4738b0cc_4_k_cu_20e57577_375334cuda3std3__442_GLOBAL__N__4738b0cc_4_k_cu_20e57577_375336ignoreE
	.align		8
        /*0040*/ 	.dword	_ZN40_INTERNAL_4738b0cc_4_k_cu_20e57577_375334cuda3std3__419piecewise_constructE
	.align		8
        /*0048*/ 	.dword	_ZN40_INTERNAL_4738b0cc_4_k_cu_20e57577_375334cuda3std3__48in_placeE
	.align		8
        /*0050*/ 	.dword	_ZN40_INTERNAL_4738b0cc_4_k_cu_20e57577_375334cuda3std6ranges3__45__cpo4swapE
	.align		8
        /*0058*/ 	.dword	_ZN40_INTERNAL_4738b0cc_4_k_cu_20e57577_375334cuda3std6ranges3__45__cpo9iter_moveE
	.align		8
        /*0060*/ 	.dword	_ZN40_INTERNAL_4738b0cc_4_k_cu_20e57577_375334cute7productE
	.align		8
        /*0068*/ 	.dword	_ZN40_INTERNAL_4738b0cc_4_k_cu_20e57577_375334cute1_E
	.align		8
        /*0070*/ 	.dword	$str$24
	.align		8
        /*0078*/ 	.dword	$str$25


//--------------------- .text._ZN7cutlass13device_kernelINS_4gemm6kernel13GemmUniversalIN4cute5tupleIJiiiiEEENS1_10collective13CollectiveMmaINS1_39MainloopSm90TmaGmmaRmemAWarpSpecializedILi3ENS5_IJNS4_1CILi1EEESB_SB_EEENS1_35KernelTmaWarpSpecializedCooperativeEEENS5_IJNSA_ILi256EEESF_NSA_ILi128EEEEEEaNS5_IJSB_llEEEaNS5_IJlSB_lEEENS4_8TiledMMAINS4_8MMA_AtomIJNS4_4SM904GMMA27MMA_64x256x32_S32S8S8_RS_TNEEEENS4_6LayoutINS5_IJNSA_ILi2EEESB_SB_EEENS5_IJSB_NSA_ILi0EEEST_EEEEENS5_IJNS4_10UnderscoreESW_SW_EEEEENS4_13SM90_TMA_LOADENS4_14ComposedLayoutINS4_7SwizzleILi3ELi4ELi3EEENS4_18smem_ptr_flag_bitsILi8EEENSQ_INS5_IJSG_NSA_ILi8EEEEEENS5_IJSB_SG_EEEEEEENS4_9Copy_AtomIJNS4_39AutoVectorizingCopyWithAssumedAlignmentILi128EEEaEEENS4_8identityESZ_NS10_IS12_S14_NSQ_INS5_IJS15_SG_EEENS5_IJSG_SB_EEEEEEEvS1E_EENS_8epilogue10collective6detail29Sm90TmaWarpSpecializedAdapterINS1L_15DefaultEpilogueIaSJ_SJ_NS1K_6thread17LinearCombinationIaLi1EiiLNS1P_9ScaleType4KindE0ELNS_15FloatRoundStyleE2EaEENS1_15EpilogueDefaultEEEEEvvEEEEvNT_6ParamsE --------------------------
	.section	.text._ZN7cutlass13device_kernelINS_4gemm6kernel13GemmUniversalIN4cute5tupleIJiiiiEEENS1_10collective13CollectiveMmaINS1_39MainloopSm90TmaGmmaRmemAWarpSpecializedILi3ENS5_IJNS4_1CILi1EEESB_SB_EEENS1_35KernelTmaWarpSpecializedCooperativeEEENS5_IJNSA_ILi256EEESF_NSA_ILi128EEEEEEaNS5_IJSB_llEEEaNS5_IJlSB_lEEENS4_8TiledMMAINS4_8MMA_AtomIJNS4_4SM904GMMA27MMA_64x256x32_S32S8S8_RS_TNEEEENS4_6LayoutINS5_IJNSA_ILi2EEESB_SB_EEENS5_IJSB_NSA_ILi0EEEST_EEEEENS5_IJNS4_10UnderscoreESW_SW_EEEEENS4_13SM90_TMA_LOADENS4_14ComposedLayoutINS4_7SwizzleILi3ELi4ELi3EEENS4_18smem_ptr_flag_bitsILi8EEENSQ_INS5_IJSG_NSA_ILi8EEEEEENS5_IJSB_SG_EEEEEEENS4_9Copy_AtomIJNS4_39AutoVectorizingCopyWithAssumedAlignmentILi128EEEaEEENS4_8identityESZ_NS10_IS12_S14_NSQ_INS5_IJS15_SG_EEENS5_IJSG_SB_EEEEEEEvS1E_EENS_8epilogue10collective6detail29Sm90TmaWarpSpecializedAdapterINS1L_15DefaultEpilogueIaSJ_SJ_NS1K_6thread17LinearCombinationIaLi1EiiLNS1P_9ScaleType4KindE0ELNS_15FloatRoundStyleE2EaEENS1_15EpilogueDefaultEEEEEvvEEEEvNT_6ParamsE,"ax",@progbits
	.align	128
.text._ZN7cutlass13device_kernelINS_4gemm6kernel13GemmUniversalIN4cute5tupleIJiiiiEEENS1_10collective13CollectiveMmaINS1_39MainloopSm90TmaGmmaRmemAWarpSpecializedILi3ENS5_IJNS4_1CILi1EEESB_SB_EEENS1_35KernelTmaWarpSpecializedCooperativeEEENS5_IJNSA_ILi256EEESF_NSA_ILi128EEEEEEaNS5_IJSB_llEEEaNS5_IJlSB_lEEENS4_8TiledMMAINS4_8MMA_AtomIJNS4_4SM904GMMA27MMA_64x256x32_S32S8S8_RS_TNEEEENS4_6LayoutINS5_IJNSA_ILi2EEESB_SB_EEENS5_IJSB_NSA_ILi0EEEST_EEEEENS5_IJNS4_10UnderscoreESW_SW_EEEEENS4_13SM90_TMA_LOADENS4_14ComposedLayoutINS4_7SwizzleILi3ELi4ELi3EEENS4_18smem_ptr_flag_bitsILi8EEENSQ_INS5_IJSG_NSA_ILi8EEEEEENS5_IJSB_SG_EEEEEEENS4_9Copy_AtomIJNS4_39AutoVectorizingCopyWithAssumedAlignmentILi128EEEaEEENS4_8identityESZ_NS10_IS12_S14_NSQ_INS5_IJS15_SG_EEENS5_IJSG_SB_EEEEEEEvS1E_EENS_8epilogue10collective6detail29Sm90TmaWarpSpecializedAdapterINS1L_15DefaultEpilogueIaSJ_SJ_NS1K_6thread17LinearCombinationIaLi1EiiLNS1P_9ScaleType4KindE0ELNS_15FloatRoundStyleE2EaEENS1_15EpilogueDefaultEEEEEvvEEEEvNT_6ParamsE:
        .type           _ZN7cutlass13device_kernelINS_4gemm6kernel13GemmUniversalIN4cute5tupleIJiiiiEEENS1_10collective13CollectiveMmaINS1_39MainloopSm90TmaGmmaRmemAWarpSpecializedILi3ENS5_IJNS4_1CILi1EEESB_SB_EEENS1_35KernelTmaWarpSpecializedCooperativeEEENS5_IJNSA_ILi256EEESF_NSA_ILi128EEEEEEaNS5_IJSB_llEEEaNS5_IJlSB_lEEENS4_8TiledMMAINS4_8MMA_AtomIJNS4_4SM904GMMA27MMA_64x256x32_S32S8S8_RS_TNEEEENS4_6LayoutINS5_IJNSA_ILi2EEESB_SB_EEENS5_IJSB_NSA_ILi0EEEST_EEEEENS5_IJNS4_10UnderscoreESW_SW_EEEEENS4_13SM90_TMA_LOADENS4_14ComposedLayoutINS4_7SwizzleILi3ELi4ELi3EEENS4_18smem_ptr_flag_bitsILi8EEENSQ_INS5_IJSG_NSA_ILi8EEEEEENS5_IJSB_SG_EEEEEEENS4_9Copy_AtomIJNS4_39AutoVectorizingCopyWithAssumedAlignmentILi128EEEaEEENS4_8identityESZ_NS10_IS12_S14_NSQ_INS5_IJS15_SG_EEENS5_IJSG_SB_EEEEEEEvS1E_EENS_8epilogue10collective6detail29Sm90TmaWarpSpecializedAdapterINS1L_15DefaultEpilogueIaSJ_SJ_NS1K_6thread17LinearCombinationIaLi1EiiLNS1P_9ScaleType4KindE0ELNS_15FloatRoundStyleE2EaEENS1_15EpilogueDefaultEEEEEvvEEEEvNT_6ParamsE,@function
        .size           _ZN7cutlass13device_kernelINS_4gemm6kernel13GemmUniversalIN4cute5tupleIJiiiiEEENS1_10collective13CollectiveMmaINS1_39MainloopSm90TmaGmmaRmemAWarpSpecializedILi3ENS5_IJNS4_1CILi1EEESB_SB_EEENS1_35KernelTmaWarpSpecializedCooperativeEEENS5_IJNSA_ILi256EEESF_NSA_ILi128EEEEEEaNS5_IJSB_llEEEaNS5_IJlSB_lEEENS4_8TiledMMAINS4_8MMA_AtomIJNS4_4SM904GMMA27MMA_64x256x32_S32S8S8_RS_TNEEEENS4_6LayoutINS5_IJNSA_ILi2EEESB_SB_EEENS5_IJSB_NSA_ILi0EEEST_EEEEENS5_IJNS4_10UnderscoreESW_SW_EEEEENS4_13SM90_TMA_LOADENS4_14ComposedLayoutINS4_7SwizzleILi3ELi4ELi3EEENS4_18smem_ptr_flag_bitsILi8EEENSQ_INS5_IJSG_NSA_ILi8EEEEEENS5_IJSB_SG_EEEEEEENS4_9Copy_AtomIJNS4_39AutoVectorizingCopyWithAssumedAlignmentILi128EEEaEEENS4_8identityESZ_NS10_IS12_S14_NSQ_INS5_IJS15_SG_EEENS5_IJSG_SB_EEEEEEEvS1E_EENS_8epilogue10collective6detail29Sm90TmaWarpSpecializedAdapterINS1L_15DefaultEpilogueIaSJ_SJ_NS1K_6thread17LinearCombinationIaLi1EiiLNS1P_9ScaleType4KindE0ELNS_15FloatRoundStyleE2EaEENS1_15EpilogueDefaultEEEEEvvEEEEvNT_6ParamsE,(.L_x_595 - _ZN7cutlass13device_kernelINS_4gemm6kernel13GemmUniversalIN4cute5tupleIJiiiiEEENS1_10collective13CollectiveMmaINS1_39MainloopSm90TmaGmmaRmemAWarpSpecializedILi3ENS5_IJNS4_1CILi1EEESB_SB_EEENS1_35KernelTmaWarpSpecializedCooperativeEEENS5_IJNSA_ILi256EEESF_NSA_ILi128EEEEEEaNS5_IJSB_llEEEaNS5_IJlSB_lEEENS4_8TiledMMAINS4_8MMA_AtomIJNS4_4SM904GMMA27MMA_64x256x32_S32S8S8_RS_TNEEEENS4_6LayoutINS5_IJNSA_ILi2EEESB_SB_EEENS5_IJSB_NSA_ILi0EEEST_EEEEENS5_IJNS4_10UnderscoreESW_SW_EEEEENS4_13SM90_TMA_LOADENS4_14ComposedLayoutINS4_7SwizzleILi3ELi4ELi3EEENS4_18smem_ptr_flag_bitsILi8EEENSQ_INS5_IJSG_NSA_ILi8EEEEEENS5_IJSB_SG_EEEEEEENS4_9Copy_AtomIJNS4_39AutoVectorizingCopyWithAssumedAlignmentILi128EEEaEEENS4_8identityESZ_NS10_IS12_S14_NSQ_INS5_IJS15_SG_EEENS5_IJSG_SB_EEEEEEEvS1E_EENS_8epilogue10collective6detail29Sm90TmaWarpSpecializedAdapterINS1L_15DefaultEpilogueIaSJ_SJ_NS1K_6thread17LinearCombinationIaLi1EiiLNS1P_9ScaleType4KindE0ELNS_15FloatRoundStyleE2EaEENS1_15EpilogueDefaultEEEEEvvEEEEvNT_6ParamsE)
        .other          _ZN7cutlass13device_kernelINS_4gemm6kernel13GemmUniversalIN4cute5tupleIJiiiiEEENS1_10collective13CollectiveMmaINS1_39MainloopSm90TmaGmmaRmemAWarpSpecializedILi3ENS5_IJNS4_1CILi1EEESB_SB_EEENS1_35KernelTmaWarpSpecializedCooperativeEEENS5_IJNSA_ILi256EEESF_NSA_ILi128EEEEEEaNS5_IJSB_llEEEaNS5_IJlSB_lEEENS4_8TiledMMAINS4_8MMA_AtomIJNS4_4SM904GMMA27MMA_64x256x32_S32S8S8_RS_TNEEEENS4_6LayoutINS5_IJNSA_ILi2EEESB_SB_EEENS5_IJSB_NSA_ILi0EEEST_EEEEENS5_IJNS4_10UnderscoreESW_SW_EEEEENS4_13SM90_TMA_LOADENS4_14ComposedLayoutINS4_7SwizzleILi3ELi4ELi3EEENS4_18smem_ptr_flag_bitsILi8EEENSQ_INS5_IJSG_NSA_ILi8EEEEEENS5_IJSB_SG_EEEEEEENS4_9Copy_AtomIJNS4_39AutoVectorizingCopyWithAssumedAlignmentILi128EEEaEEENS4_8identityESZ_NS10_IS12_S14_NSQ_INS5_IJS15_SG_EEENS5_IJSG_SB_EEEEEEEvS1E_EENS_8epilogue10collective6detail29Sm90TmaWarpSpecializedAdapterINS1L_15DefaultEpilogueIaSJ_SJ_NS1K_6thread17LinearCombinationIaLi1EiiLNS1P_9ScaleType4KindE0ELNS_15FloatRoundStyleE2EaEENS1_15EpilogueDefaultEEEEEvvEEEEvNT_6ParamsE,@"STO_CUDA_ENTRY STV_DEFAULT"
_ZN7cutlass13device_kernelINS_4gemm6kernel13GemmUniversalIN4cute5tupleIJiiiiEEENS1_10collective13CollectiveMmaINS1_39MainloopSm90TmaGmmaRmemAWarpSpecializedILi3ENS5_IJNS4_1CILi1EEESB_SB_EEENS1_35KernelTmaWarpSpecializedCooperativeEEENS5_IJNSA_ILi256EEESF_NSA_ILi128EEEEEEaNS5_IJSB_llEEEaNS5_IJlSB_lEEENS4_8TiledMMAINS4_8MMA_AtomIJNS4_4SM904GMMA27MMA_64x256x32_S32S8S8_RS_TNEEEENS4_6LayoutINS5_IJNSA_ILi2EEESB_SB_EEENS5_IJSB_NSA_ILi0EEEST_EEEEENS5_IJNS4_10UnderscoreESW_SW_EEEEENS4_13SM90_TMA_LOADENS4_14ComposedLayoutINS4_7SwizzleILi3ELi4ELi3EEENS4_18smem_ptr_flag_bitsILi8EEENSQ_INS5_IJSG_NSA_ILi8EEEEEENS5_IJSB_SG_EEEEEEENS4_9Copy_AtomIJNS4_39AutoVectorizingCopyWithAssumedAlignmentILi128EEEaEEENS4_8identityESZ_NS10_IS12_S14_NSQ_INS5_IJS15_SG_EEENS5_IJSG_SB_EEEEEEEvS1E_EENS_8epilogue10collective6detail29Sm90TmaWarpSpecializedAdapterINS1L_15DefaultEpilogueIaSJ_SJ_NS1K_6thread17LinearCombinationIaLi1EiiLNS1P_9ScaleType4KindE0ELNS_15FloatRoundStyleE2EaEENS1_15EpilogueDefaultEEEEEvvEEEEvNT_6ParamsE:
[----:B------:R-:W0:Y:S02]  /*0000*/  LDC R1, c[0x0][0x28] ;  /* 0x00000a00ff017b82 */ /* 0x000e240000000800 */
[----:B0-----:R-:W-:Y:S01]  /*0010*/  VIADD R1, R1, 0xfffff768 ;  /* 0xfffff76801017836 */ /* 0x001fe20000000000 */
[----:B------:R-:W0:Y:S01]  /*0020*/  S2R R2, SR_TID.X ;  /* 0x0000000000027919 */ /* 0x000e220000002100 */
[----:B------:R-:W-:Y:S01]  /*0030*/  ELECT P0, URZ, PT ;  /* 0x00000000003f782f */ /* 0x000fe20003800000 */
[----:B------:R-:W-:Y:S01]  /*0040*/  BSSY B0, `(.L_x_0) ;  /* 0x0000015000007945 */ /* 0x000fe20003800000 */
[--C-:B0-----:R-:W-:Y:S02]  /*0050*/  SHF.R.U32.HI R0, RZ, 0x5, R2.reuse ;  /* 0x00000005ff007819 */ /* 0x101fe40000011602 */
[----:B------:R-:W-:-:S03]  /*0060*/  SHF.R.U32.HI R2, RZ, 0x7, R2 ;  /* 0x00000007ff027819 */ /* 0x000fc60000011602 */
[----:B------:R-:W0:Y:S04]  /*0070*/  SHFL.IDX PT, R3, R0, RZ, 0x1f ;  /* 0x00001fff00037589 */ /* 0x000e2800000e0000 */
[----:B------:R-:W1:Y:S01]  /*0080*/  SHFL.IDX PT, R2, R2, RZ, 0x1f ;  /* 0x00001fff02027589 */ /* 0x000e6200000e0000 */
[----:B0-----:R-:W-:Y:S02]  /*0090*/  R2UR UR10, R3 ;  /* 0x00000000030a72ca */ /* 0x001fe400000e0000 */
[----:B-1----:R-:W-:-:S11]  /*00a0*/  R2UR UR5, R2 ;  /* 0x00000000020572ca */ /* 0x002fd600000e0000 */
[----:B------:R-:W-:Y:S02]  /*00b0*/  USHF.R.S32.HI UR4, URZ, 0x1f, UR10 ;  /* 0x0000001f3f047899 */ /* 0x000fe4000801140a */
[----:B------:R-:W-:Y:S02]  /*00c0*/  ISETP.NE.OR P0, PT, RZ, UR10, !P0 ;  /* 0x0000000aff007c0c */ /* 0x000fe4000c705670 */
[----:B------:R-:W-:-:S04]  /*00d0*/  ULEA.HI UR4, UR4, UR10, URZ, 0x2 ;  /* 0x0000000a04047291 */ /* 0x000fc8000f8f103f */
[----:B------:R-:W-:-:S04]  /*00e0*/  ULOP3.LUT UR4, UR4, 0xfffffffc, URZ, 0xc0, !UPT ;  /* 0xfffffffc04047892 */ /* 0x000fc8000f8ec03f */
[----:B------:R-:W-:-:S03]  /*00f0*/  UIADD3 UR10, UR10, -UR4, URZ ;  /* 0x800000040a0a7290 */ /* 0x000fc6000fffe03f */
[----:B------:R-:W-:Y:S09]  /*0100*/  @P0 BRA `(.L_x_1) ;  /* 0x0000000000200947 */ /* 0x000ff20003800000 */
[----:B------:R-:W-:Y:S02]  /*0110*/  ULDC.64 UR6, c[0x0][0x198] ;  /* 0x0000660000067ab9 */ /* 0x000fe40000000a00 */
[----:B------:R-:W-:Y:S02]  /*0120*/  UIADD3 UR8, UP0, UR6, 0xf0, URZ ;  /* 0x000000f006087890 */ /* 0x000fe4000ff1e03f */
[----:B------:R-:W-:Y:S02]  /*0130*/  UIADD3 UR6, UP1, UR6, 0x1f0, URZ ;  /* 0x000001f006067890 */ /* 0x000fe4000ff3e03f */
[----:B------:R-:W-:Y:S02]  /*0140*/  UIADD3.X UR9, URZ, UR7, URZ, UP0, !UPT ;  /* 0x000000073f097290 */ /* 0x000fe400087fe43f */
[----:B------:R-:W-:-:S07]  /*0150*/  UIADD3.X UR7, URZ, UR7, URZ, UP1, !UPT ;  /* 0x000000073f077290 */ /* 0x000fce0008ffe43f */
[----:B------:R0:W-:Y:S02]  /*0160*/  UTMACCTL.PF [UR8] ;  /* 0x00000000080079b9 */ /* 0x0001e40008040000 */
[----:B------:R0:W-:Y:S02]  /*0170*/  UTMACCTL.PF [UR6] ;  /* 0x00000000060079b9 */ /* 0x0001e40008040000 */
[----:B0-----:R-:W-:Y:S01]  /*0180*/  NOP ;  /* 0x0000000000007918 */ /* 0x001fe20000000000 */
.L_x_1:
[----:B------:R-:W-:Y:S05]  /*0190*/  BSYNC B0 ;  /* 0x0000000000007941 */ /* 0x000fea0003800000 */
.L_x_0:
[----:B------:R-:W0:Y:S01]  /*01a0*/  SHFL.IDX PT, R2, R0, RZ, 0x1f ;  /* 0x00001fff00027589 */ /* 0x000e2200000e0000 */
[----:B------:R-:W-:Y:S01]  /*01b0*/  UISETP.NE.AND UP0, UPT, UR10, 0x3, UPT ;  /* 0x000000030a00788c */ /* 0x000fe2000bf05270 */
[----:B------:R-:W-:Y:S01]  /*01c0*/  ISETP.NE.AND P1, PT, RZ, UR5, PT ;  /* 0x00000005ff007c0c */ /* 0x000fe2000bf25270 */
[----:B------:R-:W-:Y:S02]  /*01d0*/  UIADD3 UR18, UR5, -0x1, URZ ;  /* 0xffffffff05127890 */ /* 0x000fe4000fffe03f */
[----:B------:R-:W-:Y:S02]  /*01e0*/  UISETP.EQ.OR UP0, UPT, UR10, URZ, !UP0 ;  /* 0x0000003f0a00728c */ /* 0x000fe4000c702670 */
[----:B------:R-:W-:Y:S02]  /*01f0*/  UISETP.GE.U32.AND UP1, UPT, UR18, 0x2, UPT ;  /* 0x000000021200788c */ /* 0x000fe4000bf26070 */
[----:B------:R-:W-:-:S04]  /*0200*/  UISETP.EQ.AND UP0, UPT, UR5, URZ, UP0 ;  /* 0x0000003f0500728c */ /* 0x000fc80008702270 */
[----:B------:R-:W-:-:S04]  /*0210*/  USEL UR43, URZ, 0x1, !UP0 ;  /* 0x000000013f2b7887 */ /* 0x000fc8000c000000 */
[----:B------:R-:W-:Y:S01]  /*0220*/  USEL UR43, UR43, 0x2, UP1 ;  /* 0x000000022b2b7887 */ /* 0x000fe20008800000 */
[----:B0-----:R-:W-:-:S13]  /*0230*/  ISETP.NE.AND P0, PT, R2, RZ, PT ;  /* 0x000000ff0200720c */ /* 0x001fda0003f05270 */
[----:B------:R-:W-:Y:S05]  /*0240*/  @P0 BRA `(.L_x_2) ;  /* 0x0000000000500947 */ /* 0x000fea0003800000 */
[----:B------:R-:W0:Y:S01]  /*0250*/  S2UR UR8, SR_CgaCtaId ;  /* 0x00000000000879c3 */ /* 0x000e220000008800 */
[----:B------:R-:W-:Y:S01]  /*0260*/  UMOV UR4, 0x400 ;  /* 0x0000040000047882 */ /* 0x000fe20000000000 */
[----:B------:R-:W-:Y:S01]  /*0270*/  UMOV UR5, 0x1 ;  /* 0x0000000100057882 */ /* 0x000fe20000000000 */
[----:B------:R-:W-:Y:S01]  /*0280*/  UMOV UR6, 0x100 ;  /* 0x0000010000067882 */ /* 0x000fe20000000000 */
[----:B------:R-:W-:Y:S01]  /*0290*/  ELECT P0, URZ, PT ;  /* 0x00000000003f782f */ /* 0x000fe20003800000 */
[----:B------:R-:W-:-:S04]  /*02a0*/  UIADD3 UR6, -UR6, 0x100000, URZ ;  /* 0x0010000006067890 */ /* 0x000fc8000fffe13f */
[----:B------:R-:W-:Y:S02]  /*02b0*/  USHF.L.U32 UR7, UR6, 0xb, URZ ;  /* 0x0000000b06077899 */ /* 0x000fe4000800063f */
[----:B------:R-:W-:Y:S02]  /*02c0*/  USHF.L.U32 UR6, UR6, 0x1, URZ ;  /* 0x0000000106067899 */ /* 0x000fe4000800063f */
[----:B0-----:R-:W-:Y:S02]  /*02d0*/  ULEA UR8, UR8, UR4, 0x18 ;  /* 0x0000000408087291 */ /* 0x001fe4000f8ec03f */
[----:B------:R-:W-:-:S04]  /*02e0*/  UIADD3 UR4, -UR5, 0x100000, URZ ;  /* 0x0010000005047890 */ /* 0x000fc8000fffe13f */
[----:B------:R-:W-:Y:S02]  /*02f0*/  USHF.L.U32 UR5, UR4, 0xb, URZ ;  /* 0x0000000b04057899 */ /* 0x000fe4000800063f */
[----:B------:R-:W-:Y:S01]  /*0300*/  USHF.L.U32 UR4, UR4, 0x1, URZ ;  /* 0x0000000104047899 */ /* 0x000fe2000800063f */
[----:B------:R-:W0:Y:S11]  /*0310*/  FENCE.VIEW.ASYNC.S ;  /* 0x00000000000073c6 */ /* 0x000e360000000000 */
[----:B0-----:R0:W1:Y:S01]  /*0320*/  SYNCS.EXCH.64 URZ, [UR8], UR4 ;  /* 0x00000004083f75b2 */ /* 0x0010620008000100 */
[----:B------:R0:W2:Y:S01]  /*0330*/  SYNCS.EXCH.64 URZ, [UR8+0x18], UR6 ;  /* 0x00001806083f75b2 */ /* 0x0000a20008000100 */
[----:B------:R0:W3:Y:S01]  /*0340*/  SYNCS.EXCH.64 URZ, [UR8+0x8], UR4 ;  /* 0x00000804083f75b2 */ /* 0x0000e20008000100 */
[----:B------:R0:W4:Y:S01]  /*0350*/  SYNCS.EXCH.64 URZ, [UR8+0x20], UR6 ;  /* 0x00002006083f75b2 */ /* 0x0001220008000100 */
[----:B------:R0:W0:Y:S01]  /*0360*/  SYNCS.EXCH.64 URZ, [UR8+0x10], UR4 ;  /* 0x00001004083f75b2 */ /* 0x0000220008000100 */
[----:B------:R0:W0:Y:S01]  /*0370*/  SYNCS.EXCH.64 URZ, [UR8+0x28], UR6 ;  /* 0x00002806083f75b2 */ /* 0x0000220008000100 */
[----:B------:R-:W-:Y:S01]  /*0380*/  NOP ;  /* 0x0000000000007918 */ /* 0x000fe20000000000 */
.L_x_2:
[----:B------:R-:W5:Y:S01]  /*0390*/  SHFL.IDX PT, R0, R0, RZ, 0x1f ;  /* 0x00001fff00007589 */ /* 0x000f6200000e0000 */
[----:B------:R-:W-:Y:S01]  /*03a0*/  ELECT P0, URZ, PT ;  /* 0x00000000003f782f */ /* 0x000fe20003800000 */
[----:B------:R-:W1:Y:S01]  /*03b0*/  S2UR UR17, SR_CTAID.Y ;  /* 0x00000000001179c3 */ /* 0x000e620000002600 */
[----:B0-----:R-:W-:Y:S01]  /*03c0*/  ULDC UR5, c[0x0][0x65c] ;  /* 0x0001970000057ab9 */ /* 0x001fe20000000800 */
[----:B------:R-:W-:Y:S01]  /*03d0*/  UMOV UR12, 0x20 ;  /* 0x00000020000c7882 */ /* 0x000fe20000000000 */
[----:B------:R-:W-:Y:S01]  /*03e0*/  UISETP.NE.AND UP2, UPT, UR5, 0x1, UPT ;  /* 0x000000010500788c */ /* 0x000fe2000bf45270 */
[----:B------:R-:W-:Y:S01]  /*03f0*/  NOP ;  /* 0x0000000000007918 */ /* 0x000fe20000000000 */
[----:B------:R-:W-:Y:S02]  /*0400*/  NOP ;  /* 0x0000000000007918 */ /* 0x000fe40000000000 */
[----:B------:R-:W-:Y:S01]  /*0410*/  UP2UR UR42, UPR, URZ, 0x4 ;  /* 0x000000043f2a7883 */ /* 0x000fe20008000000 */
[----:B------:R-:W0:Y:S01]  /*0420*/  S2UR UR4, SR_CTAID.X ;  /* 0x00000000000479c3 */ /* 0x000e220000002500 */
[----:B------:R-:W-:-:S02]  /*0430*/  PLOP3.LUT P2, PT, PT, PT, UP2, 0x80, 0x0 ;  /* 0x000000000000781c */ /* 0x000fc40003f4f028 */
[----:B------:R-:W-:Y:S02]  /*0440*/  PLOP3.LUT P4, PT, PT, PT, UP2, 0x80, 0x0 ;  /* 0x000000000000781c */ /* 0x000fe40003f8f028 */
[----:B------:R-:W-:Y:S01]  /*0450*/  PLOP3.LUT P3, PT, PT, PT, UP2, 0x80, 0x0 ;  /* 0x000000000000781c */ /* 0x000fe20003f6f028 */
[----:B------:R-:W-:Y:S01]  /*0460*/  @UP2 ULDC UR14, c[0x0][0x10] ;  /* 0x00000400000e2ab9 */ /* 0x000fe20000000800 */
[----:B------:R-:W-:Y:S01]  /*0470*/  @UP2 UMOV UR9, URZ ;  /* 0x0000003f00092c82 */ /* 0x000fe20008000000 */
[----:B------:R-:W-:Y:S01]  /*0480*/  @!UP2 ULDC UR11, c[0x0][0xc] ;  /* 0x00000300000baab9 */ /* 0x000fe20000000800 */
[----:B-----5:R-:W-:Y:S01]  /*0490*/  ISETP.NE.OR P0, PT, R0, RZ, !P0 ;  /* 0x000000ff0000720c */ /* 0x020fe20004705670 */
[----:B-1----:R-:W-:Y:S02]  /*04a0*/  @UP2 UMOV UR7, UR17 ;  /* 0x0000001100072c82 */ /* 0x002fe40008000000 */
[----:B------:R-:W-:Y:S01]  /*04b0*/  @UP2 UMOV UR8, UR7 ;  /* 0x0000000700082c82 */ /* 0x000fe20008000000 */
[----:B------:R-:W-:Y:S01]  /*04c0*/  @!UP2 UMOV UR7, UR17 ;  /* 0x000000110007ac82 */ /* 0x000fe20008000000 */
[----:B0-----:R-:W-:-:S08]  /*04d0*/  @UP2 UIMAD.WIDE.U32 UR14, UR4, UR14, UR8 ;  /* 0x0000000e040e22a5 */ /* 0x001fd0000f8e0008 */
[----:B------:R-:W-:Y:S01]  /*04e0*/  VOTEU.ALL UP0, P0 ;  /* 0x00000000003f7886 */ /* 0x000fe20000000000 */
[----:B------:R-:W-:Y:S01]  /*04f0*/  VOTEU.ALL UP1, P0 ;  /* 0x00000000003f7886 */ /* 0x000fe20000020000 */
[----:B------:R-:W-:-:S03]  /*0500*/  IMAD.U32 R2, RZ, RZ, UR14 ;  /* 0x0000000eff027e24 */ /* 0x000fc6000f8e00ff */
[----:B------:R-:W0:Y:S01]  /*0510*/  @!UP0 S2UR UR6, SR_CgaCtaId ;  /* 0x00000000000689c3 */ /* 0x000e220000008800 */
[----:B------:R-:W-:Y:S01]  /*0520*/  @!UP0 UMOV UR5, 0x400 ;  /* 0x0000040000058882 */ /* 0x000fe20000000000 */
[----:B------:R-:W-:-:S04]  /*0530*/  @!UP0 UIADD3 UR12, -UR12, 0x100000, URZ ;  /* 0x001000000c0c8890 */ /* 0x000fc8000fffe13f */
[----:B------:R-:W-:Y:S02]  /*0540*/  @!UP0 USHF.L.U32 UR13, UR12, 0xb, URZ ;  /* 0x0000000b0c0d8899 */ /* 0x000fe4000800063f */
[----:B------:R-:W-:Y:S01]  /*0550*/  @!UP0 USHF.L.U32 UR12, UR12, 0x1, URZ ;  /* 0x000000010c0c8899 */ /* 0x000fe2000800063f */
[----:B------:R-:W-:Y:S01]  /*0560*/  IMAD.U32 R3, RZ, RZ, UR15 ;  /* 0x0000000fff037e24 */ /* 0x000fe2000f8e00ff */
[----:B0-----:R-:W-:Y:S01]  /*0570*/  @!UP0 ULEA UR16, UR6, UR5, 0x18 ;  /* 0x0000000506108291 */ /* 0x001fe2000f8ec03f */
[----:B------:R-:W-:Y:S01]  /*0580*/  VOTEU.ALL UP0, P0 ;  /* 0x00000000003f7886 */ /* 0x000fe20000000000 */
[----:B------:R-:W-:Y:S01]  /*0590*/  PLOP3.LUT P0, PT, PT, PT, UP2, 0x80, 0x0 ;  /* 0x000000000000781c */ /* 0x000fe20003f0f028 */
[----:B------:R-:W-:Y:S01]  /*05a0*/  UMOV UR5, URZ ;  /* 0x0000003f00057c82 */ /* 0x000fe20008000000 */
[----:B------:R-:W-:Y:S01]  /*05b0*/  @UP2 UMOV UR6, URZ ;  /* 0x0000003f00062c82 */ /* 0x000fe20008000000 */
[----:B------:R-:W-:Y:S02]  /*05c0*/  @!UP2 UIMAD.WIDE.U32 UR8, UR11, UR7, UR4 ;  /* 0x000000070b08a2a5 */ /* 0x000fe4000f8e0004 */
[----:B------:R-:W-:-:S04]  /*05d0*/  @UP2 UIADD3 UR6, UR15, UR6, URZ ;  /* 0x000000060f062290 */ /* 0x000fc8000fffe03f */
[----:B------:R-:W-:Y:S01]  /*05e0*/  IMAD.U32 R5, RZ, RZ, UR9 ;  /* 0x00000009ff057e24 */ /* 0x000fe2000f8e00ff */
[----:B------:R-:W0:Y:S02]  /*05f0*/  FENCE.VIEW.ASYNC.S ;  /* 0x00000000000073c6 */ /* 0x000e240000000000 */
[----:B0-----:R0:W2:Y:S01]  /*0600*/  @!UP0 SYNCS.EXCH.64 URZ, [UR16+0x40], UR12 ;  /* 0x0000400c103f85b2 */ /* 0x0010a20008000100 */
[----:B------:R-:W-:Y:S01]  /*0610*/  @P2 IMAD.U32 R6, RZ, RZ, UR6 ;  /* 0x00000006ff062e24 */ /* 0x000fe2000f8e00ff */
[----:B------:R-:W-:Y:S01]  /*0620*/  MOV R4, UR8 ;  /* 0x0000000800047c02 */ /* 0x000fe20008000f00 */
[----:B------:R-:W-:Y:S01]  /*0630*/  @!P4 IMAD.MOV.U32 R6, RZ, RZ, R5 ;  /* 0x000000ffff06c224 */ /* 0x000fe200078e0005 */
[----:B------:R-:W-:Y:S01]  /*0640*/  @P0 MOV R7, R2 ;  /* 0x0000000200070202 */ /* 0x000fe20000000f00 */
[----:B------:R-:W-:Y:S02]  /*0650*/  IMAD.U32 R2, RZ, RZ, UR8 ;  /* 0x00000008ff027e24 */ /* 0x000fe4000f8e00ff */
[----:B------:R-:W-:Y:S01]  /*0660*/  IMAD.U32 R3, RZ, RZ, UR9 ;  /* 0x00000009ff037e24 */ /* 0x000fe2000f8e00ff */
[----:B------:R0:W-:Y:S01]  /*0670*/  STL [R1+0x200], R6 ;  /* 0x0002000601007387 */ /* 0x0001e20000100800 */
[----:B------:R-:W-:-:S05]  /*0680*/  @!P3 IMAD.MOV.U32 R7, RZ, RZ, R2 ;  /* 0x000000ffff07b224 */ /* 0x000fca00078e0002 */
[----:B------:R0:W-:Y:S01]  /*0690*/  STL [R1+0x204], R7 ;  /* 0x0002040701007387 */ /* 0x0001e20000100800 */
[----:B------:R0:W2:Y:S01]  /*06a0*/  @!UP1 SYNCS.EXCH.64 URZ, [UR16+0x48], UR12 ;  /* 0x0000480c103f95b2 */ /* 0x0000a20008000100 */
[----:B------:R-:W-:Y:S01]  /*06b0*/  NOP ;  /* 0x0000000000007918 */ /* 0x000fe20000000000 */
[----:B--234-:R-:W-:Y:S06]  /*06c0*/  BAR.SYNC.DEFER_BLOCKING 0x0 ;  /* 0x0000000000007b1d */ /* 0x01cfec0000010000 */
[----:B------:R-:W-:Y:S05]  /*06d0*/  @!P1 BRA `(.L_x_3) ;  /* 0x0000020000e49947 */ /* 0x000fea0003800000 */
[----:B------:R-:W-:-:S06]  /*06e0*/  UISETP.GT.U32.AND UP0, UPT, UR18, 0x1, UPT ;  /* 0x000000011200788c */ /* 0x000fcc000bf04070 */
[----:B------:R-:W-:-:S13]  /*06f0*/  PLOP3.LUT P0, PT, PT, PT, UP0, 0x80, 0x0 ;  /* 0x000000000000781c */ /* 0x000fda0003f0f008 */
[----:B0-----:R-:W-:Y:S05]  /*0700*/  @P0 EXIT ;  /* 0x000000000000094d */ /* 0x001fea0003800000 */
[----:B------:R-:W-:Y:S01]  /*0710*/  ULDC.64 UR8, c[0x0][0x650] ;  /* 0x0001940000087ab9 */ /* 0x000fe20000000a00 */
[----:B------:R-:W-:Y:S01]  /*0720*/  UMOV UR45, 0xffffffff ;  /* 0xffffffff002d7882 */ /* 0x000fe20000000000 */
[----:B------:R-:W-:Y:S01]  /*0730*/  ISETP.GE.U32.AND P0, PT, R7, UR8, PT ;  /* 0x0000000807007c0c */ /* 0x000fe2000bf06070 */
[----:B------:R-:W-:Y:S01]  /*0740*/  UMOV UR41, 0xffffffff ;  /* 0xffffffff00297882 */ /* 0x000fe20000000000 */
[----:B------:R-:W-:Y:S01]  /*0750*/  UMOV UR44, 0xffffffff ;  /* 0xffffffff002c7882 */ /* 0x000fe20000000000 */
[----:B------:R-:W-:Y:S02]  /*0760*/  PRMT R0, RZ, 0x7610, R0 ;  /* 0x00007610ff007816 */ /* 0x000fe40000000000 */
[----:B------:R-:W-:-:S13]  /*0770*/  ISETP.GE.U32.AND.EX P0, PT, R6, UR9, PT, P0 ;  /* 0x0000000906007c0c */ /* 0x000fda000bf06100 */
[----:B------:R-:W-:Y:S05]  /*0780*/  @P0 BRA `(.L_x_4) ;  /* 0x0000000400800947 */ /* 0x000fea0003800000 */
[----:B------:R-:W-:Y:S01]  /*0790*/  I2FP.F32.U32 R0, UR4 ;  /* 0x0000000400007c45 */ /* 0x000fe20008201000 */
[----:B------:R-:W-:Y:S01]  /*07a0*/  ULDC.64 UR16, c[0x0][0x628] ;  /* 0x00018a0000107ab9 */ /* 0x000fe20000000a00 */
[----:B------:R-:W-:Y:S01]  /*07b0*/  ULDC UR6, c[0x0][0x150] ;  /* 0x0000540000067ab9 */ /* 0x000fe20000000800 */
[----:B------:R-:W-:Y:S01]  /*07c0*/  ISETP.NE.U32.AND P0, PT, RZ, UR16, PT ;  /* 0x00000010ff007c0c */ /* 0x000fe2000bf05070 */
[----:B------:R-:W-:Y:S01]  /*07d0*/  ULDC UR15, c[0x0][0x630] ;  /* 0x00018c00000f7ab9 */ /* 0x000fe20000000800 */
[----:B------:R-:W-:Y:S01]  /*07e0*/  FMUL R0, R0, UR6 ;  /* 0x0000000600007c20 */ /* 0x000fe20008400000 */
[----:B------:R-:W-:Y:S01]  /*07f0*/  R2UR UR18, R7 ;  /* 0x00000000071272ca */ /* 0x000fe200000e0000 */
[----:B------:R-:W-:Y:S01]  /*0800*/  ULDC UR20, c[0x0][0x154] ;  /* 0x0000550000147ab9 */ /* 0x000fe20000000800 */
[----:B------:R-:W-:Y:S01]  /*0810*/  ISETP.NE.AND.EX P0, PT, RZ, UR17, PT, P0 ;  /* 0x00000011ff007c0c */ /* 0x000fe2000bf05300 */
[----:B------:R0:W1:Y:S01]  /*0820*/  F2I.U32.TRUNC.NTZ R2, R0 ;  /* 0x0000000000027305 */ /* 0x000062000020f000 */
[----:B------:R-:W-:-:S02]  /*0830*/  R2UR UR19, R6 ;  /* 0x00000000061372ca */ /* 0x000fc400000e0000 */
[----:B------:R-:W-:Y:S02]  /*0840*/  R2UR UR8, R7 ;  /* 0x00000000070872ca */ /* 0x000fe400000e0000 */
[----:B------:R-:W-:-:S07]  /*0850*/  R2UR UR9, R6 ;  /* 0x00000000060972ca */ /* 0x000fce00000e0000 */
[----:B0-----:R-:W-:Y:S08]  /*0860*/  @!P0 BRA `(.L_x_5) ;  /* 0x0000000000308947 */ /* 0x001ff00003800000 */
[----:B------:R-:W-:Y:S01]  /*0870*/  R2UR UR8, R7 ;  /* 0x00000000070872ca */ /* 0x000fe200000e0000 */
[----:B------:R-:W-:Y:S01]  /*0880*/  ULDC UR6, c[0x0][0x634] ;  /* 0x00018d0000067ab9 */ /* 0x000fe20000000800 */
[----:B------:R-:W-:-:S11]  /*0890*/  R2UR UR14, R6 ;  /* 0x00000000060e72ca */ /* 0x000fd600000e0000 */
[----:B------:R-:W-:-:S04]  /*08a0*/  UIADD3 UR6, UP0, UR8, UR6, URZ ;  /* 0x0000000608067290 */ /* 0x000fc8000ff1e03f */
[----:B------:R-:W-:-:S04]  /*08b0*/  UIADD3.X UR14, URZ, UR14, URZ, UP0, !UPT ;  /* 0x0000000e3f0e7290 */ /* 0x000fc800087fe43f */
[----:B------:R-:W-:-:S04]  /*08c0*/  UIMAD.WIDE.U32 UR8, UR14, UR16, URZ ;  /* 0x000000100e0872a5 */ /* 0x000fc8000f8e003f */
[----:B------:R-:W-:Y:S02]  /*08d0*/  UIMAD.WIDE.U32 UR10, UP0, UR6, UR17, UR8 ;  /* 0x00000011060a72a5 */ /* 0x000fe4000f800008 */
[----:B------:R-:W-:Y:S02]  /*08e0*/  UIMAD.WIDE.U32 UR8, UR6, UR16, URZ ;  /* 0x00000010060872a5 */ /* 0x000fe4000f8e003f */
[----:B------:R-:W-:Y:S02]  /*08f0*/  UIADD3.X UR13, URZ, URZ, URZ, UP0, !UPT ;  /* 0x0000003f3f0d7290 */ /* 0x000fe400087fe43f */
[----:B------:R-:W-:Y:S01]  /*0900*/  UIADD3 URZ, UP0, UR9, UR10, URZ ;  /* 0x0000000a093f7290 */ /* 0x000fe2000ff1e03f */
[----:B------:R-:W-:-:S03]  /*0910*/  UMOV UR12, UR11 ;  /* 0x0000000b000c7c82 */ /* 0x000fc60008000000 */
[----:B------:R-:W-:-:S12]  /*0920*/  UIMAD.WIDE.U32.X UR8, UR14, UR17, UR12, UP0 ;  /* 0x000000110e0872a5 */ /* 0x000fd800080e040c */
.L_x_5:
[----:B------:R-:W-:Y:S01]  /*0930*/  USHF.R.U64 UR44, UR8, UR15, UR9 ;  /* 0x0000000f082c7299 */ /* 0x000fe20008001209 */
[----:B------:R-:W-:Y:S01]  /*0940*/  I2FP.F32.U32 R0, UR7 ;  /* 0x0000000700007c45 */ /* 0x000fe20008201000 */
[----:B------:R-:W-:Y:S01]  /*0950*/  USHF.R.U32.HI UR5, URZ, UR15, UR9 ;  /* 0x0000000f3f057299 */ /* 0x000fe20008011609 */
[----:B-1----:R-:W-:Y:S01]  /*0960*/  R2UR UR12, R2 ;  /* 0x00000000020c72ca */ /* 0x002fe200000e0000 */
[----:B------:R-:W-:Y:S02]  /*0970*/  UIADD3 UR6, UP0, URZ, -UR44, URZ ;  /* 0x8000002c3f067290 */ /* 0x000fe4000ff1e03f */
[----:B------:R-:W-:Y:S01]  /*0980*/  FMUL R0, R0, UR20 ;  /* 0x0000001400007c20 */ /* 0x000fe20008400000 */
[----:B------:R-:W-:Y:S01]  /*0990*/  ULDC.64 UR8, c[0x0][0x620] ;  /* 0x0001880000087ab9 */ /* 0x000fe20000000a00 */
[----:B------:R-:W-:Y:S01]  /*09a0*/  UIADD3.X UR5, URZ, ~UR5, URZ, UP0, !UPT ;  /* 0x800000053f057290 */ /* 0x000fe200087fe43f */
[----:B------:R-:W-:Y:S01]  /*09b0*/  UMOV UR10, UR18 ;  /* 0x00000012000a7c82 */ /* 0x000fe20008000000 */
[----:B------:R-:W-:-:S02]  /*09c0*/  UMOV UR11, UR19 ;  /* 0x00000013000b7c82 */ /* 0x000fc40008000000 */
[----:B------:R-:W-:Y:S01]  /*09d0*/  UIMAD UR5, UR5, UR8, URZ ;  /* 0x00000008050572a4 */ /* 0x000fe2000f8e023f */
[----:B------:R-:W0:Y:S01]  /*09e0*/  F2I.U32.TRUNC.NTZ R0, R0 ;  /* 0x0000000000007305 */ /* 0x000e22000020f000 */
[----:B------:R-:W-:Y:S02]  /*09f0*/  UIMAD.WIDE.U32 UR10, UR6, UR8, UR10 ;  /* 0x00000008060a72a5 */ /* 0x000fe4000f8e000a */
[----:B------:R-:W-:Y:S01]  /*0a00*/  UIMAD UR6, UR6, UR9, UR5 ;  /* 0x00000009060672a4 */ /* 0x000fe2000f8e0205 */
[----:B------:R-:W-:Y:S01]  /*0a10*/  ULDC UR21, c[0x0][0x658] ;  /* 0x0001960000157ab9 */ /* 0x000fe20000000800 */
[----:B------:R-:W-:Y:S02]  /*0a20*/  UMOV UR19, 0xffffffff ;  /* 0xffffffff00137882 */ /* 0x000fe40000000000 */
[----:B------:R-:W-:Y:S01]  /*0a30*/  UIADD3 UR6, UR11, UR6, URZ ;  /* 0x000000060b067290 */ /* 0x000fe2000fffe03f */
[----:B------:R-:W-:Y:S01]  /*0a40*/  ULDC UR15, c[0x0][0x618] ;  /* 0x00018600000f7ab9 */ /* 0x000fe20000000800 */
[----:B------:R-:W-:Y:S01]  /*0a50*/  ULDC.64 UR8, c[0x0][0x640] ;  /* 0x0001900000087ab9 */ /* 0x000fe20000000a00 */
[----:B------:R-:W-:Y:S01]  /*0a60*/  USHF.L.U32 UR11, UR19, UR21, URZ ;  /* 0x00000015130b7299 */ /* 0x000fe2000800063f */
[----:B------:R-:W-:Y:S01]  /*0a70*/  ISETP.NE.U32.AND P0, PT, RZ, UR8, PT ;  /* 0x00000008ff007c0c */ /* 0x000fe2000bf05070 */
[----:B------:R-:W-:-:S02]  /*0a80*/  USHF.R.U64 UR19, UR10, UR15, UR6 ;  /* 0x0000000f0a137299 */ /* 0x000fc40008001206 */
[----:B------:R-:W-:Y:S01]  /*0a90*/  USHF.R.U32.HI UR10, URZ, UR15, UR6 ;  /* 0x0000000f3f0a7299 */ /* 0x000fe20008011606 */
[----:B0-----:R-:W-:Y:S01]  /*0aa0*/  R2UR UR14, R0 ;  /* 0x00000000000e72ca */ /* 0x001fe200000e0000 */
[----:B------:R-:W-:Y:S01]  /*0ab0*/  ULDC UR17, c[0x0][0x608] ;  /* 0x0001820000117ab9 */ /* 0x000fe20000000800 */
[----:B------:R-:W-:Y:S01]  /*0ac0*/  ISETP.NE.AND.EX P0, PT, RZ, UR9, PT, P0 ;  /* 0x00000009ff007c0c */ /* 0x000fe2000bf05300 */
[----:B------:R-:W-:Y:S02]  /*0ad0*/  USHF.R.U64 UR23, UR19, UR17, UR10 ;  /* 0x0000001113177299 */ /* 0x000fe4000800120a */
[----:B------:R-:W-:Y:S01]  /*0ae0*/  USHF.R.U32.HI UR10, URZ, UR17, UR10 ;  /* 0x000000113f0a7299 */ /* 0x000fe2000801160a */
[----:B------:R-:W-:Y:S01]  /*0af0*/  UMOV UR16, 0x1 ;  /* 0x0000000100107882 */ /* 0x000fe20000000000 */
[----:B------:R-:W-:Y:S02]  /*0b00*/  UIADD3 UR12, -UR12, URZ, URZ ;  /* 0x0000003f0c0c7290 */ /* 0x000fe4000fffe13f */
[----:B------:R-:W-:-:S02]  /*0b10*/  USHF.R.U64 UR24, UR23, UR21, UR10 ;  /* 0x0000001517187299 */ /* 0x000fc4000800120a */
[----:B------:R-:W-:Y:S01]  /*0b20*/  USHF.L.U32 UR6, UR16, UR21, URZ ;  /* 0x0000001510067299 */ /* 0x000fe2000800063f */
[----:B------:R-:W-:Y:S01]  /*0b30*/  ULDC UR13, c[0x0][0x144] ;  /* 0x00005100000d7ab9 */ /* 0x000fe20000000800 */
[----:B------:R-:W-:Y:S01]  /*0b40*/  ULDC UR5, c[0x0][0x600] ;  /* 0x0001800000057ab9 */ /* 0x000fe20000000800 */
[----:B------:R-:W-:Y:S02]  /*0b50*/  ULOP3.LUT UR16, URZ, UR11, URZ, 0x33, !UPT ;  /* 0x0000000b3f107292 */ /* 0x000fe4000f8e333f */
[----:B------:R-:W-:Y:S02]  /*0b60*/  USHF.R.U32.HI UR11, URZ, UR21, UR10 ;  /* 0x000000153f0b7299 */ /* 0x000fe4000801160a */
[----:B------:R-:W-:Y:S02]  /*0b70*/  UIADD3 UR18, UR5, -0x1, URZ ;  /* 0xffffffff05127890 */ /* 0x000fe4000fffe03f */
[----:B------:R-:W-:Y:S02]  /*0b80*/  UIADD3 UR20, -UR14, URZ, URZ ;  /* 0x0000003f0e147290 */ /* 0x000fe4000fffe13f */
[----:B------:R-:W-:Y:S01]  /*0b90*/  UIMAD UR4, UR13, UR12, UR4 ;  /* 0x0000000c0d0472a4 */ /* 0x000fe2000f8e0204 */
[----:B------:R-:W-:Y:S01]  /*0ba0*/  ULDC UR25, c[0x0][0x148] ;  /* 0x0000520000197ab9 */ /* 0x000fe20000000800 */
[----:B------:R-:W-:Y:S01]  /*0bb0*/  ULDC UR21, c[0x0][0x648] ;  /* 0x0001920000157ab9 */ /* 0x000fe20000000800 */
[----:B------:R-:W-:Y:S01]  /*0bc0*/  ULDC UR22, c[0x0][0x638] ;  /* 0x00018e0000167ab9 */ /* 0x000fe20000000800 */
[----:B------:R-:W-:Y:S01]  /*0bd0*/  UMOV UR10, UR24 ;  /* 0x00000018000a7c82 */ /* 0x000fe20008000000 */
[----:B------:R-:W-:Y:S07]  /*0be0*/  @!P0 BRA `(.L_x_6) ;  /* 0x0000000000308947 */ /* 0x000fee0003800000 */
[----:B------:R-:W-:Y:S02]  /*0bf0*/  ULDC UR14, c[0x0][0x64c] ;  /* 0x00019300000e7ab9 */ /* 0x000fe40000000800 */
        /* <DEDUP_REMOVED lines=8> */
[----:B------:R-:W-:-:S07]  /*0c80*/  UIMAD.WIDE.U32.X UR8, UR17, UR9, UR14, UP0 ;  /* 0x00000009110872a5 */ /* 0x000fce00080e040e */
[----:B------:R-:W-:Y:S01]  /*0c90*/  UMOV UR10, UR8 ;  /* 0x00000008000a7c82 */ /* 0x000fe20008000000 */
[----:B------:R-:W-:-:S05]  /*0ca0*/  UMOV UR11, UR9 ;  /* 0x00000009000b7c82 */ /* 0x000fca0008000000 */
.L_x_6:
[----:B------:R-:W-:Y:S01]  /*0cb0*/  UISETP.NE.AND UP0, UPT, UR42, URZ, UPT ;  /* 0x0000003f2a00728c */ /* 0x000fe2000bf05270 */
[----:B------:R-:W-:Y:S01]  /*0cc0*/  MOV R0, 0x1 ;  /* 0x0000000100007802 */ /* 0x000fe20000000f00 */
[----:B------:R-:W-:Y:S02]  /*0cd0*/  USHF.R.U64 UR8, UR10, UR21, UR11 ;  /* 0x000000150a087299 */ /* 0x000fe4000800120b */
[----:B------:R-:W-:Y:S02]  /*0ce0*/  ULOP3.LUT UR16, UR23, UR16, URZ, 0xc0, !UPT ;  /* 0x0000001017107292 */ /* 0x000fe4000f8ec03f */
[----:B------:R-:W-:Y:S02]  /*0cf0*/  ULOP3.LUT UR18, UR19, UR18, URZ, 0xc0, !UPT ;  /* 0x0000001213127292 */ /* 0x000fe4000f8ec03f */
[----:B------:R-:W-:-:S03]  /*0d00*/  UIMAD UR16, UR6, UR8, UR16 ;  /* 0x00000008061072a4 */ /* 0x000fc6000f8e0210 */
[----:B------:R-:W-:Y:S02]  /*0d10*/  @UP0 UIMAD UR4, UR25, UR20, UR7 ;  /* 0x00000014190402a4 */ /* 0x000fe4000f8e0207 */
[----:B------:R-:W-:-:S04]  /*0d20*/  UIADD3 UR7, -UR8, URZ, URZ ;  /* 0x0000003f08077290 */ /* 0x000fc8000fffe13f */
[----:B------:R-:W-:-:S03]  /*0d30*/  UIMAD UR6, UR7, UR22, UR24 ;  /* 0x00000016070672a4 */ /* 0x000fc6000f8e0218 */
[----:B------:R-:W-:Y:S01]  /*0d40*/  ULDC UR7, c[0x0][0x610] ;  /* 0x0001840000077ab9 */ /* 0x000fe20000000800 */
[----:B------:R-:W-:Y:S02]  /*0d50*/  UIMAD UR6, UR6, UR5, UR18 ;  /* 0x00000005060672a4 */ /* 0x000fe4000f8e0212 */
[----:B------:R-:W-:-:S04]  /*0d60*/  UIMAD UR4, UR16, UR7, UR4 ;  /* 0x00000007100472a4 */ /* 0x000fc8000f8e0204 */
[----:B------:R-:W-:Y:S02]  /*0d70*/  USEL UR41, UR6, UR4, !UP0 ;  /* 0x0000000406297287 */ /* 0x000fe4000c000000 */
[----:B------:R-:W-:-:S12]  /*0d80*/  USEL UR45, UR4, UR6, !UP0 ;  /* 0x00000006042d7287 */ /* 0x000fd8000c000000 */
.L_x_4:
[----:B------:R-:W-:-:S08]  /*0d90*/  NOP ;  /* 0x0000000000007918 */ /* 0x000fd00000000000 */
[----:B------:R-:W0:Y:S02]  /*0da0*/  USETMAXREG.TRY_ALLOC.CTAPOOL UP0, 0xf0 ;  /* 0x000000f0000079c8 */ /* 0x000e240008000600 */
[----:B0-----:R-:W-:-:S13]  /*0db0*/  PLOP3.LUT P0, PT, PT, PT, UP0, 0x80, 0x0 ;  /* 0x000000000000781c */ /* 0x001fda0003f0f008 */
[----:B------:R-:W-:Y:S05]  /*0dc0*/  @!P0 BRA `(.L_x_4) ;  /* 0xfffffffc00f08947 */ /* 0x000fea000383ffff */
[----:B------:R-:W-:Y:S01]  /*0dd0*/  ULDC.64 UR4, c[0x0][0x598] ;  /* 0x0001660000047ab9 */ /* 0x000fe20000000a00 */
[----:B------:R-:W-:Y:S01]  /*0de0*/  ULDC.64 UR36, c[0x0][0x208] ;  /* 0x0000820000247ab9 */ /* 0x000fe20000000a00 */
[----:B------:R-:W-:-:S04]  /*0df0*/  ISETP.NE.U32.AND P0, PT, RZ, UR4, PT ;  /* 0x00000004ff007c0c */ /* 0x000fc8000bf05070 */
[----:B------:R-:W-:-:S13]  /*0e00*/  ISETP.NE.AND.EX P0, PT, RZ, UR5, PT, P0 ;  /* 0x00000005ff007c0c */ /* 0x000fda000bf05300 */
[----:B------:R-:W-:Y:S05]  /*0e10*/  @!P0 BRA `(.L_x_7) ;  /* 0x00000000001c8947 */ /* 0x000fea0003800000 */
[----:B------:R-:W0:Y:S02]  /*0e20*/  LDC.64 R2, c[0x0][0x598] ;  /* 0x00016600ff027b82 */ /* 0x000e240000000a00 */
[----:B0-----:R-:W2:Y:S02]  /*0e30*/  LDG.E.64 R2, desc[UR36][R2.64] ;  /* 0x0000002402027981 */ /* 0x001ea4000c1e1b00 */
[----:B--2---:R-:W-:-:S04]  /*0e40*/  ISETP.NE.U32.AND P0, PT, R2, RZ, PT ;  /* 0x000000ff0200720c */ /* 0x004fc80003f05070 */
[----:B------:R-:W-:-:S13]  /*0e50*/  ISETP.NE.AND.EX P0, PT, R3, RZ, PT, P0 ;  /* 0x000000ff0300720c */ /* 0x000fda0003f05300 */
[----:B------:R-:W-:Y:S05]  /*0e60*/  @!P0 BRA `(.L_x_7) ;  /* 0x0000000000088947 */ /* 0x000fea0003800000 */
[----:B------:R0:W5:Y:S01]  /*0e70*/  LD.E R17, desc[UR36][R2.64] ;  /* 0x0000002402117980 */ /* 0x000162000c101900 */
[----:B------:R-:W-:Y:S05]  /*0e80*/  BRA `(.L_x_8) ;  /* 0x0000000000247947 */ /* 0x000fea0003800000 */
.L_x_7:
[----:B------:R-:W-:Y:S02]  /*0e90*/  ULDC.64 UR4, c[0x0][0x588] ;  /* 0x0001620000047ab9 */ /* 0x000fe40000000a00 */
[----:B------:R-:W-:-:S04]  /*0ea0*/  ISETP.NE.U32.AND P0, PT, RZ, UR4, PT ;  /* 0x00000004ff007c0c */ /* 0x000fc8000bf05070 */
[----:B------:R-:W-:-:S13]  /*0eb0*/  ISETP.NE.AND.EX P0, PT, RZ, UR5, PT, P0 ;  /* 0x00000005ff007c0c */ /* 0x000fda000bf05300 */
[----:B------:R-:W-:Y:S05]  /*0ec0*/  @!P0 BRA `(.L_x_9) ;  /* 0x00000000000c8947 */ /* 0x000fea0003800000 */
[----:B------:R-:W0:Y:S02]  /*0ed0*/  LDC.64 R2, c[0x0][0x588] ;  /* 0x00016200ff027b82 */ /* 0x000e240000000a00 */
[----:B0-----:R1:W5:Y:S01]  /*0ee0*/  LDG.E R17, desc[UR36][R2.64] ;  /* 0x0000002402117981 */ /* 0x001362000c1e1900 */
[----:B------:R-:W-:Y:S05]  /*0ef0*/  BRA `(.L_x_8) ;  /* 0x0000000000087947 */ /* 0x000fea0003800000 */
.L_x_9:
[----:B------:R-:W-:Y:S02]  /*0f00*/  ULDC UR4, c[0x0][0x580] ;  /* 0x0001600000047ab9 */ /* 0x000fe40000000800 */
[----:B------:R-:W-:-:S07]  /*0f10*/  IMAD.U32 R17, RZ, RZ, UR4 ;  /* 0x00000004ff117e24 */ /* 0x000fce000f8e00ff */
.L_x_8:
[----:B------:R-:W-:Y:S02]  /*0f20*/  ULDC.64 UR4, c[0x0][0x5a0] ;  /* 0x0001680000047ab9 */ /* 0x000fe40000000a00 */
[----:B------:R-:W-:-:S04]  /*0f30*/  ISETP.NE.U32.AND P0, PT, RZ, UR4, PT ;  /* 0x00000004ff007c0c */ /* 0x000fc8000bf05070 */
[----:B------:R-:W-:-:S13]  /*0f40*/  ISETP.NE.AND.EX P0, PT, RZ, UR5, PT, P0 ;  /* 0x00000005ff007c0c */ /* 0x000fda000bf05300 */
[----:B------:R-:W-:Y:S05]  /*0f50*/  @!P0 BRA `(.L_x_10) ;  /* 0x00000000001c8947 */ /* 0x000fea0003800000 */
[----:B01----:R-:W0:Y:S02]  /*0f60*/  LDC.64 R2, c[0x0][0x5a0] ;  /* 0x00016800ff027b82 */ /* 0x003e240000000a00 */
[----:B0-----:R-:W2:Y:S02]  /*0f70*/  LDG.E.64 R2, desc[UR36][R2.64] ;  /* 0x0000002402027981 */ /* 0x001ea4000c1e1b00 */
[----:B--2---:R-:W-:-:S04]  /*0f80*/  ISETP.NE.U32.AND P0, PT, R2, RZ, PT ;  /* 0x000000ff0200720c */ /* 0x004fc80003f05070 */
[----:B------:R-:W-:-:S13]  /*0f90*/  ISETP.NE.AND.EX P0, PT, R3, RZ, PT, P0 ;  /* 0x000000ff0300720c */ /* 0x000fda0003f05300 */
[----:B------:R-:W-:Y:S05]  /*0fa0*/  @!P0 BRA `(.L_x_10) ;  /* 0x0000000000088947 */ /* 0x000fea0003800000 */
[----:B------:R0:W5:Y:S01]  /*0fb0*/  LD.E R18, desc[UR36][R2.64] ;  /* 0x0000002402127980 */ /* 0x000162000c101900 */
[----:B------:R-:W-:Y:S05]  /*0fc0*/  BRA `(.L_x_11) ;  /* 0x0000000000247947 */ /* 0x000fea0003800000 */
.L_x_10:
[----:B------:R-:W-:Y:S02]  /*0fd0*/  ULDC.64 UR4, c[0x0][0x590] ;  /* 0x0001640000047ab9 */ /* 0x000fe40000000a00 */
[----:B------:R-:W-:-:S04]  /*0fe0*/  ISETP.NE.U32.AND P0, PT, RZ, UR4, PT ;  /* 0x00000004ff007c0c */ /* 0x000fc8000bf05070 */
[----:B------:R-:W-:-:S13]  /*0ff0*/  ISETP.NE.AND.EX P0, PT, RZ, UR5, PT, P0 ;  /* 0x00000005ff007c0c */ /* 0x000fda000bf05300 */
[----:B------:R-:W-:Y:S05]  /*1000*/  @!P0 BRA `(.L_x_12) ;  /* 0x00000000000c8947 */ /* 0x000fea0003800000 */
[----:B------:R-:W2:Y:S02]  /*1010*/  LDC.64 R18, c[0x0][0x590] ;  /* 0x00016400ff127b82 */ /* 0x000ea40000000a00 */
[----:B--2---:R2:W5:Y:S01]  /*1020*/  LDG.E R18, desc[UR36][R18.64] ;  /* 0x0000002412127981 */ /* 0x004562000c1e1900 */
[----:B------:R-:W-:Y:S05]  /*1030*/  BRA `(.L_x_11) ;  /* 0x0000000000087947 */ /* 0x000fea0003800000 */
.L_x_12:
[----:B------:R-:W-:Y:S02]  /*1040*/  ULDC UR4, c[0x0][0x584] ;  /* 0x0001610000047ab9 */ /* 0x000fe40000000800 */
[----:B------:R-:W-:-:S07]  /*1050*/  IMAD.U32 R18, RZ, RZ, UR4 ;  /* 0x00000004ff127e24 */ /* 0x000fce000f8e00ff */
.L_x_11:
[----:B------:R-:W-:-:S13]  /*1060*/  LOP3.LUT P0, RZ, R0, 0xff, RZ, 0xc0, !PT ;  /* 0x000000ff00ff7812 */ /* 0x000fda000780c0ff */
[----:B------:R-:W-:Y:S05]  /*1070*/  @!P0 EXIT ;  /* 0x000000000000894d */ /* 0x000fea0003800000 */
[----:B------:R-:W-:Y:S01]  /*1080*/  ULDC UR4, c[0x0][0x28c] ;  /* 0x0000a30000047ab9 */ /* 0x000fe20000000800 */
[----:B------:R-:W-:Y:S01]  /*1090*/  UMOV UR38, URZ ;  /* 0x0000003f00267c82 */ /* 0x000fe20008000000 */
[----:B------:R-:W-:Y:S01]  /*10a0*/  UIADD3 UR4, UR4, 0x7f, URZ ;  /* 0x0000007f04047890 */ /* 0x000fe2000fffe03f */
[----:B------:R-:W-:-:S03]  /*10b0*/  UMOV UR39, URZ ;  /* 0x0000003f00277c82 */ /* 0x000fc60008000000 */
[----:B------:R-:W-:-:S04]  /*10c0*/  USHF.R.S32.HI UR5, URZ, 0x1f, UR4 ;  /* 0x0000001f3f057899 */ /* 0x000fc80008011404 */
[----:B------:R-:W-:-:S04]  /*10d0*/  ULEA.HI UR5, UR5, UR4, URZ, 0x7 ;  /* 0x0000000405057291 */ /* 0x000fc8000f8f383f */
[----:B------:R-:W-:-:S12]  /*10e0*/  USHF.R.S32.HI UR40, URZ, 0x7, UR5 ;  /* 0x000000073f287899 */ /* 0x000fd80008011405 */
.L_x_557:
[----:B01----:R-:W0:Y:S01]  /*10f0*/  S2R R3, SR_CgaCtaId ;  /* 0x0000000000037919 */ /* 0x003e220000008800 */
[----:B------:R-:W-:-:S04]  /*1100*/  MOV R0, 0x400 ;  /* 0x0000040000007802 */ /* 0x000fc80000000f00 */
[----:B0-----:R-:W-:-:S05]  /*1110*/  LEA R0, R3, R0, 0x18 ;  /* 0x0000000003007211 */ /* 0x001fca00078ec0ff */
[----:B------:R-:W-:-:S05]  /*1120*/  VIADD R0, R0, 0x800 ;  /* 0x0000080000007836 */ /* 0x000fca0000000000 */
[----:B------:R-:W-:-:S13]  /*1130*/  LOP3.LUT P0, RZ, R0, 0x3ff, RZ, 0xc0, !PT ;  /* 0x000003ff00ff7812 */ /* 0x000fda000780c0ff */
[----:B--2-4-:R-:W-:Y:S05]  /*1140*/  @!P0 BRA `(.L_x_13) ;  /* 0x0000000000408947 */ /* 0x014fea0003800000 */
[----:B------:R-:W-:Y:S01]  /*1150*/  MOV R0, 0x0 ;  /* 0x0000000000007802 */ /* 0x000fe20000000f00 */
[----:B------:R-:W-:Y:S01]  /*1160*/  ULDC.64 UR4, c[0x4][0x70] ;  /* 0x01001c0000047ab9 */ /* 0x000fe20000000a00 */
[----:B------:R-:W-:Y:S01]  /*1170*/  ULDC.64 UR6, c[0x4][0x8] ;  /* 0x0100020000067ab9 */ /* 0x000fe20000000a00 */
[----:B------:R-:W-:Y:S01]  /*1180*/  MOV R4, UR4 ;  /* 0x0000000400047c02 */ /* 0x000fe20008000f00 */
[----:B------:R0:W1:Y:S01]  /*1190*/  LDC.64 R2, c[0x4][R0] ;  /* 0x0100000000027b82 */ /* 0x0000620000000a00 */
[----:B------:R-:W-:Y:S01]  /*11a0*/  IMAD.U32 R5, RZ, RZ, UR5 ;  /* 0x00000005ff057e24 */ /* 0x000fe2000f8e00ff */
[----:B------:R-:W-:Y:S01]  /*11b0*/  ULDC.64 UR4, c[0x4][0x78] ;  /* 0x01001e0000047ab9 */ /* 0x000fe20000000a00 */
[----:B------:R-:W-:Y:S01]  /*11c0*/  MOV R10, UR6 ;  /* 0x00000006000a7c02 */ /* 0x000fe20008000f00 */
[----:B------:R-:W-:Y:S01]  /*11d0*/  IMAD.U32 R6, RZ, RZ, UR4 ;  /* 0x00000004ff067e24 */ /* 0x000fe2000f8e00ff */
[----:B------:R-:W-:Y:S01]  /*11e0*/  MOV R13, RZ ;  /* 0x000000ff000d7202 */ /* 0x000fe20000000f00 */
[----:B------:R-:W-:-:S02]  /*11f0*/  IMAD.U32 R7, RZ, RZ, UR5 ;  /* 0x00000005ff077e24 */ /* 0x000fc4000f8e00ff */
[----:B------:R-:W-:Y:S02]  /*1200*/  IMAD.U32 R11, RZ, RZ, UR7 ;  /* 0x00000007ff0b7e24 */ /* 0x000fe4000f8e00ff */
[----:B------:R-:W-:Y:S02]  /*1210*/  IMAD.MOV.U32 R8, RZ, RZ, 0x70 ;  /* 0x00000070ff087424 */ /* 0x000fe400078e00ff */
[----:B0-----:R-:W-:-:S07]  /*1220*/  IMAD.MOV.U32 R12, RZ, RZ, 0x1 ;  /* 0x00000001ff0c7424 */ /* 0x001fce00078e00ff */
[----:B------:R-:W-:-:S07]  /*1230*/  LEPC R20, `(.L_x_13) ;  /* 0x000000001014794e */ /* 0x000fce0000000000 */
[----:B-12--5:R-:W-:Y:S05]  /*1240*/  CALL.ABS.NOINC R2 ;  /* 0x0000000002007343 */ /* 0x026fea0003c00000 */
.L_x_13:
[----:B------:R-:W0:Y:S01]  /*1250*/  S2R R3, SR_CgaCtaId ;  /* 0x0000000000037919 */ /* 0x000e220000008800 */
[----:B------:R-:W-:-:S04]  /*1260*/  MOV R0, 0x400 ;  /* 0x0000040000007802 */ /* 0x000fc80000000f00 */
[----:B0-----:R-:W-:-:S05]  /*1270*/  LEA R0, R3, R0, 0x18 ;  /* 0x0000000003007211 */ /* 0x001fca00078ec0ff */
[----:B--2---:R-:W-:-:S05]  /*1280*/  VIADD R19, R0, 0x18800 ;  /* 0x0001880000137836 */ /* 0x004fca0000000000 */
[----:B------:R-:W-:-:S13]  /*1290*/  LOP3.LUT P0, RZ, R19, 0x3ff, RZ, 0xc0, !PT ;  /* 0x000003ff13ff7812 */ /* 0x000fda000780c0ff */
[----:B------:R-:W-:Y:S05]  /*12a0*/  @!P0 BRA `(.L_x_14) ;  /* 0x00000000007c8947 */ /* 0x000fea0003800000 */
[----:B------:R-:W-:Y:S01]  /*12b0*/  MOV R2, 0x0 ;  /* 0x0000000000027802 */ /* 0x000fe20000000f00 */
[----:B------:R-:W-:Y:S01]  /*12c0*/  ULDC.64 UR4, c[0x4][0x70] ;  /* 0x01001c0000047ab9 */ /* 0x000fe20000000a00 */
[----:B------:R-:W-:Y:S01]  /*12d0*/  ULDC.64 UR6, c[0x4][0x78] ;  /* 0x01001e0000067ab9 */ /* 0x000fe20000000a00 */
[----:B------:R-:W-:Y:S01]  /*12e0*/  IMAD.U32 R4, RZ, RZ, UR4 ;  /* 0x00000004ff047e24 */ /* 0x000fe2000f8e00ff */
[----:B------:R0:W1:Y:S01]  /*12f0*/  LDC.64 R14, c[0x4][R2] ;  /* 0x01000000020e7b82 */ /* 0x0000620000000a00 */
[----:B------:R-:W-:Y:S01]  /*1300*/  IMAD.U32 R5, RZ, RZ, UR5 ;  /* 0x00000005ff057e24 */ /* 0x000fe2000f8e00ff */
[----:B------:R-:W-:Y:S01]  /*1310*/  ULDC.64 UR4, c[0x4][0x10] ;  /* 0x0100040000047ab9 */ /* 0x000fe20000000a00 */
[----:B------:R-:W-:Y:S01]  /*1320*/  MOV R6, UR6 ;  /* 0x0000000600067c02 */ /* 0x000fe20008000f00 */
[----:B------:R-:W-:Y:S01]  /*1330*/  IMAD.U32 R7, RZ, RZ, UR7 ;  /* 0x00000007ff077e24 */ /* 0x000fe2000f8e00ff */
[----:B------:R-:W-:Y:S01]  /*1340*/  MOV R8, 0x70 ;  /* 0x0000007000087802 */ /* 0x000fe20000000f00 */
[----:B------:R-:W-:-:S02]  /*1350*/  IMAD.U32 R10, RZ, RZ, UR4 ;  /* 0x00000004ff0a7e24 */ /* 0x000fc4000f8e00ff */
[----:B------:R-:W-:Y:S02]  /*1360*/  IMAD.U32 R11, RZ, RZ, UR5 ;  /* 0x00000005ff0b7e24 */ /* 0x000fe4000f8e00ff */
[----:B------:R-:W-:Y:S02]  /*1370*/  IMAD.MOV.U32 R12, RZ, RZ, 0x1 ;  /* 0x00000001ff0c7424 */ /* 0x000fe400078e00ff */
[----:B0-----:R-:W-:-:S07]  /*1380*/  IMAD.MOV.U32 R13, RZ, RZ, RZ ;  /* 0x000000ffff0d7224 */ /* 0x001fce00078e00ff */
[----:B------:R-:W-:-:S07]  /*1390*/  LEPC R20, `(.L_x_15) ;  /* 0x000000001014794e */ /* 0x000fce0000000000 */
[----:B-1---5:R-:W-:Y:S05]  /*13a0*/  CALL.ABS.NOINC R14 ;  /* 0x000000000e007343 */ /* 0x022fea0003c00000 */
.L_x_15:
[----:B------:R-:W0:Y:S01]  /*13b0*/  LDC.64 R2, c[0x4][R2] ;  /* 0x0100000002027b82 */ /* 0x000e220000000a00 */
[----:B------:R-:W-:Y:S01]  /*13c0*/  ULDC.64 UR4, c[0x4][0x70] ;  /* 0x01001c0000047ab9 */ /* 0x000fe20000000a00 */
[----:B------:R-:W-:Y:S01]  /*13d0*/  ULDC.64 UR6, c[0x4][0x10] ;  /* 0x0100040000067ab9 */ /* 0x000fe20000000a00 */
[----:B------:R-:W-:Y:S01]  /*13e0*/  IMAD.U32 R4, RZ, RZ, UR4 ;  /* 0x00000004ff047e24 */ /* 0x000fe2000f8e00ff */
[----:B------:R-:W-:Y:S01]  /*13f0*/  MOV R5, UR5 ;  /* 0x0000000500057c02 */ /* 0x000fe20008000f00 */
[----:B------:R-:W-:Y:S01]  /*1400*/  ULDC.64 UR4, c[0x4][0x78] ;  /* 0x01001e0000047ab9 */ /* 0x000fe20000000a00 */
[----:B------:R-:W-:Y:S01]  /*1410*/  IMAD.U32 R10, RZ, RZ, UR6 ;  /* 0x00000006ff0a7e24 */ /* 0x000fe2000f8e00ff */
[----:B------:R-:W-:Y:S01]  /*1420*/  MOV R11, UR7 ;  /* 0x00000007000b7c02 */ /* 0x000fe20008000f00 */
[----:B------:R-:W-:Y:S02]  /*1430*/  IMAD.U32 R6, RZ, RZ, UR4 ;  /* 0x00000004ff067e24 */ /* 0x000fe4000f8e00ff */
[----:B------:R-:W-:-:S02]  /*1440*/  IMAD.U32 R7, RZ, RZ, UR5 ;  /* 0x00000005ff077e24 */ /* 0x000fc4000f8e00ff */
[----:B------:R-:W-:Y:S02]  /*1450*/  IMAD.MOV.U32 R8, RZ, RZ, 0x70 ;  /* 0x00000070ff087424 */ /* 0x000fe400078e00ff */
[----:B------:R-:W-:Y:S02]  /*1460*/  IMAD.MOV.U32 R12, RZ, RZ, 0x1 ;  /* 0x00000001ff0c7424 */ /* 0x000fe400078e00ff */
[----:B------:R-:W-:-:S07]  /*1470*/  IMAD.MOV.U32 R13, RZ, RZ, RZ ;  /* 0x000000ffff0d7224 */ /* 0x000fce00078e00ff */
[----:B------:R-:W-:-:S07]  /*1480*/  LEPC R20, `(.L_x_14) ;  /* 0x000000001014794e */ /* 0x000fce0000000000 */
[----:B0-----:R-:W-:Y:S05]  /*1490*/  CALL.ABS.NOINC R2 ;  /* 0x0000000002007343 */ /* 0x001fea0003c00000 */
.L_x_14:
[----:B------:R-:W0:Y:S01]  /*14a0*/  S2R R2, SR_TID.X ;  /* 0x0000000000027919 */ /* 0x000e220000002100 */
[----:B------:R-:W-:-:S06]  /*14b0*/  ULOP3.LUT UR4, UR43, 0x1, URZ, 0xfc, !UPT ;  /* 0x000000012b047892 */ /* 0x000fcc000f8efc3f */
[----:B------:R-:W-:Y:S01]  /*14c0*/  MOV R0, UR4 ;  /* 0x0000000400007c02 */ /* 0x000fe20008000f00 */
[----:B------:R-:W-:-:S03]  /*14d0*/  UMOV UR4, 0xffffffff ;  /* 0xffffffff00047882 */ /* 0x000fc60000000000 */
[----:B------:R-:W-:Y:S02]  /*14e0*/  ISETP.NE.AND P0, PT, R0, 0x3, PT ;  /* 0x000000030000780c */ /* 0x000fe40003f05270 */
[----:B0-----:R-:W-:-:S04]  /*14f0*/  LOP3.LUT R13, R2, 0x80, RZ, 0xc0, !PT ;  /* 0x00000080020d7812 */ /* 0x001fc800078ec0ff */
[----:B------:R-:W-:Y:S01]  /*1500*/  SHF.R.U32.HI R13, RZ, 0x7, R13 ;  /* 0x00000007ff0d7819 */ /* 0x000fe2000001160d */
[----:B------:R-:W-:Y:S06]  /*1510*/  BRA.DIV UR4, `(.L_x_16) ;  /* 0x00000212043c7947 */ /* 0x000fec000b800000 */
.L_x_584:
[----:B------:R-:W-:Y:S05]  /*1520*/  @!P0 BRA `(.L_x_17) ;  /* 0x0000000000048947 */ /* 0x000fea0003800000 */
[----:B------:R-:W-:Y:S01]  /*1530*/  BPT.TRAP 0x1 ;  /* 0x000000040000795c */ /* 0x000fe20000300000 */
.L_x_17:
[----:B------:R-:W0:Y:S01]  /*1540*/  S2UR UR5, SR_CgaCtaId ;  /* 0x00000000000579c3 */ /* 0x000e220000008800 */
[----:B------:R-:W-:Y:S01]  /*1550*/  UMOV UR4, 0x400 ;  /* 0x0000040000047882 */ /* 0x000fe20000000000 */
[----:B------:R-:W-:Y:S02]  /*1560*/  IMAD.U32 R2, RZ, RZ, UR39 ;  /* 0x00000027ff027e24 */ /* 0x000fe4000f8e00ff */
[----:B------:R-:W-:-:S05]  /*1570*/  IMAD.U32 R0, RZ, RZ, UR38 ;  /* 0x00000026ff007e24 */ /* 0x000fca000f8e00ff */
[----:B------:R-:W-:Y:S01]  /*1580*/  SHF.L.U32 R0, R0, 0x1f, RZ ;  /* 0x0000001f00007819 */ /* 0x000fe200000006ff */
[----:B0-----:R-:W-:-:S06]  /*1590*/  ULEA UR4, UR5, UR4, 0x18 ;  /* 0x0000000405047291 */ /* 0x001fcc000f8ec03f */
[----:B------:R-:W-:-:S05]  /*15a0*/  IMAD.U32 R5, RZ, RZ, UR4 ;  /* 0x00000004ff057e24 */ /* 0x000fca000f8e00ff */
[----:B------:R-:W-:-:S04]  /*15b0*/  LEA R3, R2, R5, 0x3 ;  /* 0x0000000502037211 */ /* 0x000fc800078e18ff */
[----:B------:R0:W1:Y:S01]  /*15c0*/  SYNCS.PHASECHK.TRANS64.TRYWAIT P1, [R3+URZ], R0 ;  /* 0x00000000030075a7 */ /* 0x000062000802017f */
[----:B------:R-:W-:Y:S05]  /*15d0*/  @!P0 BRA `(.L_x_18) ;  /* 0x0000000000048947 */ /* 0x000fea0003800000 */
[----:B------:R-:W-:Y:S01]  /*15e0*/  BPT.TRAP 0x1 ;  /* 0x000000040000795c */ /* 0x000fe20000300000 */
.L_x_18:
[----:B-1----:R-:W-:Y:S05]  /*15f0*/  @P1 BRA `(.L_x_19) ;  /* 0x0000000000081947 */ /* 0x002fea0003800000 */
[----:B------:R-:W1:Y:S02]  /*1600*/  SYNCS.PHASECHK.TRANS64.TRYWAIT P1, [R3+URZ], R0 ;  /* 0x00000000030075a7 */ /* 0x000e64000802017f */
[----:B-1----:R-:W-:Y:S05]  /*1610*/  @!P1 BRA `(.L_x_20) ;  /* 0x0000021000189947 */ /* 0x002fea0003800000 */
.L_x_19:
[----:B------:R-:W-:-:S04]  /*1620*/  UIADD3 UR4, UR39, 0x1, URZ ;  /* 0x0000000127047890 */ /* 0x000fc8000fffe03f */
[----:B------:R-:W-:Y:S02]  /*1630*/  UISETP.NE.AND UP0, UPT, UR4, 0x3, UPT ;  /* 0x000000030400788c */ /* 0x000fe4000bf05270 */
[----:B------:R-:W-:Y:S02]  /*1640*/  IMAD.U32 R7, RZ, RZ, UR4 ;  /* 0x00000004ff077e24 */ /* 0x000fe4000f8e00ff */
[----:B------:R-:W-:Y:S02]  /*1650*/  USEL UR4, URZ, 0x1, UP0 ;  /* 0x000000013f047887 */ /* 0x000fe40008000000 */
[----:B------:R-:W-:Y:S02]  /*1660*/  PLOP3.LUT P1, PT, PT, PT, UP0, 0x80, 0x0 ;  /* 0x000000000000781c */ /* 0x000fe40003f2f008 */
[----:B------:R-:W-:Y:S02]  /*1670*/  ULOP3.LUT UR4, UR38, UR4, URZ, 0x3c, !UPT ;  /* 0x0000000426047292 */ /* 0x000fe4000f8e3c3f */
[----:B------:R-:W-:-:S04]  /*1680*/  SEL R7, R7, RZ, P1 ;  /* 0x000000ff07077207 */ /* 0x000fc80000800000 */
[----:B------:R-:W-:Y:S01]  /*1690*/  IMAD.U32 R8, RZ, RZ, UR4 ;  /* 0x00000004ff087e24 */ /* 0x000fe2000f8e00ff */
[----:B------:R-:W-:Y:S06]  /*16a0*/  @!P0 BRA `(.L_x_21) ;  /* 0x0000000000048947 */ /* 0x000fec0003800000 */
[----:B------:R-:W-:Y:S01]  /*16b0*/  BPT.TRAP 0x1 ;  /* 0x000000040000795c */ /* 0x000fe20000300000 */
.L_x_21:
[----:B------:R-:W2:Y:S01]  /*16c0*/  S2R R6, SR_TID.X ;  /* 0x0000000000067919 */ /* 0x000ea20000002100 */
[----:B------:R-:W-:Y:S01]  /*16d0*/  USHF.L.U32 UR4, UR39, 0xf, URZ ;  /* 0x0000000f27047899 */ /* 0x000fe2000800063f */
[----:B------:R-:W-:Y:S01]  /*16e0*/  MOV R21, 0x90 ;  /* 0x0000009000157802 */ /* 0x000fe20000000f00 */
[----:B------:R-:W-:Y:S02]  /*16f0*/  IMAD.U32 R25, RZ, RZ, UR40 ;  /* 0x00000028ff197e24 */ /* 0x000fe4000f8e00ff */
[C---:B--2---:R-:W-:Y:S01]  /*1700*/  IMAD.SHL.U32 R4, R6.reuse, 0x200, RZ ;  /* 0x0000020006047824 */ /* 0x044fe200078e00ff */
[C---:B------:R-:W-:Y:S02]  /*1710*/  LOP3.LUT R2, R6.reuse, 0x2, RZ, 0xc0, !PT ;  /* 0x0000000206027812 */ /* 0x040fe400078ec0ff */
[----:B01----:R-:W-:Y:S02]  /*1720*/  SHF.R.U32.HI R0, RZ, 0x2, R6 ;  /* 0x00000002ff007819 */ /* 0x003fe40000011606 */
[----:B------:R-:W-:-:S02]  /*1730*/  LOP3.LUT R3, R6, 0xe0, RZ, 0xc0, !PT ;  /* 0x000000e006037812 */ /* 0x000fc400078ec0ff */
[----:B------:R-:W-:Y:S02]  /*1740*/  LOP3.LUT R4, R4, 0x200, RZ, 0xc0, !PT ;  /* 0x0000020004047812 */ /* 0x000fe400078ec0ff */
[----:B------:R-:W-:Y:S01]  /*1750*/  SHF.L.U32 R9, R2, 0x9, RZ ;  /* 0x0000000902097819 */ /* 0x000fe200000006ff */
[----:B------:R-:W-:Y:S01]  /*1760*/  IMAD.SHL.U32 R2, R6, 0x40, RZ ;  /* 0x0000004006027824 */ /* 0x000fe200078e00ff */
[----:B------:R-:W-:Y:S02]  /*1770*/  LOP3.LUT R0, R0, 0x7, RZ, 0xc0, !PT ;  /* 0x0000000700007812 */ /* 0x000fe400078ec0ff */
[----:B------:R-:W-:Y:S02]  /*1780*/  LEA.HI R3, R3, R4, RZ, 0x1f ;  /* 0x0000000403037211 */ /* 0x000fe400078ff8ff */
[----:B------:R-:W-:Y:S01]  /*1790*/  LOP3.LUT R0, R9, 0xfffffe00, R0, 0xe2, !PT ;  /* 0xfffffe0009007812 */ /* 0x000fe200078ee200 */
[----:B------:R-:W-:Y:S01]  /*17a0*/  IMAD.U32 R9, RZ, RZ, UR4 ;  /* 0x00000004ff097e24 */ /* 0x000fe2000f8e00ff */
[----:B------:R-:W-:Y:S01]  /*17b0*/  LOP3.LUT R3, R3, 0x40, R2, 0x78, !PT ;  /* 0x0000004003037812 */ /* 0x000fe200078e7802 */
[----:B------:R-:W-:Y:S01]  /*17c0*/  IMAD R2, R7, 0x8, R5 ;  /* 0x0000000807027824 */ /* 0x000fe200078e0205 */
[----:B------:R-:W-:Y:S01]  /*17d0*/  R2P PR, R6, 0x60 ;  /* 0x0000006006007804 */ /* 0x000fe20000000000 */
[----:B------:R-:W-:Y:S01]  /*17e0*/  IMAD.MOV.U32 R6, RZ, RZ, 0x120 ;  /* 0x00000120ff067424 */ /* 0x000fe200078e00ff */
[----:B------:R-:W-:-:S02]  /*17f0*/  LOP3.LUT R20, R0, R3, RZ, 0xfc, !PT ;  /* 0x0000000300147212 */ /* 0x000fc400078efcff */
[----:B------:R-:W-:Y:S02]  /*1800*/  SHF.L.U32 R0, R8, 0x1f, RZ ;  /* 0x0000001f08007819 */ /* 0x000fe400000006ff */
[----:B------:R-:W-:Y:S02]  /*1810*/  LOP3.LUT R4, R9, 0x800, R20, 0xfe, !PT ;  /* 0x0000080009047812 */ /* 0x000fe400078efe14 */
[----:B------:R-:W-:Y:S01]  /*1820*/  SEL R21, R21, 0x70, !P5 ;  /* 0x0000007015157807 */ /* 0x000fe20006800000 */
[----:B------:R0:W1:Y:S01]  /*1830*/  SYNCS.PHASECHK.TRANS64.TRYWAIT P1, [R2+URZ], R0 ;  /* 0x00000000020075a7 */ /* 0x000062000802017f */
[----:B------:R-:W-:Y:S01]  /*1840*/  SEL R6, R6, 0xe0, !P6 ;  /* 0x000000e006067807 */ /* 0x000fe20007000000 */
[----:B------:R-:W-:Y:S01]  /*1850*/  IMAD.IADD R4, R5, 0x1, R4 ;  /* 0x0000000105047824 */ /* 0x000fe200078e0204 */
[----:B------:R-:W-:-:S13]  /*1860*/  ISETP.NE.AND P2, PT, R25, 0x1, PT ;  /* 0x000000011900780c */ /* 0x000fda0003f45270 */
[----:B------:R-:W-:Y:S05]  /*1870*/  WARPSYNC.ALL ;  /* 0x0000000000007948 */ /* 0x000fea0003800000 */
[C---:B------:R-:W-:Y:S01]  /*1880*/  IMAD.IADD R9, R4.reuse, 0x1, R21 ;  /* 0x0000000104097824 */ /* 0x040fe200078e0215 */
[----:B------:R-:W-:Y:S01]  /*1890*/  IADD3 R11, R4, R6, RZ ;  /* 0x00000006040b7210 */ /* 0x000fe20007ffe0ff */
[----:B------:R-:W-:Y:S04]  /*18a0*/  LDS.U8 R13, [R4+0x8] ;  /* 0x00000800040d7984 */ /* 0x000fe80000000000 */
[----:B------:R-:W-:Y:S04]  /*18b0*/  LDS.U8 R23, [R4+0x808] ;  /* 0x0008080004177984 */ /* 0x000fe80000000000 */
[----:B------:R-:W2:Y:S04]  /*18c0*/  LDS.U8 R14, [R9+0x8] ;  /* 0x00000800090e7984 */ /* 0x000ea80000000000 */
[----:B------:R-:W3:Y:S04]  /*18d0*/  LDS.U8 R28, [R9+0x808] ;  /* 0x00080800091c7984 */ /* 0x000ee80000000000 */
[----:B------:R-:W4:Y:S04]  /*18e0*/  LDS.U8 R22, [R11+0x8] ;  /* 0x000008000b167984 */ /* 0x000f280000000000 */
[----:B------:R-:W0:Y:S04]  /*18f0*/  LDS.U8 R30, [R11+0x808] ;  /* 0x000808000b1e7984 */ /* 0x000e280000000000 */
[----:B------:R-:W-:Y:S04]  /*1900*/  LDS.U8 R3, [R4] ;  /* 0x0000000004037984 */ /* 0x000fe80000000000 */
[----:B------:R-:W-:Y:S04]  /*1910*/  LDS.U8 R15, [R4+0x800] ;  /* 0x00080000040f7984 */ /* 0x000fe80000000000 */
[----:B------:R-:W1:Y:S04]  /*1920*/  LDS.U8 R10, [R9] ;  /* 0x00000000090a7984 */ /* 0x000e680000000000 */
[----:B------:R-:W1:Y:S04]  /*1930*/  LDS.U8 R24, [R9+0x800] ;  /* 0x0008000009187984 */ /* 0x000e680000000000 */
[----:B------:R-:W1:Y:S04]  /*1940*/  LDS.U8 R12, [R11] ;  /* 0x000000000b0c7984 */ /* 0x000e680000000000 */
[----:B------:R-:W1:Y:S01]  /*1950*/  LDS.U8 R26, [R11+0x800] ;  /* 0x000800000b1a7984 */ /* 0x000e620000000000 */
[----:B--2---:R-:W-:-:S03]  /*1960*/  PRMT R13, R14, 0x7604, R13 ;  /* 0x000076040e0d7816 */ /* 0x004fc6000000000d */
[----:B------:R-:W-:Y:S01]  /*1970*/  LDS.U8 R32, [R4+0x4808] ;  /* 0x0048080004207984 */ /* 0x000fe20000000000 */
[----:B---3--:R-:W-:-:S03]  /*1980*/  PRMT R23, R28, 0x7604, R23 ;  /* 0x000076041c177816 */ /* 0x008fc60000000017 */
[----:B------:R-:W-:Y:S01]  /*1990*/  LDS.U8 R34, [R4+0x1000] ;  /* 0x0010000004227984 */ /* 0x000fe20000000000 */
[----:B----4-:R-:W-:-:S03]  /*19a0*/  PRMT R13, R22, 0x7054, R13 ;  /* 0x00007054160d7816 */ /* 0x010fc6000000000d */
[----:B------:R-:W-:Y:S01]  /*19b0*/  LDS.U8 R28, [R4+0x4008] ;  /* 0x00400800041c7984 */ /* 0x000fe20000000000 */
[----:B0-----:R-:W-:-:S03]  /*19c0*/  PRMT R23, R30, 0x7054, R23 ;  /* 0x000070541e177816 */ /* 0x001fc60000000017 */
[----:B------:R-:W-:Y:S04]  /*19d0*/  LDS.U8 R22, [R4+0x4000] ;  /* 0x0040000004167984 */ /* 0x000fe80000000000 */
[----:B------:R-:W-:Y:S04]  /*19e0*/  LDS.U8 R30, [R4+0x4800] ;  /* 0x00480000041e7984 */ /* 0x000fe80000000000 */
[----:B------:R-:W-:Y:S01]  /*19f0*/  LDS.U8 R36, [R4+0x1008] ;  /* 0x0010080004247984 */ /* 0x000fe20000000000 */
[----:B-1----:R-:W-:-:S03]  /*1a00*/  PRMT R3, R10, 0x7604, R3 ;  /* 0x000076040a037816 */ /* 0x002fc60000000003 */
[----:B------:R-:W-:Y:S01]  /*1a10*/  LDS.U8 R38, [R4+0x1800] ;  /* 0x0018000004267984 */ /* 0x000fe20000000000 */
[----:B------:R-:W-:Y:S01]  /*1a20*/  IMAD.IADD R10, R9, 0x1, R6 ;  /* 0x00000001090a7824 */ /* 0x000fe200078e0206 */
[----:B------:R-:W-:Y:S02]  /*1a30*/  PRMT R15, R24, 0x7604, R15 ;  /* 0x00007604180f7816 */ /* 0x000fe4000000000f */
[----:B------:R-:W-:Y:S01]  /*1a40*/  LDS.U8 R40, [R4+0x1808] ;  /* 0x0018080004287984 */ /* 0x000fe20000000000 */
[----:B------:R-:W-:-:S03]  /*1a50*/  PRMT R3, R12, 0x7054, R3 ;  /* 0x000070540c037816 */ /* 0x000fc60000000003 */
[----:B------:R-:W-:Y:S01]  /*1a60*/  LDS.U8 R42, [R4+0x5000] ;  /* 0x00500000042a7984 */ /* 0x000fe20000000000 */
[----:B------:R-:W-:-:S03]  /*1a70*/  PRMT R26, R26, 0x7054, R15 ;  /* 0x000070541a1a7816 */ /* 0x000fc6000000000f */
[----:B------:R-:W-:Y:S04]  /*1a80*/  LDS.U8 R44, [R4+0x5008] ;  /* 0x00500800042c7984 */ /* 0x000fe80000000000 */
[----:B------:R-:W-:Y:S04]  /*1a90*/  LDS.U8 R46, [R4+0x5800] ;  /* 0x00580000042e7984 */ /* 0x000fe80000000000 */
[----:B------:R-:W-:Y:S04]  /*1aa0*/  LDS.U8 R48, [R4+0x5808] ;  /* 0x0058080004307984 */ /* 0x000fe80000000000 */
[----:B------:R-:W0:Y:S04]  /*1ab0*/  LDS.U8 R25, [R9+0x4000] ;  /* 0x0040000009197984 */ /* 0x000e280000000000 */
[----:B------:R-:W1:Y:S04]  /*1ac0*/  LDS.U8 R31, [R9+0x4008] ;  /* 0x00400800091f7984 */ /* 0x000e680000000000 */
[----:B------:R-:W2:Y:S04]  /*1ad0*/  LDS.U8 R35, [R9+0x4800] ;  /* 0x0048000009237984 */ /* 0x000ea80000000000 */
[----:B------:R-:W3:Y:S04]  /*1ae0*/  LDS.U8 R41, [R9+0x4808] ;  /* 0x0048080009297984 */ /* 0x000ee80000000000 */
[----:B------:R-:W4:Y:S04]  /*1af0*/  LDS.U8 R45, [R9+0x1000] ;  /* 0x00100000092d7984 */ /* 0x000f280000000000 */
[----:B------:R-:W4:Y:S04]  /*1b00*/  LDS.U8 R51, [R9+0x1008] ;  /* 0x0010080009337984 */ /* 0x000f280000000000 */
[----:B------:R-:W4:Y:S04]  /*1b10*/  LDS.U8 R55, [R9+0x1800] ;  /* 0x0018000009377984 */ /* 0x000f280000000000 */
[----:B------:R-:W4:Y:S04]  /*1b20*/  LDS.U8 R61, [R9+0x1808] ;  /* 0x00180800093d7984 */ /* 0x000f280000000000 */
[----:B------:R-:W4:Y:S04]  /*1b30*/  LDS.U8 R65, [R9+0x5000] ;  /* 0x0050000009417984 */ /* 0x000f280000000000 */
[----:B------:R-:W4:Y:S04]  /*1b40*/  LDS.U8 R71, [R9+0x5008] ;  /* 0x0050080009477984 */ /* 0x000f280000000000 */
[----:B------:R-:W4:Y:S01]  /*1b50*/  LDS.U8 R75, [R9+0x5800] ;  /* 0x00580000094b7984 */ /* 0x000f220000000000 */
[----:B0-----:R-:W-:-:S03]  /*1b60*/  PRMT R22, R25, 0x7604, R22 ;  /* 0x0000760419167816 */ /* 0x001fc60000000016 */
[----:B------:R-:W0:Y:S01]  /*1b70*/  LDS.U8 R81, [R9+0x5808] ;  /* 0x0058080009517984 */ /* 0x000e220000000000 */
[----:B-1----:R-:W-:-:S03]  /*1b80*/  PRMT R28, R31, 0x7604, R28 ;  /* 0x000076041f1c7816 */ /* 0x002fc6000000001c */
[----:B------:R-:W1:Y:S01]  /*1b90*/  LDS.U8 R27, [R11+0x4000] ;  /* 0x004000000b1b7984 */ /* 0x000e620000000000 */
[----:B--2---:R-:W-:-:S03]  /*1ba0*/  PRMT R30, R35, 0x7604, R30 ;  /* 0x00007604231e7816 */ /* 0x004fc6000000001e */
[----:B------:R-:W2:Y:S01]  /*1bb0*/  LDS.U8 R33, [R11+0x4008] ;  /* 0x004008000b217984 */ /* 0x000ea20000000000 */
[----:B---3--:R-:W-:-:S03]  /*1bc0*/  PRMT R32, R41, 0x7604, R32 ;  /* 0x0000760429207816 */ /* 0x008fc60000000020 */
[----:B------:R-:W3:Y:S01]  /*1bd0*/  LDS.U8 R37, [R11+0x4800] ;  /* 0x004800000b257984 */ /* 0x000ee20000000000 */
[----:B----4-:R-:W-:-:S03]  /*1be0*/  PRMT R34, R45, 0x7604, R34 ;  /* 0x000076042d227816 */ /* 0x010fc60000000022 */
[----:B------:R-:W4:Y:S01]  /*1bf0*/  LDS.U8 R43, [R11+0x4808] ;  /* 0x004808000b2b7984 */ /* 0x000f220000000000 */
[----:B------:R-:W-:-:S03]  /*1c00*/  PRMT R36, R51, 0x7604, R36 ;  /* 0x0000760433247816 */ /* 0x000fc60000000024 */
        /* <DEDUP_REMOVED lines=11> */
[----:B0-----:R-:W-:-:S03]  /*1cc0*/  PRMT R48, R81, 0x7604, R48 ;  /* 0x0000760451307816 */ /* 0x001fc60000000030 */
[----:B------:R-:W0:Y:S01]  /*1cd0*/  LDS.U8 R77, [R11+0x5800] ;  /* 0x005800000b4d7984 */ /* 0x000e220000000000 */
[----:B-1----:R-:W-:-:S03]  /*1ce0*/  PRMT R22, R27, 0x7054, R22 ;  /* 0x000070541b167816 */ /* 0x002fc60000000016 */
[----:B------:R-:W1:Y:S01]  /*1cf0*/  LDS.U8 R83, [R11+0x5808] ;  /* 0x005808000b537984 */ /* 0x000e620000000000 */
[----:B--2---:R-:W-:-:S03]  /*1d00*/  PRMT R28, R33, 0x7054, R28 ;  /* 0x00007054211c7816 */ /* 0x004fc6000000001c */
[----:B------:R-:W2:Y:S01]  /*1d10*/  LDS.U8 R24, [R10] ;  /* 0x000000000a187984 */ /* 0x000ea20000000000 */
        /* <DEDUP_REMOVED lines=30> */
[----:B------:R-:W-:Y:S02]  /*1f00*/  PRMT R177, R177, 0x654, R28 ;  /* 0x00000654b1b17816 */ /* 0x000fe4000000001c */
[----:B------:R-:W-:Y:S02]  /*1f10*/  PRMT R178, R39, 0x654, R30 ;  /* 0x0000065427b27816 */ /* 0x000fe4000000001e */
[----:B------:R-:W-:Y:S02]  /*1f20*/  PRMT R179, R179, 0x654, R32 ;  /* 0x00000654b3b37816 */ /* 0x000fe40000000020 */
[----:B------:R-:W-:Y:S02]  /*1f30*/  PRMT R172, R49, 0x654, R34 ;  /* 0x0000065431ac7816 */ /* 0x000fe40000000022 */
[----:B0-----:R-:W-:Y:S02]  /*1f40*/  PRMT R173, R173, 0x654, R36 ;  /* 0x00000654adad7816 */ /* 0x001fe40000000024 */
[----:B-1----:R-:W-:-:S02]  /*1f50*/  PRMT R174, R59, 0x654, R38 ;  /* 0x000006543bae7816 */ /* 0x002fc40000000026 */
[----:B--2---:R-:W-:Y:S02]  /*1f60*/  PRMT R175, R175, 0x654, R40 ;  /* 0x00000654afaf7816 */ /* 0x004fe40000000028 */
[----:B---3--:R-:W-:Y:S02]  /*1f70*/  PRMT R168, R69, 0x654, R42 ;  /* 0x0000065445a87816 */ /* 0x008fe4000000002a */
[----:B----4-:R-:W-:Y:S02]  /*1f80*/  PRMT R169, R169, 0x654, R44 ;  /* 0x00000654a9a97816 */ /* 0x010fe4000000002c */
[----:B------:R-:W-:Y:S02]  /*1f90*/  PRMT R170, R79, 0x654, R46 ;  /* 0x000006544faa7816 */ /* 0x000fe4000000002e */
[----:B------:R-:W-:Y:S01]  /*1fa0*/  PRMT R171, R171, 0x654, R48 ;  /* 0x00000654abab7816 */ /* 0x000fe20000000030 */
[----:B------:R-:W-:Y:S01]  /*1fb0*/  LDS.U8 R15, [R4+0x2800] ;  /* 0x00280000040f7984 */ /* 0x000fe20000000000 */
[----:B------:R-:W-:Y:S01]  /*1fc0*/  R2UR UR4, R19 ;  /* 0x00000000130472ca */ /* 0x000fe200000e0000 */
[----:B------:R-:W-:-:S02]  /*1fd0*/  UMOV UR7, 0x40000040 ;  /* 0x4000004000077882 */ /* 0x000fc40000000000 */
[----:B------:R-:W0:Y:S04]  /*1fe0*/  LDS.U8 R28, [R9+0x2800] ;  /* 0x00280000091c7984 */ /* 0x000e280000000000 */
[----:B------:R-:W-:Y:S04]  /*1ff0*/  LDS.U8 R23, [R4+0x2808] ;  /* 0x0028080004177984 */ /* 0x000fe80000000000 */
[----:B------:R-:W1:Y:S02]  /*2000*/  LDS.U8 R30, [R9+0x2808] ;  /* 0x00280800091e7984 */ /* 0x000e640000000000 */
[----:B------:R-:W-:-:S02]  /*2010*/  USHF.R.U32.HI UR4, URZ, 0x4, UR4 ;  /* 0x000000043f047899 */ /* 0x000fc40008011604 */
[----:B------:R-:W-:Y:S02]  /*2020*/  LDS.U8 R3, [R4+0x2000] ;  /* 0x0020000004037984 */ /* 0x000fe40000000000 */
[----:B------:R-:W-:Y:S02]  /*2030*/  ULOP3.LUT UR4, UR4, 0x3fff, URZ, 0xc0, !UPT ;  /* 0x00003fff04047892 */ /* 0x000fe4000f8ec03f */
[----:B------:R-:W2:Y:S02]  /*2040*/  LDS.U8 R12, [R9+0x2000] ;  /* 0x00200000090c7984 */ /* 0x000ea40000000000 */
[----:B------:R-:W-:Y:S02]  /*2050*/  ULOP3.LUT UR4, UR4, 0x10000, URZ, 0xfc, !UPT ;  /* 0x0001000004047892 */ /* 0x000fe4000f8efc3f */
[----:B------:R-:W-:Y:S02]  /*2060*/  LDS.U8 R13, [R4+0x2008] ;  /* 0x00200800040d7984 */ /* 0x000fe40000000000 */
[----:B------:R-:W-:-:S02]  /*2070*/  ULEA UR6, UR39, UR4, 0xb ;  /* 0x0000000427067291 */ /* 0x000fc4000f8e583f */
[----:B------:R-:W3:Y:S04]  /*2080*/  LDS.U8 R14, [R9+0x2008] ;  /* 0x00200800090e7984 */ /* 0x000ee80000000000 */
[----:B------:R-:W-:Y:S04]  /*2090*/  LDS.U8 R29, [R4+0x6000] ;  /* 0x00600000041d7984 */ /* 0x000fe80000000000 */
[----:B------:R-:W4:Y:S04]  /*20a0*/  LDS.U8 R34, [R9+0x6000] ;  /* 0x0060000009227984 */ /* 0x000f280000000000 */
[----:B------:R-:W4:Y:S04]  /*20b0*/  LDS.U8 R158, [R11+0x2800] ;  /* 0x002800000b9e7984 */ /* 0x000f280000000000 */
[----:B------:R-:W4:Y:S01]  /*20c0*/  LDS.U8 R32, [R11+0x2808] ;  /* 0x002808000b207984 */ /* 0x000f220000000000 */
[----:B0-----:R-:W-:-:S03]  /*20d0*/  PRMT R15, R28, 0x7604, R15 ;  /* 0x000076041c0f7816 */ /* 0x001fc6000000000f */
[----:B------:R-:W0:Y:S04]  /*20e0*/  LDS.U8 R156, [R11+0x2000] ;  /* 0x002000000b9c7984 */ /* 0x000e280000000000 */
[----:B------:R-:W0:Y:S01]  /*20f0*/  LDS.U8 R22, [R11+0x2008] ;  /* 0x002008000b167984 */ /* 0x000e220000000000 */
[----:B-1----:R-:W-:-:S03]  /*2100*/  PRMT R23, R30, 0x7604, R23 ;  /* 0x000076041e177816 */ /* 0x002fc60000000017 */
[----:B------:R-:W-:Y:S04]  /*2110*/  LDS.U8 R166, [R10+0x3800] ;  /* 0x003800000aa67984 */ /* 0x000fe80000000000 */
[----:B------:R-:W-:Y:S01]  /*2120*/  LDS.U8 R167, [R10+0x3808] ;  /* 0x003808000aa77984 */ /* 0x000fe20000000000 */
[----:B--2---:R-:W-:-:S03]  /*2130*/  PRMT R3, R12, 0x7604, R3 ;  /* 0x000076040c037816 */ /* 0x004fc60000000003 */
[----:B------:R-:W-:Y:S04]  /*2140*/  LDS.U8 R164, [R10+0x3000] ;  /* 0x003000000aa47984 */ /* 0x000fe80000000000 */
[----:B------:R-:W-:Y:S01]  /*2150*/  LDS.U8 R165, [R10+0x3008] ;  /* 0x003008000aa57984 */ /* 0x000fe20000000000 */
[----:B---3--:R-:W-:-:S03]  /*2160*/  PRMT R13, R14, 0x7604, R13 ;  /* 0x000076040e0d7816 */ /* 0x008fc6000000000d */
[----:B------:R-:W1:Y:S04]  /*2170*/  LDS.U8 R152, [R11+0x6000] ;  /* 0x006000000b987984 */ /* 0x000e680000000000 */
[----:B------:R-:W-:Y:S01]  /*2180*/  LDS.U8 R162, [R10+0x7800] ;  /* 0x007800000aa27984 */ /* 0x000fe20000000000 */
[----:B----4-:R-:W-:-:S03]  /*2190*/  PRMT R29, R34, 0x7604, R29 ;  /* 0x00007604221d7816 */ /* 0x010fc6000000001d */
[----:B------:R-:W-:Y:S01]  /*21a0*/  LDS.U8 R163, [R10+0x7808] ;  /* 0x007808000aa37984 */ /* 0x000fe20000000000 */
[----:B------:R-:W-:-:S03]  /*21b0*/  PRMT R158, R158, 0x7054, R15 ;  /* 0x000070549e9e7816 */ /* 0x000fc6000000000f */
[----:B------:R-:W-:Y:S01]  /*21c0*/  LDS.U8 R160, [R10+0x7000] ;  /* 0x007000000aa07984 */ /* 0x000fe20000000000 */
[----:B------:R-:W-:-:S03]  /*21d0*/  PRMT R159, R32, 0x7054, R23 ;  /* 0x00007054209f7816 */ /* 0x000fc60000000017 */
[----:B------:R-:W-:Y:S01]  /*21e0*/  LDS.U8 R161, [R10+0x7008] ;  /* 0x007008000aa17984 */ /* 0x000fe20000000000 */
[----:B0-----:R-:W-:-:S03]  /*21f0*/  PRMT R156, R156, 0x7054, R3 ;  /* 0x000070549c9c7816 */ /* 0x001fc60000000003 */
[----:B------:R-:W-:Y:S01]  /*2200*/  LDS.U8 R155, [R10+0x6808] ;  /* 0x006808000a9b7984 */ /* 0x000fe20000000000 */
[----:B------:R-:W-:-:S03]  /*2210*/  PRMT R157, R22, 0x7054, R13 ;  /* 0x00007054169d7816 */ /* 0x000fc6000000000d */
[----:B------:R-:W-:Y:S04]  /*2220*/  LDS.U8 R153, [R10+0x6008] ;  /* 0x006008000a997984 */ /* 0x000fe80000000000 */
[----:B------:R-:W-:Y:S04]  /*2230*/  LDS.U8 R62, [R11+0x7808] ;  /* 0x007808000b3e7984 */ /* 0x000fe80000000000 */
[----:B------:R-:W-:Y:S04]  /*2240*/  LDS.U8 R60, [R9+0x7808] ;  /* 0x00780800093c7984 */ /* 0x000fe80000000000 */
[----:B------:R-:W-:Y:S04]  /*2250*/  LDS.U8 R58, [R11+0x7800] ;  /* 0x007800000b3a7984 */ /* 0x000fe80000000000 */
[----:B------:R-:W-:Y:S01]  /*2260*/  LDS.U8 R56, [R9+0x7800] ;  /* 0x0078000009387984 */ /* 0x000fe20000000000 */
[----:B-1----:R-:W-:-:S03]  /*2270*/  PRMT R152, R152, 0x7054, R29 ;  /* 0x0000705498987816 */ /* 0x002fc6000000001d */
[----:B------:R-:W-:Y:S04]  /*2280*/  LDS.U8 R54, [R11+0x7008] ;  /* 0x007008000b367984 */ /* 0x000fe80000000000 */
[----:B------:R-:W-:Y:S04]  /*2290*/  LDS.U8 R31, [R4+0x6008] ;  /* 0x00600800041f7984 */ /* 0x000fe80000000000 */
[----:B------:R-:W0:Y:S04]  /*22a0*/  LDS.U8 R36, [R9+0x6008] ;  /* 0x0060080009247984 */ /* 0x000e280000000000 */
[----:B------:R-:W-:Y:S04]  /*22b0*/  LDS.U8 R52, [R9+0x7008] ;  /* 0x0070080009347984 */ /* 0x000fe80000000000 */
[----:B------:R-:W-:Y:S04]  /*22c0*/  LDS.U8 R33, [R4+0x6800] ;  /* 0x0068000004217984 */ /* 0x000fe80000000000 */
[----:B------:R-:W1:Y:S04]  /*22d0*/  LDS.U8 R38, [R9+0x6800] ;  /* 0x0068000009267984 */ /* 0x000e680000000000 */
[----:B------:R-:W-:Y:S04]  /*22e0*/  LDS.U8 R50, [R11+0x7000] ;  /* 0x007000000b327984 */ /* 0x000fe80000000000 */
[----:B------:R-:W-:Y:S04]  /*22f0*/  LDS.U8 R48, [R9+0x7000] ;  /* 0x0070000009307984 */ /* 0x000fe80000000000 */
[----:B------:R-:W-:Y:S04]  /*2300*/  STL [R1+0x410], R21 ;  /* 0x0004101501007387 */ /* 0x000fe80000100800 */
[----:B------:R-:W-:Y:S04]  /*2310*/  STL [R1+0x40c], R20 ;  /* 0x00040c1401007387 */ /* 0x000fe80000100800 */
[----:B-----5:R-:W-:Y:S04]  /*2320*/  STL [R1+0x408], R18 ;  /* 0x0004081201007387 */ /* 0x020fe80000100800 */
[----:B------:R-:W-:Y:S04]  /*2330*/  STL [R1+0x404], R17 ;  /* 0x0004041101007387 */ /* 0x000fe80000100800 */
[----:B------:R-:W-:Y:S01]  /*2340*/  STL [R1+0x400], R16 ;  /* 0x0004001001007387 */ /* 0x000fe20000100800 */
[----:B0-----:R-:W-:-:S03]  /*2350*/  PRMT R31, R36, 0x7604, R31 ;  /* 0x00007604241f7816 */ /* 0x001fc6000000001f */
[----:B------:R-:W-:Y:S04]  /*2360*/  STL [R1+0x3fc], R8 ;  /* 0x0003fc0801007387 */ /* 0x000fe80000100800 */
[----:B------:R-:W-:Y:S04]  /*2370*/  STL [R1+0x3f8], R7 ;  /* 0x0003f80701007387 */ /* 0x000fe80000100800 */
[----:B------:R-:W-:Y:S01]  /*2380*/  STL [R1+0x3f4], R6 ;  /* 0x0003f40601007387 */ /* 0x000fe20000100800 */
[----:B-1----:R-:W-:-:S03]  /*2390*/  PRMT R33, R38, 0x7604, R33 ;  /* 0x0000760426217816 */ /* 0x002fc60000000021 */
[----:B------:R-:W-:Y:S04]  /*23a0*/  STL [R1+0x3f0], R5 ;  /* 0x0003f00501007387 */ /* 0x000fe80000100800 */
[----:B------:R-:W-:Y:S04]  /*23b0*/  STL [R1+0x3ec], R2 ;  /* 0x0003ec0201007387 */ /* 0x000fe80000100800 */
[----:B------:R-:W-:Y:S04]  /*23c0*/  STL [R1+0x3e8], R0 ;  /* 0x0003e80001007387 */ /* 0x000fe80000100800 */
[----:B------:R-:W-:Y:S04]  /*23d0*/  STL.64 [R1+0x890], R174 ;  /* 0x000890ae01007387 */ /* 0x000fe80000100a00 */
        /* <DEDUP_REMOVED lines=9> */
[----:B------:R-:W-:Y:S04]  /*2470*/  STL [R1+0x840], R155 ;  /* 0x0008409b01007387 */ /* 0x000fe80000100800 */
[----:B------:R-:W-:Y:S04]  /*2480*/  STL.64 [R1+0x838], R152 ;  /* 0x0008389801007387 */ /* 0x000fe80000100a00 */
[----:B------:R-:W-:Y:S04]  /*2490*/  STL [R1+0x834], R62 ;  /* 0x0008343e01007387 */ /* 0x000fe80000100800 */
[----:B------:R-:W-:Y:S04]  /*24a0*/  STL [R1+0x830], R60 ;  /* 0x0008303c01007387 */ /* 0x000fe80000100800 */
[----:B------:R-:W-:Y:S04]  /*24b0*/  STL [R1+0x82c], R58 ;  /* 0x00082c3a01007387 */ /* 0x000fe80000100800 */
[----:B------:R-:W-:Y:S04]  /*24c0*/  STL [R1+0x828], R56 ;  /* 0x0008283801007387 */ /* 0x000fe80000100800 */
[----:B------:R-:W-:Y:S04]  /*24d0*/  STL [R1+0x824], R54 ;  /* 0x0008243601007387 */ /* 0x000fe80000100800 */
[----:B------:R-:W-:Y:S04]  /*24e0*/  STL [R1+0x820], R52 ;  /* 0x0008203401007387 */ /* 0x000fe80000100800 */
[----:B------:R-:W-:Y:S04]  /*24f0*/  LDS.U8 R19, [R4+0x6808] ;  /* 0x0068080004137984 */ /* 0x000fe80000000000 */
[----:B------:R-:W0:Y:S04]  /*2500*/  LDS.U8 R28, [R9+0x6808] ;  /* 0x00680800091c7984 */ /* 0x000e280000000000 */
[----:B------:R-:W-:Y:S04]  /*2510*/  LDS.U8 R23, [R4+0x3000] ;  /* 0x0030000004177984 */ /* 0x000fe80000000000 */
[----:B------:R-:W1:Y:S04]  /*2520*/  LDS.U8 R32, [R9+0x3000] ;  /* 0x0030000009207984 */ /* 0x000e680000000000 */
[----:B------:R-:W-:Y:S04]  /*2530*/  LDS.U8 R29, [R4+0x3008] ;  /* 0x00300800041d7984 */ /* 0x000fe80000000000 */
[----:B------:R-:W2:Y:S04]  /*2540*/  LDS.U8 R36, [R9+0x3008] ;  /* 0x0030080009247984 */ /* 0x000ea80000000000 */
[----:B------:R-:W-:Y:S04]  /*2550*/  LDS.U8 R35, [R4+0x3800] ;  /* 0x0038000004237984 */ /* 0x000fe80000000000 */
[----:B------:R-:W-:Y:S04]  /*2560*/  LDS.U8 R37, [R4+0x3808] ;  /* 0x0038080004257984 */ /* 0x000fe80000000000 */
[----:B------:R-:W-:Y:S04]  /*2570*/  LDS.U8 R39, [R4+0x7000] ;  /* 0x0070000004277984 */ /* 0x000fe80000000000 */
[----:B------:R-:W-:Y:S04]  /*2580*/  LDS.U8 R41, [R4+0x7008] ;  /* 0x0070080004297984 */ /* 0x000fe80000000000 */
[----:B------:R-:W-:Y:S04]  /*2590*/  LDS.U8 R43, [R4+0x7800] ;  /* 0x00780000042b7984 */ /* 0x000fe80000000000 */
[----:B------:R-:W-:Y:S01]  /*25a0*/  LDS.U8 R45, [R4+0x7808] ;  /* 0x00780800042d7984 */ /* 0x000fe20000000000 */
[----:B0-----:R-:W-:-:S03]  /*25b0*/  PRMT R19, R28, 0x7604, R19 ;  /* 0x000076041c137816 */ /* 0x001fc60000000013 */
[----:B------:R-:W0:Y:S04]  /*25c0*/  LDS.U8 R40, [R9+0x3800] ;  /* 0x0038000009287984 */ /* 0x000e280000000000 */
[----:B------:R-:W3:Y:S01]  /*25d0*/  LDS.U8 R44, [R9+0x3808] ;  /* 0x00380800092c7984 */ /* 0x000ee20000000000 */
[----:B-1----:R-:W-:-:S03]  /*25e0*/  PRMT R23, R32, 0x7604, R23 ;  /* 0x0000760420177816 */ /* 0x002fc60000000017 */
[----:B------:R-:W-:Y:S04]  /*25f0*/  STL [R1+0x81c], R50 ;  /* 0x00081c3201007387 */ /* 0x000fe80000100800 */
[----:B------:R-:W1:Y:S01]  /*2600*/  LDS.U8 R14, [R11+0x6008] ;  /* 0x006008000b0e7984 */ /* 0x000e620000000000 */
[----:B--2---:R-:W-:-:S03]  /*2610*/  PRMT R29, R36, 0x7604, R29 ;  /* 0x00007604241d7816 */ /* 0x004fc6000000001d */
[----:B------:R-:W2:Y:S04]  /*2620*/  LDS.U8 R22, [R11+0x6800] ;  /* 0x006800000b167984 */ /* 0x000ea80000000000 */
[----:B------:R-:W4:Y:S04]  /*2630*/  LDS.U8 R30, [R11+0x6808] ;  /* 0x006808000b1e7984 */ /* 0x000f280000000000 */
[----:B------:R-:W4:Y:S04]  /*2640*/  LDS.U8 R34, [R11+0x3000] ;  /* 0x003000000b227984 */ /* 0x000f280000000000 */
[----:B------:R-:W4:Y:S04]  /*2650*/  LDS.U8 R38, [R11+0x3008] ;  /* 0x003008000b267984 */ /* 0x000f280000000000 */
[----:B------:R-:W4:Y:S04]  /*2660*/  LDS.U8 R42, [R11+0x3800] ;  /* 0x003800000b2a7984 */ /* 0x000f280000000000 */
[----:B------:R-:W4:Y:S04]  /*2670*/  LDS.U8 R46, [R11+0x3808] ;  /* 0x003808000b2e7984 */ /* 0x000f280000000000 */
[----:B------:R-:W-:Y:S01]  /*2680*/  LDS.U8 R3, [R10+0x2000] ;  /* 0x002000000a037984 */ /* 0x000fe20000000000 */
[----:B0-----:R-:W-:-:S03]  /*2690*/  PRMT R35, R40, 0x7604, R35 ;  /* 0x0000760428237816 */ /* 0x001fc60000000023 */
[----:B------:R-:W-:Y:S01]  /*26a0*/  LDS.U8 R4, [R10+0x2008] ;  /* 0x002008000a047984 */ /* 0x000fe20000000000 */
[----:B---3--:R-:W-:-:S03]  /*26b0*/  PRMT R37, R44, 0x7604, R37 ;  /* 0x000076042c257816 */ /* 0x008fc60000000025 */
[----:B------:R-:W-:Y:S04]  /*26c0*/  LDS.U8 R13, [R10+0x2800] ;  /* 0x002800000a0d7984 */ /* 0x000fe80000000000 */
[----:B------:R-:W-:Y:S01]  /*26d0*/  LDS.U8 R12, [R10+0x2808] ;  /* 0x002808000a0c7984 */ /* 0x000fe20000000000 */
[----:B-1----:R-:W-:-:S03]  /*26e0*/  PRMT R14, R14, 0x7054, R31 ;  /* 0x000070540e0e7816 */ /* 0x002fc6000000001f */
[----:B------:R-:W-:Y:S01]  /*26f0*/  LDS.U8 R15, [R10+0x6000] ;  /* 0x006000000a0f7984 */ /* 0x000fe20000000000 */
[----:B--2---:R-:W-:-:S03]  /*2700*/  PRMT R22, R22, 0x7054, R33 ;  /* 0x0000705416167816 */ /* 0x004fc60000000021 */
[----:B------:R-:W0:Y:S01]  /*2710*/  LDS.U8 R9, [R10+0x6800] ;  /* 0x006800000a097984 */ /* 0x000e220000000000 */
[----:B----4-:R-:W-:-:S03]  /*2720*/  PRMT R30, R30, 0x7054, R19 ;  /* 0x000070541e1e7816 */ /* 0x010fc60000000013 */
[----:B------:R1:W-:Y:S01]  /*2730*/  STL [R1+0x818], R48 ;  /* 0x0008183001007387 */ /* 0x0003e20000100800 */
[----:B------:R-:W-:Y:S02]  /*2740*/  PRMT R23, R34, 0x7054, R23 ;  /* 0x0000705422177816 */ /* 0x000fe40000000017 */
[----:B------:R-:W-:Y:S01]  /*2750*/  PRMT R38, R38, 0x7054, R29 ;  /* 0x0000705426267816 */ /* 0x000fe2000000001d */
[----:B-1----:R-:W-:-:S06]  /*2760*/  WARPGROUP.ARRIVE ;  /* 0x00000000000079c5 */ /* 0x002fcc0000000000 */
[----:B------:R-:W-:Y:S03]  /*2770*/  IGMMA.64x256x32.S8.S8 R48, R24, gdesc[UR4], RZ, !UPT, gsb0 ;  /* 0x0660000418307df1 */ /* 0x000fe6000c0410ff */
[----:B------:R-:W-:Y:S02]  /*2780*/  WARPGROUP.DEPBAR.LE gsb0, 0x0 ;  /* 0x00008000000079c5 */ /* 0x000fe40000010000 */
[----:B------:R-:W-:Y:S01]  /*2790*/  STL.64 [R1], R48 ;  /* 0x0000003001007387 */ /* 0x000fe20000100a00 */
[----:B------:R-:W-:Y:S01]  /*27a0*/  IMAD.MOV.U32 R2, RZ, RZ, R174 ;  /* 0x000000ffff027224 */ /* 0x000fe200078e00ae */
[----:B------:R-:W-:Y:S01]  /*27b0*/  MOV R0, R175 ;  /* 0x000000af00007202 */ /* 0x000fe20000000f00 */
[----:B------:R-:W-:Y:S01]  /*27c0*/  IMAD.MOV.U32 R6, RZ, RZ, R172 ;  /* 0x000000ffff067224 */ /* 0x000fe200078e00ac */
[----:B------:R-:W-:Y:S01]  /*27d0*/  STL.64 [R1+0x8], R50 ;  /* 0x0000083201007387 */ /* 0x000fe20000100a00 */
        /* <DEDUP_REMOVED lines=21> */
[----:B------:R-:W-:Y:S01]  /*2930*/  PRMT R35, R42, 0x7054, R35 ;  /* 0x000070542a237816 */ /* 0x000fe20000000023 */
[----:B------:R-:W-:Y:S01]  /*2940*/  IMAD.MOV.U32 R185, RZ, RZ, R156 ;  /* 0x000000ffffb97224 */ /* 0x000fe200078e009c */
[----:B------:R1:W-:Y:S01]  /*2950*/  STL.64 [R1+0x38], R62 ;  /* 0x0000383e01007387 */ /* 0x0003e20000100a00 */
[----:B------:R-:W-:Y:S01]  /*2960*/  IMAD.MOV.U32 R184, RZ, RZ, R157 ;  /* 0x000000ffffb87224 */ /* 0x000fe200078e009d */
[----:B------:R-:W-:Y:S01]  /*2970*/  PRMT R46, R46, 0x7054, R37 ;  /* 0x000070542e2e7816 */ /* 0x000fe20000000025 */
        /* <DEDUP_REMOVED lines=50> */
[----:B------:R-:W-:-:S02]  /*2ca0*/  IMAD.MOV.U32 R204, RZ, RZ, R137 ;  /* 0x000000ffffcc7224 */ /* 0x000fc400078e0089 */
[----:B------:R-:W-:Y:S01]  /*2cb0*/  IMAD.MOV.U32 R203, RZ, RZ, R138 ;  /* 0x000000ffffcb7224 */ /* 0x000fe200078e008a */
[----:B------:R-:W-:Y:S01]  /*2cc0*/  STL.64 [R1+0xa8], R90 ;  /* 0x0000a85a01007387 */ /* 0x000fe20000100a00 */
[----:B------:R-:W-:Y:S02]  /*2cd0*/  IMAD.MOV.U32 R201, RZ, RZ, R140 ;  /* 0x000000ffffc97224 */ /* 0x000fe400078e008c */
[----:B------:R-:W-:Y:S01]  /*2ce0*/  IMAD.MOV.U32 R200, RZ, RZ, R141 ;  /* 0x000000ffffc87224 */ /* 0x000fe200078e008d */
[----:B------:R-:W-:Y:S01]  /*2cf0*/  STL.64 [R1+0xb0], R92 ;  /* 0x0000b05c01007387 */ /* 0x000fe20000100a00 */
[----:B------:R-:W-:Y:S02]  /*2d00*/  IMAD.MOV.U32 R199, RZ, RZ, R142 ;  /* 0x000000ffffc77224 */ /* 0x000fe400078e008e */
        /* <DEDUP_REMOVED lines=8> */
[----:B------:R-:W-:Y:S01]  /*2d90*/  IMAD.MOV.U32 R191, RZ, RZ, R150 ;  /* 0x000000ffffbf7224 */ /* 0x000fe200078e0096 */
[----:B------:R-:W-:Y:S01]  /*2da0*/  UMOV UR10, UR6 ;  /* 0x00000006000a7c82 */ /* 0x000fe20008000000 */
[----:B------:R-:W-:Y:S01]  /*2db0*/  UMOV UR11, UR7 ;  /* 0x00000007000b7c82 */ /* 0x000fe20008000000 */
[----:B------:R-:W-:Y:S01]  /*2dc0*/  STL.64 [R1+0xd0], R100 ;  /* 0x0000d06401007387 */ /* 0x000fe20000100a00 */
[----:B------:R-:W-:-:S03]  /*2dd0*/  IMAD.MOV.U32 R187, RZ, RZ, R154 ;  /* 0x000000ffffbb7224 */ /* 0x000fc600078e009a */
[----:B------:R-:W-:Y:S04]  /*2de0*/  STL.64 [R1+0xd8], R102 ;  /* 0x0000d86601007387 */ /* 0x000fe80000100a00 */
[----:B------:R2:W-:Y:S04]  /*2df0*/  STL.64 [R1+0xe0], R104 ;  /* 0x0000e06801007387 */ /* 0x0005e80000100a00 */
[----:B------:R-:W3:Y:S04]  /*2e00*/  LDL.LU.64 R174, [R1+0x890] ;  /* 0x0008900001ae7983 */ /* 0x000ee80000300a00 */
[----:B------:R-:W3:Y:S04]  /*2e10*/  LDL.LU.64 R172, [R1+0x888] ;  /* 0x0008880001ac7983 */ /* 0x000ee80000300a00 */
[----:B------:R-:W4:Y:S04]  /*2e20*/  LDL.LU.64 R170, [R1+0x880] ;  /* 0x0008800001aa7983 */ /* 0x000f280000300a00 */
[----:B------:R-:W2:Y:S04]  /*2e30*/  LDL.LU.64 R168, [R1+0x878] ;  /* 0x0008780001a87983 */ /* 0x000ea80000300a00 */
[----:B------:R-:W3:Y:S04]  /*2e40*/  LDL.LU.64 R166, [R1+0x870] ;  /* 0x0008700001a67983 */ /* 0x000ee80000300a00 */
[----:B------:R-:W4:Y:S04]  /*2e50*/  LDL.LU.64 R164, [R1+0x868] ;  /* 0x0008680001a47983 */ /* 0x000f280000300a00 */
[----:B------:R-:W2:Y:S04]  /*2e60*/  LDL.LU.64 R162, [R1+0x860] ;  /* 0x0008600001a27983 */ /* 0x000ea80000300a00 */
[----:B------:R-:W2:Y:S04]  /*2e70*/  LDL.LU.64 R160, [R1+0x858] ;  /* 0x0008580001a07983 */ /* 0x000ea80000300a00 */
[----:B------:R-:W2:Y:S04]  /*2e80*/  LDL.LU.64 R158, [R1+0x850] ;  /* 0x00085000019e7983 */ /* 0x000ea80000300a00 */
[----:B------:R-:W2:Y:S04]  /*2e90*/  LDL.LU.64 R156, [R1+0x848] ;  /* 0x00084800019c7983 */ /* 0x000ea80000300a00 */
[----:B------:R-:W2:Y:S04]  /*2ea0*/  LDL.LU R155, [R1+0x840] ;  /* 0x00084000019b7983 */ /* 0x000ea80000300800 */
[----:B------:R-:W2:Y:S04]  /*2eb0*/  LDL.LU.64 R152, [R1+0x838] ;  /* 0x0008380001987983 */ /* 0x000ea80000300a00 */
[----:B-1----:R-:W2:Y:S04]  /*2ec0*/  LDL.LU R62, [R1+0x834] ;  /* 0x00083400013e7983 */ /* 0x002ea80000300800 */
[----:B------:R-:W2:Y:S04]  /*2ed0*/  LDL.LU R60, [R1+0x830] ;  /* 0x00083000013c7983 */ /* 0x000ea80000300800 */
[----:B------:R-:W2:Y:S04]  /*2ee0*/  LDL.LU R58, [R1+0x82c] ;  /* 0x00082c00013a7983 */ /* 0x000ea80000300800 */
[----:B------:R-:W2:Y:S04]  /*2ef0*/  LDL.LU R56, [R1+0x828] ;  /* 0x0008280001387983 */ /* 0x000ea80000300800 */
[----:B------:R-:W2:Y:S04]  /*2f00*/  LDL.LU R54, [R1+0x824] ;  /* 0x0008240001367983 */ /* 0x000ea80000300800 */
[----:B------:R-:W2:Y:S04]  /*2f10*/  LDL.LU R52, [R1+0x820] ;  /* 0x0008200001347983 */ /* 0x000ea80000300800 */
[----:B------:R-:W2:Y:S04]  /*2f20*/  LDL.LU R50, [R1+0x81c] ;  /* 0x00081c0001327983 */ /* 0x000ea80000300800 */
[----:B------:R-:W2:Y:S01]  /*2f30*/  LDL.LU R48, [R1+0x818] ;  /* 0x0008180001307983 */ /* 0x000ea20000300800 */
[----:B0-----:R-:W-:-:S02]  /*2f40*/  PRMT R154, R9, 0x654, R22 ;  /* 0x00000654099a7816 */ /* 0x001fc40000000016 */
[----:B---3--:R-:W-:Y:S02]  /*2f50*/  PRMT R166, R166, 0x654, R35 ;  /* 0x00000654a6a67816 */ /* 0x008fe40000000023 */
[----:B------:R-:W-:Y:S02]  /*2f60*/  PRMT R167, R167, 0x654, R46 ;  /* 0x00000654a7a77816 */ /* 0x000fe4000000002e */
[----:B----4-:R-:W-:Y:S02]  /*2f70*/  PRMT R165, R165, 0x654, R38 ;  /* 0x00000654a5a57816 */ /* 0x010fe40000000026 */
[----:B------:R-:W-:-:S05]  /*2f80*/  PRMT R164, R164, 0x654, R23 ;  /* 0x00000654a4a47816 */ /* 0x000fca0000000017 */
[----:B------:R-:W-:Y:S04]  /*2f90*/  STL [R1+0x414], R164 ;  /* 0x000414a401007387 */ /* 0x000fe80000100800 */
[----:B------:R-:W-:Y:S01]  /*2fa0*/  STL [R1+0x418], R165 ;  /* 0x000418a501007387 */ /* 0x000fe20000100800 */
[----:B--2---:R-:W-:Y:S02]  /*2fb0*/  PRMT R158, R13, 0x654, R158 ;  /* 0x000006540d9e7816 */ /* 0x004fe4000000009e */
[----:B------:R-:W-:Y:S01]  /*2fc0*/  PRMT R159, R12, 0x654, R159 ;  /* 0x000006540c9f7816 */ /* 0x000fe2000000009f */
[----:B------:R-:W-:Y:S01]  /*2fd0*/  STL [R1+0x41c], R166 ;  /* 0x00041ca601007387 */ /* 0x000fe20000100800 */
[----:B------:R-:W-:Y:S02]  /*2fe0*/  PRMT R156, R3, 0x654, R156 ;  /* 0x00000654039c7816 */ /* 0x000fe4000000009c */
[----:B------:R-:W-:Y:S01]  /*2ff0*/  PRMT R157, R4, 0x654, R157 ;  /* 0x00000654049d7816 */ /* 0x000fe2000000009d */
[----:B------:R-:W-:Y:S01]  /*3000*/  STL [R1+0x420], R167 ;  /* 0x000420a701007387 */ /* 0x000fe20000100800 */
[----:B------:R-:W-:-:S03]  /*3010*/  PRMT R155, R155, 0x654, R30 ;  /* 0x000006549b9b7816 */ /* 0x000fc6000000001e */
[----:B------:R-:W-:Y:S01]  /*3020*/  STL.64 [R1+0x810], R170 ;  /* 0x000810aa01007387 */ /* 0x000fe20000100a00 */
[----:B------:R-:W-:Y:S02]  /*3030*/  PRMT R152, R15, 0x654, R152 ;  /* 0x000006540f987816 */ /* 0x000fe40000000098 */
[----:B------:R-:W-:Y:S01]  /*3040*/  PRMT R153, R153, 0x654, R14 ;  /* 0x0000065499997816 */ /* 0x000fe2000000000e */
[----:B------:R-:W-:Y:S01]  /*3050*/  STL.64 [R1+0x808], R168 ;  /* 0x000808a801007387 */ /* 0x000fe20000100a00 */
[----:B------:R-:W-:-:S04]  /*3060*/  PRMT R45, R60, 0x7604, R45 ;  /* 0x000076043c2d7816 */ /* 0x000fc8000000002d */
[----:B------:R-:W-:Y:S02]  /*3070*/  PRMT R62, R62, 0x7054, R45 ;  /* 0x000070543e3e7816 */ /* 0x000fe4000000002d */
[----:B------:R-:W-:Y:S02]  /*3080*/  PRMT R43, R56, 0x7604, R43 ;  /* 0x00007604382b7816 */ /* 0x000fe4000000002b */
[----:B------:R-:W-:Y:S02]  /*3090*/  PRMT R163, R163, 0x654, R62 ;  /* 0x00000654a3a37816 */ /* 0x000fe4000000003e */
[----:B------:R-:W-:Y:S02]  /*30a0*/  PRMT R43, R58, 0x7054, R43 ;  /* 0x000070543a2b7816 */ /* 0x000fe4000000002b */
[----:B------:R-:W-:Y:S02]  /*30b0*/  PRMT R41, R52, 0x7604, R41 ;  /* 0x0000760434297816 */ /* 0x000fe40000000029 */
[----:B------:R-:W-:-:S02]  /*30c0*/  PRMT R162, R162, 0x654, R43 ;  /* 0x00000654a2a27816 */ /* 0x000fc4000000002b */
[----:B------:R-:W-:-:S03]  /*30d0*/  PRMT R54, R54, 0x7054, R41 ;  /* 0x0000705436367816 */ /* 0x000fc60000000029 */
[----:B------:R-:W-:Y:S01]  /*30e0*/  STL.64 [R1+0x800], R162 ;  /* 0x000800a201007387 */ /* 0x000fe20000100a00 */
[----:B------:R-:W-:Y:S02]  /*30f0*/  PRMT R39, R48, 0x7604, R39 ;  /* 0x0000760430277816 */ /* 0x000fe40000000027 */
[----:B------:R-:W-:Y:S02]  /*3100*/  PRMT R161, R161, 0x654, R54 ;  /* 0x00000654a1a17816 */ /* 0x000fe40000000036 */
[----:B------:R-:W-:-:S04]  /*3110*/  PRMT R39, R50, 0x7054, R39 ;  /* 0x0000705432277816 */ /* 0x000fc80000000027 */
[----:B------:R-:W-:Y:S02]  /*3120*/  PRMT R160, R160, 0x654, R39 ;  /* 0x00000654a0a07816 */ /* 0x000fe40000000027 */
[----:B------:R-:W-:-:S03]  /*3130*/  WARPGROUP.ARRIVE ;  /* 0x00000000000079c5 */ /* 0x000fc60000000000 */
[----:B------:R-:W-:Y:S03]  /*3140*/  STL.64 [R1+0x7f8], R160 ;  /* 0x0007f8a001007387 */ /* 0x000fe60000100a00 */
[----:B------:R-:W-:Y:S01]  /*3150*/  IGMMA.64x256x32.S8.S8 R24, R176, gdesc[UR8], RZ, !UPT, gsb0 ;  /* 0x06600008b0187df1 */ /* 0x000fe2000c0410ff */
[----:B------:R-:W-:Y:S04]  /*3160*/  STL.64 [R1+0x7f0], R158 ;  /* 0x0007f09e01007387 */ /* 0x000fe80000100a00 */
[----:B------:R-:W-:Y:S04]  /*3170*/  STL.64 [R1+0x7e8], R156 ;  /* 0x0007e89c01007387 */ /* 0x000fe80000100a00 */
[----:B------:R-:W-:Y:S04]  /*3180*/  STL.64 [R1+0x7e0], R154 ;  /* 0x0007e09a01007387 */ /* 0x000fe80000100a00 */
[----:B------:R-:W-:Y:S01]  /*3190*/  STL.64 [R1+0x7d8], R152 ;  /* 0x0007d89801007387 */ /* 0x000fe20000100a00 */
[----:B------:R-:W-:-:S03]  /*31a0*/  WARPGROUP.DEPBAR.LE gsb0, 0x0 ;  /* 0x00008000000079c5 */ /* 0x000fc60000010000 */
        /* <DEDUP_REMOVED lines=53> */
[----:B------:R0:W-:Y:S04]  /*3500*/  STL.64 [R1+0x628], R44 ;  /* 0x0006282c01007387 */ /* 0x0001e80000100a00 */
[----:B0-----:R-:W2:Y:S04]  /*3510*/  LDL.LU R44, [R1] ;  /* 0x00000000012c7983 */ /* 0x001ea80000300800 */
[----:B------:R-:W2:Y:S04]  /*3520*/  LDL.LU R45, [R1+0x4] ;  /* 0x00000400012d7983 */ /* 0x000ea80000300800 */
        /* <DEDUP_REMOVED lines=55> */
[----:B------:R-:W2:Y:S01]  /*38a0*/  LDL.LU R101, [R1+0xe4] ;  /* 0x0000e40001657983 */ /* 0x000ea20000300800 */
[----:B------:R-:W-:Y:S01]  /*38b0*/  IMAD.MOV.U32 R102, RZ, RZ, R235 ;  /* 0x000000ffff667224 */ /* 0x000fe200078e00eb */
[----:B------:R-:W-:Y:S01]  /*38c0*/  MOV R105, R232 ;  /* 0x000000e800697202 */ /* 0x000fe20000000f00 */
        /* <DEDUP_REMOVED lines=33> */
[----:B------:R-:W-:Y:S01]  /*3ae0*/  UIADD3 UR8, UR6, 0x2, URZ ;  /* 0x0000000206087890 */ /* 0x000fe2000fffe03f */
[----:B------:R-:W-:Y:S01]  /*3af0*/  IMAD.MOV.U32 R126, RZ, RZ, R211 ;  /* 0x000000ffff7e7224 */ /* 0x000fe200078e00d3 */
[----:B------:R-:W-:Y:S01]  /*3b00*/  UMOV UR11, 0x40000040 ;  /* 0x40000040000b7882 */ /* 0x000fe20000000000 */
[----:B------:R-:W-:-:S02]  /*3b10*/  IMAD.MOV.U32 R127, RZ, RZ, R210 ;  /* 0x000000ffff7f7224 */ /* 0x000fc400078e00d2 */
[----:B------:R-:W-:Y:S02]  /*3b20*/  IMAD.MOV.U32 R128, RZ, RZ, R209 ;  /* 0x000000ffff807224 */ /* 0x000fe400078e00d1 */
[----:B------:R-:W-:Y:S01]  /*3b30*/  IMAD.MOV.U32 R130, RZ, RZ, R207 ;  /* 0x000000ffff827224 */ /* 0x000fe200078e00cf */
[----:B------:R-:W-:Y:S01]  /*3b40*/  UMOV UR10, UR8 ;  /* 0x00000008000a7c82 */ /* 0x000fe20008000000 */
[----:B------:R-:W-:Y:S02]  /*3b50*/  IMAD.MOV.U32 R131, RZ, RZ, R206 ;  /* 0x000000ffff837224 */ /* 0x000fe400078e00ce */
[----:B------:R-:W-:Y:S02]  /*3b60*/  IMAD.MOV.U32 R132, RZ, RZ, R205 ;  /* 0x000000ffff847224 */ /* 0x000fe400078e00cd */
[----:B------:R-:W-:Y:S02]  /*3b70*/  IMAD.MOV.U32 R134, RZ, RZ, R203 ;  /* 0x000000ffff867224 */ /* 0x000fe400078e00cb */
[----:B------:R-:W-:-:S02]  /*3b80*/  IMAD.MOV.U32 R135, RZ, RZ, R202 ;  /* 0x000000ffff877224 */ /* 0x000fc400078e00ca */
[----:B------:R-:W-:Y:S02]  /*3b90*/  IMAD.MOV.U32 R136, RZ, RZ, R201 ;  /* 0x000000ffff887224 */ /* 0x000fe400078e00c9 */
[----:B------:R-:W-:Y:S02]  /*3ba0*/  IMAD.MOV.U32 R138, RZ, RZ, R199 ;  /* 0x000000ffff8a7224 */ /* 0x000fe400078e00c7 */
        /* <DEDUP_REMOVED lines=24> */
[----:B------:R-:W-:-:S06]  /*3d30*/  IMAD.MOV.U32 R171, RZ, RZ, R0 ;  /* 0x000000ffffab7224 */ /* 0x000fcc00078e0000 */
[----:B--2---:R-:W-:-:S06]  /*3d40*/  WARPGROUP.ARRIVE ;  /* 0x00000000000079c5 */ /* 0x004fcc0000000000 */
[----:B------:R-:W-:Y:S03]  /*3d50*/  IGMMA.64x256x32.S8.S8 R44, R172, gdesc[UR8], R44, gsb0 ;  /* 0x06600008ac2c7df1 */ /* 0x000fe6000804102c */
[----:B------:R-:W-:Y:S02]  /*3d60*/  WARPGROUP.DEPBAR.LE gsb0, 0x0 ;  /* 0x00008000000079c5 */ /* 0x000fe40000010000 */
[----:B------:R-:W-:Y:S04]  /*3d70*/  STL.64 [R1], R44 ;  /* 0x0000002c01007387 */ /* 0x000fe80000100a00 */
        /* <DEDUP_REMOVED lines=63> */
[----:B0-----:R-:W2:Y:S04]  /*4170*/  LDL.LU.64 R170, [R1+0x810] ;  /* 0x0008100001aa7983 */ /* 0x001ea80000300a00 */
[----:B------:R-:W2:Y:S04]  /*4180*/  LDL.LU.64 R168, [R1+0x808] ;  /* 0x0008080001a87983 */ /* 0x000ea80000300a00 */
[----:B------:R-:W3:Y:S04]  /*4190*/  LDL.LU.64 R162, [R1+0x800] ;  /* 0x0008000001a27983 */ /* 0x000ee80000300a00 */
[----:B------:R-:W4:Y:S04]  /*41a0*/  LDL.LU.64 R160, [R1+0x7f8] ;  /* 0x0007f80001a07983 */ /* 0x000f280000300a00 */
[----:B------:R-:W3:Y:S04]  /*41b0*/  LDL.LU.64 R158, [R1+0x7f0] ;  /* 0x0007f000019e7983 */ /* 0x000ee80000300a00 */
[----:B------:R-:W3:Y:S04]  /*41c0*/  LDL.LU.64 R156, [R1+0x7e8] ;  /* 0x0007e800019c7983 */ /* 0x000ee80000300a00 */
[----:B------:R-:W2:Y:S04]  /*41d0*/  LDL.LU.64 R154, [R1+0x7e0] ;  /* 0x0007e000019a7983 */ /* 0x000ea80000300a00 */
[----:B------:R-:W4:Y:S04]  /*41e0*/  LDL.LU.64 R152, [R1+0x7d8] ;  /* 0x0007d80001987983 */ /* 0x000f280000300a00 */
[----:B------:R-:W3:Y:S04]  /*41f0*/  LDL.LU.64 R150, [R1+0x7d0] ;  /* 0x0007d00001967983 */ /* 0x000ee80000300a00 */
        /* <DEDUP_REMOVED lines=53> */
[----:B--2---:R-:W-:Y:S04]  /*4550*/  STL.64 [R1+0x620], R154 ;  /* 0x0006209a01007387 */ /* 0x004fe80000100a00 */
[----:B----4-:R-:W-:Y:S01]  /*4560*/  STL.64 [R1+0x618], R152 ;  /* 0x0006189801007387 */ /* 0x010fe20000100a00 */
[----:B---3--:R-:W-:-:S06]  /*4570*/  WARPGROUP.ARRIVE ;  /* 0x00000000000079c5 */ /* 0x008fcc0000000000 */
[----:B------:R-:W-:Y:S03]  /*4580*/  IGMMA.64x256x32.S8.S8 R24, R168, gdesc[UR8], R24, gsb0 ;  /* 0x06600008a8187df1 */ /* 0x000fe60008041018 */
[----:B------:R-:W-:Y:S02]  /*4590*/  WARPGROUP.DEPBAR.LE gsb0, 0x0 ;  /* 0x00008000000079c5 */ /* 0x000fe40000010000 */
        /* <DEDUP_REMOVED lines=62> */
[----:B0-----:R-:W2:Y:S04]  /*4980*/  LDL.LU.64 R28, [R1] ;  /* 0x00000000011c7983 */ /* 0x001ea80000300a00 */
[----:B------:R-:W2:Y:S04]  /*4990*/  LDL.LU.64 R30, [R1+0x8] ;  /* 0x00000800011e7983 */ /* 0x000ea80000300a00 */
        /* <DEDUP_REMOVED lines=61> */
[----:B------:R-:W2:Y:S01]  /*4d70*/  LDL.LU.64 R154, [R1+0x1f8] ;  /* 0x0001f800019a7983 */ /* 0x000ea20000300a00 */
[----:B------:R-:W-:Y:S01]  /*4d80*/  UIADD3 UR8, UR6, 0x4, URZ ;  /* 0x0000000406087890 */ /* 0x000fe2000fffe03f */
[----:B------:R-:W-:-:S06]  /*4d90*/  UMOV UR11, 0x40000040 ;  /* 0x40000040000b7882 */ /* 0x000fcc0000000000 */
[----:B------:R-:W-:Y:S01]  /*4da0*/  UMOV UR10, UR8 ;  /* 0x00000008000a7c82 */ /* 0x000fe20008000000 */
[----:B--2---:R-:W-:-:S06]  /*4db0*/  WARPGROUP.ARRIVE ;  /* 0x00000000000079c5 */ /* 0x004fcc0000000000 */
[----:B------:R-:W-:Y:S03]  /*4dc0*/  IGMMA.64x256x32.S8.S8 R28, R156, gdesc[UR8], R28, gsb0 ;  /* 0x066000089c1c7df1 */ /* 0x000fe6000804101c */
[----:B------:R-:W-:Y:S02]  /*4dd0*/  WARPGROUP.DEPBAR.LE gsb0, 0x0 ;  /* 0x00008000000079c5 */ /* 0x000fe40000010000 */
[----:B------:R-:W-:Y:S01]  /*4de0*/  STL.64 [R1], R28 ;  /* 0x0000001c01007387 */ /* 0x000fe20000100a00 */
[----:B------:R-:W-:Y:S01]  /*4df0*/  MOV R4, R154 ;  /* 0x0000009a00047202 */ /* 0x000fe20000000f00 */
[----:B------:R-:W-:Y:S01]  /*4e00*/  IMAD.MOV.U32 R3, RZ, RZ, R155 ;  /* 0x000000ffff037224 */ /* 0x000fe200078e009b */
[----:B------:R-:W-:Y:S01]  /*4e10*/  MOV R12, R150 ;  /* 0x00000096000c7202 */ /* 0x000fe20000000f00 */
        /* <DEDUP_REMOVED lines=52> */
[----:B------:R0:W-:Y:S01]  /*5160*/  STL [R1+0x70], R56 ;  /* 0x0000703801007387 */ /* 0x0001e20000100800 */
[----:B------:R-:W-:Y:S01]  /*5170*/  IMAD.MOV.U32 R188, RZ, RZ, R119 ;  /* 0x000000ffffbc7224 */ /* 0x000fe200078e0077 */
[----:B------:R-:W-:Y:S01]  /*5180*/  MOV R213, R94 ;  /* 0x0000005e00d57202 */ /* 0x000fe20000000f00 */
[----:B------:R-:W-:Y:S01]  /*5190*/  IMAD.MOV.U32 R191, RZ, RZ, R116 ;  /* 0x000000ffffbf7224 */ /* 0x000fe200078e0074 */
[----:B------:R-:W2:Y:S01]  /*51a0*/  LDL.LU.64 R154, [R1+0x620] ;  /* 0x00062000019a7983 */ /* 0x000ea20000300a00 */
        /* <DEDUP_REMOVED lines=36> */
[----:B------:R-:W-:-:S02]  /*53f0*/  IMAD.MOV.U32 R214, RZ, RZ, R93 ;  /* 0x000000ffffd67224 */ /* 0x000fc400078e005d */
[----:B------:R-:W-:Y:S01]  /*5400*/  IMAD.MOV.U32 R216, RZ, RZ, R91 ;  /* 0x000000ffffd87224 */ /* 0x000fe200078e005b */
[----:B------:R-:W2:Y:S01]  /*5410*/  LDL.LU.64 R134, [R1+0x5d0] ;  /* 0x0005d00001867983 */ /* 0x000ea20000300a00 */
[----:B------:R-:W-:Y:S02]  /*5420*/  IMAD.MOV.U32 R219, RZ, RZ, R88 ;  /* 0x000000ffffdb7224 */ /* 0x000fe400078e0058 */
[----:B------:R-:W-:Y:S01]  /*5430*/  IMAD.MOV.U32 R218, RZ, RZ, R89 ;  /* 0x000000ffffda7224 */ /* 0x000fe200078e0059 */
[----:B------:R-:W2:Y:S01]  /*5440*/  LDL.LU.64 R132, [R1+0x5c8] ;  /* 0x0005c80001847983 */ /* 0x000ea20000300a00 */
[----:B------:R-:W-:Y:S02]  /*5450*/  IMAD.MOV.U32 R220, RZ, RZ, R87 ;  /* 0x000000ffffdc7224 */ /* 0x000fe400078e0057 */
        /* <DEDUP_REMOVED lines=32> */
[----:B------:R-:W-:-:S03]  /*5660*/  IMAD.MOV.U32 R167, RZ, RZ, R57 ;  /* 0x000000ffffa77224 */ /* 0x000fc600078e0039 */
        /* <DEDUP_REMOVED lines=26> */
[----:B0-----:R-:W2:Y:S04]  /*5810*/  LDL.LU.64 R56, [R1+0x498] ;  /* 0x0004980001387983 */ /* 0x001ea80000300a00 */
        /* <DEDUP_REMOVED lines=14> */
[----:B------:R-:W-:Y:S04]  /*5900*/  STL.64 [R1+0x3e0], R162 ;  /* 0x0003e0a201007387 */ /* 0x000fe80000100a00 */
[----:B------:R-:W-:Y:S01]  /*5910*/  STL.64 [R1+0x3d8], R160 ;  /* 0x0003d8a001007387 */ /* 0x000fe20000100a00 */
[----:B--2---:R-:W-:-:S06]  /*5920*/  WARPGROUP.ARRIVE ;  /* 0x00000000000079c5 */ /* 0x004fcc0000000000 */
        /* <DEDUP_REMOVED lines=85> */
[----:B------:R-:W-:-:S03]  /*5e80*/  IMAD.MOV.U32 R65, RZ, RZ, R167 ;  /* 0x000000ffff417224 */ /* 0x000fc600078e00a7 */
[----:B------:R-:W2:Y:S01]  /*5e90*/  LDL.LU R61, [R1+0x64] ;  /* 0x00006400013d7983 */ /* 0x000ea20000300800 */
[----:B------:R-:W-:-:S03]  /*5ea0*/  IMAD.MOV.U32 R66, RZ, RZ, R166 ;  /* 0x000000ffff427224 */ /* 0x000fc600078e00a6 */
[----:B------:R-:W2:Y:S01]  /*5eb0*/  LDL.LU R62, [R1+0x68] ;  /* 0x00006800013e7983 */ /* 0x000ea20000300800 */
[----:B------:R-:W-:-:S03]  /*5ec0*/  MOV R67, R165 ;  /* 0x000000a500437202 */ /* 0x000fc60000000f00 */
[----:B------:R-:W2:Y:S01]  /*5ed0*/  LDL.LU R63, [R1+0x6c] ;  /* 0x00006c00013f7983 */ /* 0x000ea20000300800 */
[----:B------:R-:W-:-:S03]  /*5ee0*/  IMAD.MOV.U32 R68, RZ, RZ, R164 ;  /* 0x000000ffff447224 */ /* 0x000fc600078e00a4 */
        /* <DEDUP_REMOVED lines=57> */
[----:B------:R-:W-:Y:S01]  /*6280*/  IMAD.MOV.U32 R100, RZ, RZ, R215 ;  /* 0x000000ffff647224 */ /* 0x000fe200078e00d7 */
[----:B------:R0:W5:Y:S01]  /*6290*/  LDL.LU R21, [R1+0x410] ;  /* 0x0004100001157983 */ /* 0x0001620000300800 */
[----:B------:R-:W-:-:S02]  /*62a0*/  IMAD.MOV.U32 R101, RZ, RZ, R214 ;  /* 0x000000ffff657224 */ /* 0x000fc400078e00d6 */
[----:B------:R-:W-:Y:S01]  /*62b0*/  IMAD.MOV.U32 R102, RZ, RZ, R213 ;  /* 0x000000ffff667224 */ /* 0x000fe200078e00d5 */
[----:B------:R0:W5:Y:S01]  /*62c0*/  LDL.LU R20, [R1+0x40c] ;  /* 0x00040c0001147983 */ /* 0x0001620000300800 */
[----:B------:R-:W-:Y:S02]  /*62d0*/  IMAD.MOV.U32 R104, RZ, RZ, R211 ;  /* 0x000000ffff687224 */ /* 0x000fe400078e00d3 */
[----:B------:R-:W-:Y:S01]  /*62e0*/  IMAD.MOV.U32 R105, RZ, RZ, R210 ;  /* 0x000000ffff697224 */ /* 0x000fe200078e00d2 */
[----:B------:R0:W5:Y:S01]  /*62f0*/  LDL.LU R18, [R1+0x408] ;  /* 0x0004080001127983 */ /* 0x0001620000300800 */
[----:B------:R-:W-:Y:S02]  /*6300*/  IMAD.MOV.U32 R106, RZ, RZ, R209 ;  /* 0x000000ffff6a7224 */ /* 0x000fe400078e00d1 */
        /* <DEDUP_REMOVED lines=114> */
[----:B-1----:R-:W2:Y:S04]  /*6a30*/  LDL.LU.64 R162, [R1+0x3e0] ;  /* 0x0003e00001a27983 */ /* 0x002ea80000300a00 */
        /* <DEDUP_REMOVED lines=58> */
[----:B------:R-:W2:Y:S02]  /*6de0*/  LDL.LU.64 R36, [R1+0x208] ;  /* 0x0002080001247983 */ /* 0x000ea40000300a00 */
[----:B--2---:R-:W-:-:S06]  /*6df0*/  WARPGROUP.ARRIVE ;  /* 0x00000000000079c5 */ /* 0x004fcc0000000000 */
[----:B------:R-:W-:Y:S03]  /*6e00*/  IGMMA.64x256x32.S8.S8 R24, R160, gdesc[UR4], R24, gsb0 ;  /* 0x06600004a0187df1 */ /* 0x000fe60008041018 */
[----:B------:R-:W-:Y:S02]  /*6e10*/  WARPGROUP.DEPBAR.LE gsb0, 0x0 ;  /* 0x00008000000079c5 */ /* 0x000fe40000010000 */
[----:B0-----:R-:W-:Y:S05]  /*6e20*/  @!P2 BRA `(.L_x_22) ;  /* 0x000000bc0034a947 */ /* 0x001fea0003800000 */
[----:B------:R-:W-:Y:S05]  /*6e30*/  @!P0 BRA `(.L_x_23) ;  /* 0x0000000000048947 */ /* 0x000fea0003800000 */
[----:B------:R-:W-:Y:S01]  /*6e40*/  BPT.TRAP 0x1 ;  /* 0x000000040000795c */ /* 0x000fe20000300000 */
.L_x_23:
[----:B------:R-:W-:Y:S05]  /*6e50*/  @P1 BRA `(.L_x_24) ;  /* 0x0000000000081947 */ /* 0x000fea0003800000 */
[----:B-----5:R-:W0:Y:S02]  /*6e60*/  SYNCS.PHASECHK.TRANS64.TRYWAIT P1, [R2+URZ], R0 ;  /* 0x00000000020075a7 */ /* 0x020e24000802017f */
[----:B0-----:R-:W-:Y:S05]  /*6e70*/  @!P1 BRA `(.L_x_25) ;  /* 0x000001b800149947 */ /* 0x001fea0003800000 */
.L_x_24:
[----:B-----5:R-:W-:Y:S01]  /*6e80*/  IMAD.SHL.U32 R9, R7, 0x8000, RZ ;  /* 0x0000800007097824 */ /* 0x020fe200078e00ff */
[----:B------:R-:W-:-:S04]  /*6e90*/  UMOV UR5, UR39 ;  /* 0x0000002700057c82 */ /* 0x000fc80008000000 */
[----:B0-----:R-:W-:-:S05]  /*6ea0*/  LOP3.LUT R0, R9, 0x800, R20, 0xfe, !PT ;  /* 0x0000080009007812 */ /* 0x001fca00078efe14 */
[----:B------:R-:W-:-:S04]  /*6eb0*/  IMAD.IADD R0, R5, 0x1, R0 ;  /* 0x0000000105007824 */ /* 0x000fc800078e0200 */
[----:B------:R-:W-:Y:S01]  /*6ec0*/  IMAD.IADD R2, R21, 0x1, R0 ;  /* 0x0000000115027824 */ /* 0x000fe200078e0200 */
[----:B------:R-:W-:Y:S04]  /*6ed0*/  LDS.U8 R4, [R0+0x8] ;  /* 0x0000080000047984 */ /* 0x000fe80000000000 */
[----:B------:R-:W0:Y:S04]  /*6ee0*/  LDS.U8 R3, [R2+0x8] ;  /* 0x0000080002037984 */ /* 0x000e280000000000 */
[----:B------:R-:W-:Y:S04]  /*6ef0*/  LDS.U8 R11, [R0] ;  /* 0x00000000000b7984 */ /* 0x000fe80000000000 */
[----:B------:R-:W1:Y:S01]  /*6f00*/  LDS.U8 R10, [R2] ;  /* 0x00000000020a7984 */ /* 0x000e620000000000 */
[----:B0-----:R-:W-:-:S02]  /*6f10*/  PRMT R13, R3, 0x7604, R4 ;  /* 0x00007604030d7816 */ /* 0x001fc40000000004 */
[----:B------:R-:W-:Y:S01]  /*6f20*/  IADD3 R4, R6, R0, RZ ;  /* 0x0000000006047210 */ /* 0x000fe20007ffe0ff */
[----:B------:R-:W-:Y:S04]  /*6f30*/  LDS.U8 R3, [R2+0x800] ;  /* 0x0008000002037984 */ /* 0x000fe80000000000 */
[----:B------:R-:W0:Y:S01]  /*6f40*/  LDS.U8 R12, [R4] ;  /* 0x00000000040c7984 */ /* 0x000e220000000000 */
[----:B-1----:R-:W-:-:S03]  /*6f50*/  PRMT R14, R10, 0x7604, R11 ;  /* 0x000076040a0e7816 */ /* 0x002fc6000000000b */
[----:B------:R-:W1:Y:S04]  /*6f60*/  LDS.U8 R10, [R0+0x800] ;  /* 0x00080000000a7984 */ /* 0x000e680000000000 */
[----:B------:R-:W2:Y:S01]  /*6f70*/  LDS.U8 R11, [R4+0x8] ;  /* 0x00000800040b7984 */ /* 0x000ea20000000000 */
[----:B0-----:R-:W-:Y:S02]  /*6f80*/  PRMT R12, R12, 0x7054, R14 ;  /* 0x000070540c0c7816 */ /* 0x001fe4000000000e */
[----:B-1----:R-:W-:Y:S01]  /*6f90*/  PRMT R14, R3, 0x7604, R10 ;  /* 0x00007604030e7816 */ /* 0x002fe2000000000a */
[----:B------:R-:W-:Y:S01]  /*6fa0*/  IMAD.IADD R3, R6, 0x1, R2 ;  /* 0x0000000106037824 */ /* 0x000fe200078e0202 */
[----:B------:R-:W0:Y:S01]  /*6fb0*/  LDS.U8 R10, [R4+0x800] ;  /* 0x00080000040a7984 */ /* 0x000e220000000000 */
[----:B--2---:R-:W-:-:S03]  /*6fc0*/  PRMT R11, R11, 0x7054, R13 ;  /* 0x000070540b0b7816 */ /* 0x004fc6000000000d */
[----:B------:R-:W1:Y:S04]  /*6fd0*/  LDS.U8 R153, [R3+0x8] ;  /* 0x0000080003997984 */ /* 0x000e680000000000 */
[----:B------:R-:W2:Y:S04]  /*6fe0*/  LDS.U8 R154, [R3+0x800] ;  /* 0x00080000039a7984 */ /* 0x000ea80000000000 */
[----:B------:R-:W-:Y:S04]  /*6ff0*/  LDS.U8 R155, [R3+0x808] ;  /* 0x00080800039b7984 */ /* 0x000fe80000000000 */
[----:B------:R-:W-:Y:S04]  /*7000*/  LDS.U8 R156, [R3+0x4000] ;  /* 0x00400000039c7984 */ /* 0x000fe80000000000 */
[----:B------:R-:W-:Y:S04]  /*7010*/  LDS.U8 R157, [R3+0x4008] ;  /* 0x00400800039d7984 */ /* 0x000fe80000000000 */
[----:B------:R-:W-:Y:S04]  /*7020*/  LDS.U8 R158, [R3+0x4800] ;  /* 0x00480000039e7984 */ /* 0x000fe80000000000 */
[----:B------:R-:W3:Y:S04]  /*7030*/  LDS.U8 R152, [R3] ;  /* 0x0000000003987984 */ /* 0x000ee80000000000 */
[----:B------:R-:W-:Y:S01]  /*7040*/  LDS.U8 R3, [R3+0x4808] ;  /* 0x0048080003037984 */ /* 0x000fe20000000000 */
[----:B0-----:R-:W-:-:S02]  /*7050*/  PRMT R10, R10, 0x7054, R14 ;  /* 0x000070540a0a7816 */ /* 0x001fc4000000000e */
[----:B-1----:R-:W-:Y:S02]  /*7060*/  PRMT R153, R153, 0x654, R11 ;  /* 0x0000065499997816 */ /* 0x002fe4000000000b */
[----:B------:R-:W-:Y:S01]  /*7070*/  LDS.U8 R11, [R0+0x808] ;  /* 0x00080800000b7984 */ /* 0x000fe20000000000 */
[----:B--2---:R-:W-:-:S03]  /*7080*/  PRMT R154, R154, 0x654, R10 ;  /* 0x000006549a9a7816 */ /* 0x004fc6000000000a */
[----:B------:R-:W0:Y:S01]  /*7090*/  LDS.U8 R10, [R2+0x808] ;  /* 0x00080800020a7984 */ /* 0x000e220000000000 */
[----:B---3--:R-:W-:Y:S02]  /*70a0*/  PRMT R152, R152, 0x654, R12 ;  /* 0x0000065498987816 */ /* 0x008fe4000000000c */
[----:B0-----:R-:W-:Y:S02]  /*70b0*/  PRMT R11, R10, 0x7604, R11 ;  /* 0x000076040a0b7816 */ /* 0x001fe4000000000b */
[----:B------:R-:W0:Y:S02]  /*70c0*/  LDS.U8 R10, [R4+0x808] ;  /* 0x00080800040a7984 */ /* 0x000e240000000000 */
[----:B0-----:R-:W-:Y:S02]  /*70d0*/  PRMT R10, R10, 0x7054, R11 ;  /* 0x000070540a0a7816 */ /* 0x001fe4000000000b */
[----:B------:R-:W-:Y:S02]  /*70e0*/  LDS.U8 R11, [R0+0x4000] ;  /* 0x00400000000b7984 */ /* 0x000fe40000000000 */
[----:B------:R-:W-:-:S02]  /*70f0*/  PRMT R155, R155, 0x654, R10 ;  /* 0x000006549b9b7816 */ /* 0x000fc4000000000a */
[----:B------:R-:W0:Y:S02]  /*7100*/  LDS.U8 R10, [R2+0x4000] ;  /* 0x00400000020a7984 */ /* 0x000e240000000000 */
        /* <DEDUP_REMOVED lines=11> */
[----:B------:R-:W0:Y:S04]  /*71c0*/  LDS.U8 R10, [R2+0x4800] ;  /* 0x00480000020a7984 */ /* 0x000e280000000000 */
[----:B------:R-:W-:Y:S04]  /*71d0*/  LDS.U8 R0, [R0+0x4808] ;  /* 0x0048080000007984 */ /* 0x000fe80000000000 */
[----:B------:R-:W1:Y:S01]  /*71e0*/  LDS.U8 R2, [R2+0x4808] ;  /* 0x0048080002027984 */ /* 0x000e620000000000 */
[----:B0-----:R-:W-:-:S03]  /*71f0*/  PRMT R11, R10, 0x7604, R11 ;  /* 0x000076040a0b7816 */ /* 0x001fc6000000000b */
[----:B------:R-:W0:Y:S04]  /*7200*/  LDS.U8 R10, [R4+0x4800] ;  /* 0x00480000040a7984 */ /* 0x000e280000000000 */
[----:B------:R-:W2:Y:S01]  /*7210*/  LDS.U8 R4, [R4+0x4808] ;  /* 0x0048080004047984 */ /* 0x000ea20000000000 */
[----:B-1----:R-:W-:Y:S02]  /*7220*/  PRMT R0, R2, 0x7604, R0 ;  /* 0x0000760402007816 */ /* 0x002fe40000000000 */
[----:B0-----:R-:W-:-:S04]  /*7230*/  PRMT R10, R10, 0x7054, R11 ;  /* 0x000070540a0a7816 */ /* 0x001fc8000000000b */
[----:B------:R-:W-:Y:S02]  /*7240*/  PRMT R158, R158, 0x654, R10 ;  /* 0x000006549e9e7816 */ /* 0x000fe4000000000a */
[----:B------:R-:W0:Y:S01]  /*7250*/  LDC R10, c[0x0][0x28c] ;  /* 0x0000a300ff0a7b82 */ /* 0x000e220000000800 */
[----:B--2---:R-:W-:-:S04]  /*7260*/  PRMT R4, R4, 0x7054, R0 ;  /* 0x0000705404047816 */ /* 0x004fc80000000000 */
[----:B------:R-:W-:Y:S02]  /*7270*/  PRMT R159, R3, 0x654, R4 ;  /* 0x00000654039f7816 */ /* 0x000fe40000000004 */
[----:B0-----:R-:W-:-:S13]  /*7280*/  ISETP.GE.AND P1, PT, R10, 0x101, PT ;  /* 0x000001010a00780c */ /* 0x001fda0003f26270 */
[----:B------:R-:W-:Y:S05]  /*7290*/  @!P1 BRA `(.L_x_26) ;  /* 0x0000005c00309947 */ /* 0x000fea0003800000 */
[----:B------:R-:W-:Y:S01]  /*72a0*/  R2UR UR7, R7 ;  /* 0x00000000070772ca */ /* 0x000fe200000e0000 */
[----:B------:R-:W-:Y:S01]  /*72b0*/  UIADD3 UR6, UR40, -0x1, URZ ;  /* 0xffffffff28067890 */ /* 0x000fe2000fffe03f */
[----:B------:R-:W-:-:S13]  /*72c0*/  UMOV UR5, UR39 ;  /* 0x0000002700057c82 */ /* 0x000fda0008000000 */
.L_x_34:
[----:B------:R-:W-:-:S04]  /*72d0*/  UIADD3 UR8, UR7, 0x1, URZ ;  /* 0x0000000107087890 */ /* 0x000fc8000fffe03f */
[----:B------:R-:W-:-:S04]  /*72e0*/  UISETP.NE.AND UP0, UPT, UR8, 0x3, UPT ;  /* 0x000000030800788c */ /* 0x000fc8000bf05270 */
[----:B------:R-:W-:Y:S02]  /*72f0*/  USEL UR9, URZ, 0x1, UP0 ;  /* 0x000000013f097887 */ /* 0x000fe40008000000 */
[----:B------:R-:W-:-:S04]  /*7300*/  USEL UR8, UR8, URZ, UP0 ;  /* 0x0000003f08087287 */ /* 0x000fc80008000000 */
[----:B------:R-:W-:Y:S02]  /*7310*/  LOP3.LUT R8, R8, UR9, RZ, 0x3c, !PT ;  /* 0x0000000908087c12 */ /* 0x000fe4000f8e3cff */
[----:B------:R-:W-:Y:S01]  /*7320*/  IMAD.U32 R7, RZ, RZ, UR8 ;  /* 0x00000008ff077e24 */ /* 0x000fe2000f8e00ff */
[----:B-----5:R-:W-:Y:S06]  /*7330*/  @!P0 BRA `(.L_x_27) ;  /* 0x0000000000048947 */ /* 0x020fec0003800000 */
[----:B------:R-:W-:Y:S01]  /*7340*/  BPT.TRAP 0x1 ;  /* 0x000000040000795c */ /* 0x000fe20000300000 */
.L_x_27:
        /* <DEDUP_REMOVED lines=128> */
[----:B------:R-:W0:Y:S01]  /*7b50*/  S2UR UR9, SR_CgaCtaId ;  /* 0x00000000000979c3 */ /* 0x000e220000008800 */
[----:B------:R-:W-:Y:S01]  /*7b60*/  UMOV UR8, 0x400 ;  /* 0x0000040000087882 */ /* 0x000fe20000000000 */
[----:B------:R-:W-:Y:S01]  /*7b70*/  SHF.L.U32 R9, R8, 0x1f, RZ ;  /* 0x0000001f08097819 */ /* 0x000fe200000006ff */
[----:B------:R-:W-:Y:S01]  /*7b80*/  ULEA UR10, UR7, UR4, 0xb ;  /* 0x00000004070a7291 */ /* 0x000fe2000f8e583f */
[----:B------:R-:W-:Y:S01]  /*7b90*/  UMOV UR11, 0x40000040 ;  /* 0x40000040000b7882 */ /* 0x000fe20000000000 */
[----:B0-----:R-:W-:-:S06]  /*7ba0*/  ULEA UR8, UR9, UR8, 0x18 ;  /* 0x0000000809087291 */ /* 0x001fcc000f8ec03f */
[----:B------:R-:W-:-:S05]  /*7bb0*/  IMAD.U32 R5, RZ, RZ, UR8 ;  /* 0x00000008ff057e24 */ /* 0x000fca000f8e00ff */
[----:B------:R-:W-:-:S04]  /*7bc0*/  LEA R10, R7, R5, 0x3 ;  /* 0x00000005070a7211 */ /* 0x000fc800078e18ff */
[----:B------:R0:W1:Y:S01]  /*7bd0*/  SYNCS.PHASECHK.TRANS64.TRYWAIT P1, [R10+URZ], R9 ;  /* 0x000000090a0075a7 */ /* 0x000062000802017f */
[----:B--2---:R-:W-:-:S06]  /*7be0*/  WARPGROUP.ARRIVE ;  /* 0x00000000000079c5 */ /* 0x004fcc0000000000 */
[----:B------:R-:W-:Y:S03]  /*7bf0*/  IGMMA.64x256x32.S8.S8 R24, R152, gdesc[UR8], R24, gsb0 ;  /* 0x0660000898187df1 */ /* 0x000fe60008041018 */
        /* <DEDUP_REMOVED lines=81> */
[----:B------:R2:W-:Y:S01]  /*8110*/  STL.64 [R1+0xa0], R64 ;  /* 0x0000a04001007387 */ /* 0x0005e20000100a00 */
[----:B------:R-:W-:Y:S01]  /*8120*/  IMAD.MOV.U32 R202, RZ, RZ, R99 ;  /* 0x000000ffffca7224 */ /* 0x000fe200078e0063 */
[----:B------:R-:W-:Y:S01]  /*8130*/  MOV R232, R69 ;  /* 0x0000004500e87202 */ /* 0x000fe20000000f00 */
[----:B------:R-:W-:Y:S01]  /*8140*/  IMAD.MOV.U32 R205, RZ, RZ, R96 ;  /* 0x000000ffffcd7224 */ /* 0x000fe200078e0060 */
[----:B------:R-:W3:Y:S01]  /*8150*/  LDL.LU.64 R150, [R1+0x5b0] ;  /* 0x0005b00001967983 */ /* 0x000ee20000300a00 */
[----:B------:R-:W-:-:S02]  /*8160*/  IMAD.MOV.U32 R207, RZ, RZ, R94 ;  /* 0x000000ffffcf7224 */ /* 0x000fc400078e005e */
[----:B------:R-:W-:Y:S01]  /*8170*/  IMAD.MOV.U32 R206, RZ, RZ, R95 ;  /* 0x000000ffffce7224 */ /* 0x000fe200078e005f */
[----:B------:R-:W3:Y:S01]  /*8180*/  LDL.LU.64 R148, [R1+0x5a8] ;  /* 0x0005a80001947983 */ /* 0x000ee20000300a00 */
[----:B------:R-:W-:Y:S02]  /*8190*/  IMAD.MOV.U32 R209, RZ, RZ, R92 ;  /* 0x000000ffffd17224 */ /* 0x000fe400078e005c */
[----:B------:R-:W-:Y:S01]  /*81a0*/  IMAD.MOV.U32 R211, RZ, RZ, R90 ;  /* 0x000000ffffd37224 */ /* 0x000fe200078e005a */
[----:B------:R-:W3:Y:S01]  /*81b0*/  LDL.LU.64 R146, [R1+0x5a0] ;  /* 0x0005a00001927983 */ /* 0x000ee20000300a00 */
[----:B------:R-:W-:Y:S02]  /*81c0*/  IMAD.MOV.U32 R210, RZ, RZ, R91 ;  /* 0x000000ffffd27224 */ /* 0x000fe400078e005b */
        /* <DEDUP_REMOVED lines=26> */
[----:B------:R-:W-:-:S03]  /*8370*/  IMAD.MOV.U32 R234, RZ, RZ, R67 ;  /* 0x000000ffffea7224 */ /* 0x000fc600078e0043 */
        /* <DEDUP_REMOVED lines=31> */
[----:B--2---:R-:W3:Y:S04]  /*8570*/  LDL.LU.64 R64, [R1+0x458] ;  /* 0x0004580001407983 */ /* 0x004ee80000300a00 */
        /* <DEDUP_REMOVED lines=19> */
[----:B------:R-:W3:Y:S01]  /*86b0*/  LDL.LU.64 R24, [R1+0x3b8] ;  /* 0x0003b80001187983 */ /* 0x000ee20000300a00 */
[----:B------:R-:W-:-:S06]  /*86c0*/  USHF.L.U32 UR7, UR7, 0xf, URZ ;  /* 0x0000000f07077899 */ /* 0x000fcc000800063f */
[----:B------:R-:W-:-:S05]  /*86d0*/  IMAD.U32 R0, RZ, RZ, UR7 ;  /* 0x00000007ff007e24 */ /* 0x000fca000f8e00ff */
[----:B------:R-:W-:-:S04]  /*86e0*/  LOP3.LUT R0, R0, 0x800, R20, 0xfe, !PT ;  /* 0x0000080000007812 */ /* 0x000fc800078efe14 */
[----:B------:R-:W-:-:S05]  /*86f0*/  IADD3 R0, R5, R0, RZ ;  /* 0x0000000005007210 */ /* 0x000fca0007ffe0ff */
[----:B------:R-:W-:Y:S01]  /*8700*/  IMAD.IADD R2, R21, 0x1, R0 ;  /* 0x0000000115027824 */ /* 0x000fe200078e0200 */
[----:B------:R-:W-:Y:S04]  /*8710*/  LDS.U8 R12, [R0+0x1000] ;  /* 0x00100000000c7984 */ /* 0x000fe80000000000 */
[----:B------:R-:W-:Y:S04]  /*8720*/  LDS.U8 R11, [R2+0x1000] ;  /* 0x00100000020b7984 */ /* 0x000fe80000000000 */
[----:B------:R-:W-:Y:S04]  /*8730*/  LDS.U8 R4, [R0+0x1008] ;  /* 0x0010080000047984 */ /* 0x000fe80000000000 */
[----:B------:R-:W2:Y:S01]  /*8740*/  LDS.U8 R3, [R2+0x1008] ;  /* 0x0010080002037984 */ /* 0x000ea20000000000 */
[----:B------:R-:W-:Y:S01]  /*8750*/  UMOV UR14, UR10 ;  /* 0x0000000a000e7c82 */ /* 0x000fe20008000000 */
[----:B------:R-:W-:Y:S01]  /*8760*/  UMOV UR15, UR11 ;  /* 0x0000000b000f7c82 */ /* 0x000fe20008000000 */
        /* <DEDUP_REMOVED lines=57> */
[----:B---3--:R-:W3:Y:S04]  /*8b00*/  LDL.LU R44, [R1] ;  /* 0x00000000012c7983 */ /* 0x008ee80000300800 */
[----:B------:R-:W3:Y:S04]  /*8b10*/  LDL.LU R45, [R1+0x4] ;  /* 0x00000400012d7983 */ /* 0x000ee80000300800 */
        /* <DEDUP_REMOVED lines=39> */
[----:B------:R-:W3:Y:S01]  /*8d90*/  LDL.LU R85, [R1+0xa4] ;  /* 0x0000a40001557983 */ /* 0x000ee20000300800 */
[----:B------:R-:W-:Y:S01]  /*8da0*/  MOV R156, R169 ;  /* 0x000000a9009c7202 */ /* 0x000fe20000000f00 */
[----:B------:R-:W-:-:S02]  /*8db0*/  IMAD.MOV.U32 R157, RZ, RZ, R168 ;  /* 0x000000ffff9d7224 */ /* 0x000fc400078e00a8 */
[----:B------:R-:W-:Y:S01]  /*8dc0*/  IMAD.MOV.U32 R169, RZ, RZ, R15 ;  /* 0x000000ffffa97224 */ /* 0x000fe200078e000f */
[----:B--2---:R-:W-:Y:S01]  /*8dd0*/  PRMT R15, R3, 0x7604, R4 ;  /* 0x00007604030f7816 */ /* 0x004fe20000000004 */
[----:B------:R-:W-:Y:S01]  /*8de0*/  IMAD.MOV.U32 R168, RZ, RZ, R19 ;  /* 0x000000ffffa87224 */ /* 0x000fe200078e0013 */
[----:B------:R-:W-:Y:S01]  /*8df0*/  PRMT R19, R11, 0x7604, R12 ;  /* 0x000076040b137816 */ /* 0x000fe2000000000c */
[----:B------:R-:W-:Y:S01]  /*8e00*/  IMAD.IADD R4, R6, 0x1, R0 ;  /* 0x0000000106047824 */ /* 0x000fe200078e0200 */
[----:B------:R-:W-:Y:S01]  /*8e10*/  LDS.U8 R12, [R0+0x1800] ;  /* 0x00180000000c7984 */ /* 0x000fe20000000000 */
[----:B------:R-:W-:-:S03]  /*8e20*/  IMAD.MOV.U32 R150, RZ, RZ, R171 ;  /* 0x000000ffff967224 */ /* 0x000fc600078e00ab */
[----:B------:R-:W2:Y:S01]  /*8e30*/  LDS.U8 R11, [R2+0x1800] ;  /* 0x00180000020b7984 */ /* 0x000ea20000000000 */
[----:B------:R-:W-:-:S03]  /*8e40*/  IMAD.MOV.U32 R171, RZ, RZ, R13 ;  /* 0x000000ffffab7224 */ /* 0x000fc600078e000d */
[----:B------:R-:W4:Y:S04]  /*8e50*/  LDS.U8 R13, [R4+0x1008] ;  /* 0x00100800040d7984 */ /* 0x000f280000000000 */
[----:B------:R-:W5:Y:S01]  /*8e60*/  LDS.U8 R3, [R4+0x1800] ;  /* 0x0018000004037984 */ /* 0x000f620000000000 */
[----:B--2---:R-:W-:-:S03]  /*8e70*/  PRMT R11, R11, 0x7604, R12 ;  /* 0x000076040b0b7816 */ /* 0x004fc6000000000c */
[----:B------:R-:W-:Y:S01]  /*8e80*/  LDS.U8 R12, [R0+0x1808] ;  /* 0x00180800000c7984 */ /* 0x000fe20000000000 */
[----:B----4-:R-:W-:Y:S02]  /*8e90*/  PRMT R13, R13, 0x7054, R15 ;  /* 0x000070540d0d7816 */ /* 0x010fe4000000000f */
[----:B-----5:R-:W-:Y:S02]  /*8ea0*/  PRMT R15, R3, 0x7054, R11 ;  /* 0x00007054030f7816 */ /* 0x020fe4000000000b */
[----:B------:R-:W2:Y:S01]  /*8eb0*/  LDS.U8 R11, [R2+0x1808] ;  /* 0x00180800020b7984 */ /* 0x000ea20000000000 */
[----:B------:R-:W-:Y:S01]  /*8ec0*/  IMAD.MOV.U32 R151, RZ, RZ, R170 ;  /* 0x000000ffff977224 */ /* 0x000fe200078e00aa */
[----:B------:R-:W-:Y:S01]  /*8ed0*/  MOV R170, R14 ;  /* 0x0000000e00aa7202 */ /* 0x000fe20000000f00 */
[----:B------:R-:W-:Y:S01]  /*8ee0*/  IMAD.IADD R3, R6, 0x1, R2 ;  /* 0x0000000106037824 */ /* 0x000fe200078e0202 */
[----:B------:R-:W4:Y:S01]  /*8ef0*/  LDS.U8 R14, [R4+0x1000] ;  /* 0x00100000040e7984 */ /* 0x000f220000000000 */
[----:B------:R-:W-:Y:S01]  /*8f00*/  IMAD.MOV.U32 R146, RZ, RZ, R175 ;  /* 0x000000ffff927224 */ /* 0x000fe200078e00af */
[----:B------:R-:W-:Y:S01]  /*8f10*/  MOV R148, R173 ;  /* 0x000000ad00947202 */ /* 0x000fe20000000f00 */
[----:B------:R-:W-:Y:S01]  /*8f20*/  IMAD.MOV.U32 R147, RZ, RZ, R174 ;  /* 0x000000ffff937224 */ /* 0x000fe200078e00ae */
[----:B------:R-:W-:Y:S01]  /*8f30*/  LDS.U8 R173, [R3+0x1008] ;  /* 0x0010080003ad7984 */ /* 0x000fe20000000000 */
[----:B------:R-:W-:-:S03]  /*8f40*/  IMAD.MOV.U32 R149, RZ, RZ, R172 ;  /* 0x000000ffff957224 */ /* 0x000fc600078e00ac */
[----:B------:R-:W-:Y:S04]  /*8f50*/  LDS.U8 R172, [R3+0x1000] ;  /* 0x0010000003ac7984 */ /* 0x000fe80000000000 */
[----:B------:R-:W-:Y:S04]  /*8f60*/  LDS.U8 R174, [R3+0x1800] ;  /* 0x0018000003ae7984 */ /* 0x000fe80000000000 */
[----:B------:R-:W-:Y:S01]  /*8f70*/  LDS.U8 R175, [R3+0x1808] ;  /* 0x0018080003af7984 */ /* 0x000fe20000000000 */
[----:B--2---:R-:W-:-:S03]  /*8f80*/  PRMT R12, R11, 0x7604, R12 ;  /* 0x000076040b0c7816 */ /* 0x004fc6000000000c */
[----:B------:R-:W2:Y:S01]  /*8f90*/  LDS.U8 R11, [R4+0x1808] ;  /* 0x00180800040b7984 */ /* 0x000ea20000000000 */
[----:B------:R-:W-:Y:S01]  /*8fa0*/  IMAD.MOV.U32 R158, RZ, RZ, R167 ;  /* 0x000000ffff9e7224 */ /* 0x000fe200078e00a7 */
[----:B----4-:R-:W-:Y:S01]  /*8fb0*/  PRMT R14, R14, 0x7054, R19 ;  /* 0x000070540e0e7816 */ /* 0x010fe20000000013 */
        /* <DEDUP_REMOVED lines=32> */
[----:B------:R-:W-:-:S02]  /*91c0*/  IMAD.MOV.U32 R106, RZ, RZ, R215 ;  /* 0x000000ffff6a7224 */ /* 0x000fc400078e00d7 */
[----:B------:R-:W-:Y:S01]  /*91d0*/  IMAD.MOV.U32 R107, RZ, RZ, R214 ;  /* 0x000000ffff6b7224 */ /* 0x000fe200078e00d6 */
[----:B--2---:R-:W-:Y:S01]  /*91e0*/  PRMT R11, R11, 0x7054, R12 ;  /* 0x000070540b0b7816 */ /* 0x004fe2000000000c */
        /* <DEDUP_REMOVED lines=28> */
[----:B------:R-:W-:Y:S01]  /*93b0*/  IMAD.MOV.U32 R167, RZ, RZ, R22 ;  /* 0x000000ffffa77224 */ /* 0x000fe200078e0016 */
[----:B------:R-:W-:Y:S01]  /*93c0*/  PRMT R172, R172, 0x654, R14 ;  /* 0x00000654acac7816 */ /* 0x000fe2000000000e */
[----:B------:R-:W-:Y:S01]  /*93d0*/  UIADD3 UR8, UR10, 0x2, URZ ;  /* 0x000000020a087890 */ /* 0x000fe2000fffe03f */
[----:B------:R-:W-:-:S02]  /*93e0*/  PRMT R173, R173, 0x654, R13 ;  /* 0x00000654adad7816 */ /* 0x000fc4000000000d */
[----:B------:R-:W-:Y:S02]  /*93f0*/  PRMT R174, R174, 0x654, R15 ;  /* 0x00000654aeae7816 */ /* 0x000fe4000000000f */
[----:B------:R-:W-:Y:S01]  /*9400*/  PRMT R175, R175, 0x654, R11 ;  /* 0x00000654afaf7816 */ /* 0x000fe2000000000b */
[----:B------:R-:W-:Y:S01]  /*9410*/  UMOV UR15, 0x40000040 ;  /* 0x40000040000f7882 */ /* 0x000fe20000000000 */
[----:B------:R-:W-:Y:S02]  /*9420*/  UMOV UR14, UR8 ;  /* 0x00000008000e7c82 */ /* 0x000fe40008000000 */
[----:B---3--:R-:W-:-:S06]  /*9430*/  WARPGROUP.ARRIVE ;  /* 0x00000000000079c5 */ /* 0x008fcc0000000000 */
        /* <DEDUP_REMOVED lines=66> */
[----:B--2---:R-:W2:Y:S04]  /*9860*/  LDL.LU.64 R150, [R1+0x3b0] ;  /* 0x0003b00001967983 */ /* 0x004ea80000300a00 */
        /* <DEDUP_REMOVED lines=53> */
[----:B------:R-:W-:Y:S04]  /*9bc0*/  LDS.U8 R19, [R0+0x5000] ;  /* 0x0050000000137984 */ /* 0x000fe80000000000 */
[----:B------:R-:W3:Y:S04]  /*9bd0*/  LDS.U8 R15, [R2+0x5000] ;  /* 0x00500000020f7984 */ /* 0x000ee80000000000 */
[----:B------:R-:W-:Y:S04]  /*9be0*/  LDS.U8 R12, [R0+0x5800] ;  /* 0x00580000000c7984 */ /* 0x000fe80000000000 */
[----:B------:R-:W4:Y:S04]  /*9bf0*/  LDS.U8 R11, [R2+0x5800] ;  /* 0x00580000020b7984 */ /* 0x000f280000000000 */
[----:B------:R-:W-:Y:S04]  /*9c00*/  LDS.U8 R14, [R0+0x5008] ;  /* 0x00500800000e7984 */ /* 0x000fe80000000000 */
[----:B------:R-:W5:Y:S04]  /*9c10*/  LDS.U8 R13, [R2+0x5008] ;  /* 0x00500800020d7984 */ /* 0x000f680000000000 */
[----:B------:R-:W-:Y:S04]  /*9c20*/  LDS.U8 R168, [R3+0x5000] ;  /* 0x0050000003a87984 */ /* 0x000fe80000000000 */
[----:B------:R-:W-:Y:S04]  /*9c30*/  LDS.U8 R169, [R3+0x5008] ;  /* 0x0050080003a97984 */ /* 0x000fe80000000000 */
[----:B------:R-:W-:Y:S04]  /*9c40*/  LDS.U8 R170, [R3+0x5800] ;  /* 0x0058000003aa7984 */ /* 0x000fe80000000000 */
[----:B------:R-:W-:Y:S01]  /*9c50*/  LDS.U8 R171, [R3+0x5808] ;  /* 0x0058080003ab7984 */ /* 0x000fe20000000000 */
[----:B---3--:R-:W-:-:S02]  /*9c60*/  PRMT R19, R15, 0x7604, R19 ;  /* 0x000076040f137816 */ /* 0x008fc40000000013 */
[----:B----4-:R-:W-:Y:S02]  /*9c70*/  PRMT R15, R11, 0x7604, R12 ;  /* 0x000076040b0f7816 */ /* 0x010fe4000000000c */
[----:B------:R-:W3:Y:S04]  /*9c80*/  LDS.U8 R12, [R4+0x5008] ;  /* 0x00500800040c7984 */ /* 0x000ee80000000000 */
[----:B------:R-:W4:Y:S01]  /*9c90*/  LDS.U8 R11, [R4+0x5800] ;  /* 0x00580000040b7984 */ /* 0x000f220000000000 */
[----:B-----5:R-:W-:-:S03]  /*9ca0*/  PRMT R14, R13, 0x7604, R14 ;  /* 0x000076040d0e7816 */ /* 0x020fc6000000000e */
[----:B------:R-:W-:Y:S01]  /*9cb0*/  LDS.U8 R13, [R4+0x5000] ;  /* 0x00500000040d7984 */ /* 0x000fe20000000000 */
[----:B---3--:R-:W-:-:S03]  /*9cc0*/  PRMT R14, R12, 0x7054, R14 ;  /* 0x000070540c0e7816 */ /* 0x008fc6000000000e */
[----:B------:R-:W-:Y:S01]  /*9cd0*/  LDS.U8 R12, [R0+0x5808] ;  /* 0x00580800000c7984 */ /* 0x000fe20000000000 */
[----:B----4-:R-:W-:-:S03]  /*9ce0*/  PRMT R15, R11, 0x7054, R15 ;  /* 0x000070540b0f7816 */ /* 0x010fc6000000000f */
[----:B------:R-:W3:Y:S02]  /*9cf0*/  LDS.U8 R11, [R2+0x5808] ;  /* 0x00580800020b7984 */ /* 0x000ee40000000000 */
[----:B---3--:R-:W-:Y:S02]  /*9d00*/  PRMT R12, R11, 0x7604, R12 ;  /* 0x000076040b0c7816 */ /* 0x008fe4000000000c */
[----:B------:R-:W3:Y:S01]  /*9d10*/  LDS.U8 R11, [R4+0x5808] ;  /* 0x00580800040b7984 */ /* 0x000ee20000000000 */
[----:B------:R-:W-:Y:S02]  /*9d20*/  PRMT R13, R13, 0x7054, R19 ;  /* 0x000070540d0d7816 */ /* 0x000fe40000000013 */
[----:B------:R-:W-:Y:S02]  /*9d30*/  PRMT R169, R169, 0x654, R14 ;  /* 0x00000654a9a97816 */ /* 0x000fe4000000000e */
[----:B------:R-:W-:Y:S02]  /*9d40*/  PRMT R168, R168, 0x654, R13 ;  /* 0x00000654a8a87816 */ /* 0x000fe4000000000d */
[----:B------:R-:W-:-:S02]  /*9d50*/  PRMT R170, R170, 0x654, R15 ;  /* 0x00000654aaaa7816 */ /* 0x000fc4000000000f */
[----:B---3--:R-:W-:-:S04]  /*9d60*/  PRMT R11, R11, 0x7054, R12 ;  /* 0x000070540b0b7816 */ /* 0x008fc8000000000c */
[----:B------:R-:W-:-:S04]  /*9d70*/  PRMT R171, R171, 0x654, R11 ;  /* 0x00000654abab7816 */ /* 0x000fc8000000000b */
[----:B--2---:R-:W-:-:S06]  /*9d80*/  WARPGROUP.ARRIVE ;  /* 0x00000000000079c5 */ /* 0x004fcc0000000000 */
[----:B------:R-:W-:Y:S03]  /*9d90*/  IGMMA.64x256x32.S8.S8 R24, R168, gdesc[UR12], R24, gsb0 ;  /* 0x0660000ca8187df1 */ /* 0x000fe60008041018 */
[----:B------:R-:W-:Y:S02]  /*9da0*/  WARPGROUP.DEPBAR.LE gsb0, 0x0 ;  /* 0x00008000000079c5 */ /* 0x000fe40000010000 */
[----:B------:R-:W-:Y:S04]  /*9db0*/  LDS.U8 R19, [R0+0x2000] ;  /* 0x0020000000137984 */ /* 0x000fe80000000000 */
[----:B------:R-:W2:Y:S04]  /*9dc0*/  LDS.U8 R15, [R2+0x2000] ;  /* 0x00200000020f7984 */ /* 0x000ea80000000000 */
[----:B------:R-:W-:Y:S04]  /*9dd0*/  LDS.U8 R12, [R0+0x2800] ;  /* 0x00280000000c7984 */ /* 0x000fe80000000000 */
[----:B------:R-:W3:Y:S04]  /*9de0*/  LDS.U8 R11, [R2+0x2800] ;  /* 0x00280000020b7984 */ /* 0x000ee80000000000 */
[----:B------:R-:W-:Y:S04]  /*9df0*/  LDS.U8 R14, [R0+0x2008] ;  /* 0x00200800000e7984 */ /* 0x000fe80000000000 */
[----:B------:R-:W4:Y:S04]  /*9e00*/  LDS.U8 R13, [R2+0x2008] ;  /* 0x00200800020d7984 */ /* 0x000f280000000000 */
[----:B------:R-:W-:Y:S04]  /*9e10*/  LDS.U8 R159, [R3+0x2808] ;  /* 0x00280800039f7984 */ /* 0x000fe80000000000 */
[----:B------:R-:W-:Y:S04]  /*9e20*/  LDS.U8 R152, [R3+0x6000] ;  /* 0x0060000003987984 */ /* 0x000fe80000000000 */
[----:B------:R-:W-:Y:S04]  /*9e30*/  LDS.U8 R153, [R3+0x6008] ;  /* 0x0060080003997984 */ /* 0x000fe80000000000 */
[----:B------:R-:W-:Y:S04]  /*9e40*/  LDS.U8 R154, [R3+0x6800] ;  /* 0x00680000039a7984 */ /* 0x000fe80000000000 */
[----:B------:R-:W-:Y:S01]  /*9e50*/  LDS.U8 R156, [R3+0x2000] ;  /* 0x00200000039c7984 */ /* 0x000fe20000000000 */
[----:B--2---:R-:W-:-:S03]  /*9e60*/  PRMT R19, R15, 0x7604, R19 ;  /* 0x000076040f137816 */ /* 0x004fc60000000013 */
[----:B------:R-:W-:Y:S04]  /*9e70*/  LDS.U8 R157, [R3+0x2008] ;  /* 0x00200800039d7984 */ /* 0x000fe80000000000 */
[----:B------:R-:W-:Y:S01]  /*9e80*/  LDS.U8 R158, [R3+0x2800] ;  /* 0x00280000039e7984 */ /* 0x000fe20000000000 */
[----:B---3--:R-:W-:-:S03]  /*9e90*/  PRMT R15, R11, 0x7604, R12 ;  /* 0x000076040b0f7816 */ /* 0x008fc6000000000c */
[----:B------:R-:W-:Y:S04]  /*9ea0*/  LDS.U8 R155, [R3+0x6808] ;  /* 0x00680800039b7984 */ /* 0x000fe80000000000 */
[----:B------:R-:W2:Y:S04]  /*9eb0*/  LDS.U8 R12, [R4+0x2008] ;  /* 0x00200800040c7984 */ /* 0x000ea80000000000 */
[----:B------:R-:W3:Y:S01]  /*9ec0*/  LDS.U8 R11, [R4+0x2800] ;  /* 0x00280000040b7984 */ /* 0x000ee20000000000 */
[----:B----4-:R-:W-:-:S03]  /*9ed0*/  PRMT R14, R13, 0x7604, R14 ;  /* 0x000076040d0e7816 */ /* 0x010fc6000000000e */
[----:B------:R-:W-:Y:S01]  /*9ee0*/  LDS.U8 R13, [R4+0x2000] ;  /* 0x00200000040d7984 */ /* 0x000fe20000000000 */
[----:B--2---:R-:W-:-:S03]  /*9ef0*/  PRMT R14, R12, 0x7054, R14 ;  /* 0x000070540c0e7816 */ /* 0x004fc6000000000e */
[----:B------:R-:W-:Y:S01]  /*9f00*/  LDS.U8 R12, [R0+0x2808] ;  /* 0x00280800000c7984 */ /* 0x000fe20000000000 */
[----:B---3--:R-:W-:-:S03]  /*9f10*/  PRMT R15, R11, 0x7054, R15 ;  /* 0x000070540b0f7816 */ /* 0x008fc6000000000f */
[----:B------:R-:W2:Y:S02]  /*9f20*/  LDS.U8 R11, [R2+0x2808] ;  /* 0x00280800020b7984 */ /* 0x000ea40000000000 */
[----:B--2---:R-:W-:Y:S02]  /*9f30*/  PRMT R12, R11, 0x7604, R12 ;  /* 0x000076040b0c7816 */ /* 0x004fe4000000000c */
[----:B------:R-:W2:Y:S02]  /*9f40*/  LDS.U8 R11, [R4+0x2808] ;  /* 0x00280800040b7984 */ /* 0x000ea40000000000 */
[----:B--2---:R-:W-:Y:S02]  /*9f50*/  PRMT R11, R11, 0x7054, R12 ;  /* 0x000070540b0b7816 */ /* 0x004fe4000000000c */
[----:B------:R-:W-:Y:S02]  /*9f60*/  LDS.U8 R12, [R0+0x6000] ;  /* 0x00600000000c7984 */ /* 0x000fe40000000000 */
[----:B------:R-:W-:-:S02]  /*9f70*/  PRMT R159, R159, 0x654, R11 ;  /* 0x000006549f9f7816 */ /* 0x000fc4000000000b */
        /* <DEDUP_REMOVED lines=20> */
[----:B------:R-:W2:Y:S01]  /*a0c0*/  LDS.U8 R11, [R4+0x6808] ;  /* 0x00680800040b7984 */ /* 0x000ea20000000000 */
[----:B------:R-:W-:Y:S02]  /*a0d0*/  PRMT R13, R13, 0x7054, R19 ;  /* 0x000070540d0d7816 */ /* 0x000fe40000000013 */
[----:B------:R-:W-:Y:S02]  /*a0e0*/  PRMT R157, R157, 0x654, R14 ;  /* 0x000006549d9d7816 */ /* 0x000fe4000000000e */
[----:B------:R-:W-:Y:S02]  /*a0f0*/  PRMT R156, R156, 0x654, R13 ;  /* 0x000006549c9c7816 */ /* 0x000fe4000000000d */
[----:B------:R-:W-:-:S02]  /*a100*/  PRMT R158, R158, 0x654, R15 ;  /* 0x000006549e9e7816 */ /* 0x000fc4000000000f */
[----:B--2---:R-:W-:-:S04]  /*a110*/  PRMT R11, R11, 0x7054, R12 ;  /* 0x000070540b0b7816 */ /* 0x004fc8000000000c */
[----:B------:R-:W-:Y:S01]  /*a120*/  PRMT R155, R155, 0x654, R11 ;  /* 0x000006549b9b7816 */ /* 0x000fe2000000000b */
[----:B01----:R-:W-:Y:S06]  /*a130*/  @!P0 BRA `(.L_x_28) ;  /* 0x0000000000048947 */ /* 0x003fec0003800000 */
[----:B------:R-:W-:Y:S01]  /*a140*/  BPT.TRAP 0x1 ;  /* 0x000000040000795c */ /* 0x000fe20000300000 */
.L_x_28:
[----:B------:R-:W-:Y:S01]  /*a150*/  MOV R11, UR5 ;  /* 0x00000005000b7c02 */ /* 0x000fe20008000f00 */
[----:B------:R-:W-:-:S04]  /*a160*/  UISETP.GT.U32.AND UP0, UPT, UR43, 0x1, UPT ;  /* 0x000000012b00788c */ /* 0x000fc8000bf04070 */
[----:B------:R-:W-:Y:S02]  /*a170*/  IMAD R11, R11, 0x8, R5 ;  /* 0x000000080b0b7824 */ /* 0x000fe400078e0205 */
[----:B------:R-:W-:Y:S02]  /*a180*/  PLOP3.LUT P2, PT, PT, PT, UP0, 0x80, 0x0 ;  /* 0x000000000000781c */ /* 0x000fe40003f4f008 */
[----:B------:R-:W-:-:S05]  /*a190*/  VIADD R11, R11, 0x18 ;  /* 0x000000180b0b7836 */ /* 0x000fca0000000000 */
[----:B------:R-:W-:-:S04]  /*a1a0*/  PRMT R11, RZ, 0x654, R11 ;  /* 0x00000654ff0b7816 */ /* 0x000fc8000000000b */
[----:B------:R0:W-:Y:S02]  /*a1b0*/  SYNCS.ARRIVE.TRANS64.RED.A1T0 RZ, [R11+URZ], RZ ;  /* 0x000000ff0bff79a7 */ /* 0x0001e4000810043f */
[----:B------:R-:W-:Y:S05]  /*a1c0*/  @P2 BRA `(.L_x_29) ;  /* 0x0000000000042947 */ /* 0x000fea0003800000 */
[----:B------:R-:W-:Y:S01]  /*a1d0*/  BPT.TRAP 0x1 ;  /* 0x000000040000795c */ /* 0x000fe20000300000 */
.L_x_29:
        /* <DEDUP_REMOVED lines=59> */
[----:B------:R-:W-:Y:S04]  /*a590*/  LDS.U8 R15, [R0+0x3000] ;  /* 0x00300000000f7984 */ /* 0x000fe80000000000 */
[----:B------:R-:W1:Y:S04]  /*a5a0*/  LDS.U8 R14, [R2+0x3000] ;  /* 0x00300000020e7984 */ /* 0x000e680000000000 */
[----:B------:R-:W-:Y:S04]  /*a5b0*/  STL.64 [R1+0x228], R36 ;  /* 0x0002282401007387 */ /* 0x000fe80000100a00 */
[----:B------:R-:W-:Y:S04]  /*a5c0*/  LDS.U8 R12, [R0+0x3008] ;  /* 0x00300800000c7984 */ /* 0x000fe80000000000 */
[----:B0-----:R-:W0:Y:S04]  /*a5d0*/  LDS.U8 R11, [R2+0x3008] ;  /* 0x00300800020b7984 */ /* 0x001e280000000000 */
[----:B------:R-:W-:Y:S04]  /*a5e0*/  STL.64 [R1+0x220], R34 ;  /* 0x0002202201007387 */ /* 0x000fe80000100a00 */
[----:B------:R-:W-:Y:S04]  /*a5f0*/  STL.64 [R1+0x218], R32 ;  /* 0x0002182001007387 */ /* 0x000fe80000100a00 */
[----:B------:R-:W-:Y:S04]  /*a600*/  STL.64 [R1+0x210], R30 ;  /* 0x0002101e01007387 */ /* 0x000fe80000100a00 */
[----:B------:R2:W-:Y:S04]  /*a610*/  STL.64 [R1+0x208], R28 ;  /* 0x0002081c01007387 */ /* 0x0005e80000100a00 */
[----:B------:R-:W-:Y:S04]  /*a620*/  LDS.U8 R166, [R3+0x3800] ;  /* 0x0038000003a67984 */ /* 0x000fe80000000000 */
[----:B------:R-:W-:Y:S04]  /*a630*/  LDS.U8 R167, [R3+0x3808] ;  /* 0x0038080003a77984 */ /* 0x000fe80000000000 */
[----:B--2---:R-:W2:Y:S04]  /*a640*/  LDL.LU R28, [R1] ;  /* 0x00000000011c7983 */ /* 0x004ea80000300800 */
        /* <DEDUP_REMOVED lines=30> */
[----:B-1----:R-:W-:-:S03]  /*a830*/  PRMT R14, R14, 0x7604, R15 ;  /* 0x000076040e0e7816 */ /* 0x002fc6000000000f */
[----:B------:R-:W2:Y:S01]  /*a840*/  LDL.LU R59, [R1+0x7c] ;  /* 0x00007c00013b7983 */ /* 0x000ea20000300800 */
[----:B0-----:R-:W-:-:S03]  /*a850*/  PRMT R15, R11, 0x7604, R12 ;  /* 0x000076040b0f7816 */ /* 0x001fc6000000000c */
[----:B------:R-:W2:Y:S04]  /*a860*/  LDL.LU R60, [R1+0x80] ;  /* 0x00008000013c7983 */ /* 0x000ea80000300800 */
[----:B------:R-:W2:Y:S04]  /*a870*/  LDL.LU R61, [R1+0x84] ;  /* 0x00008400013d7983 */ /* 0x000ea80000300800 */
[----:B------:R-:W2:Y:S04]  /*a880*/  LDL.LU R62, [R1+0x88] ;  /* 0x00008800013e7983 */ /* 0x000ea80000300800 */
[----:B------:R-:W2:Y:S04]  /*a890*/  LDL.LU R63, [R1+0x8c] ;  /* 0x00008c00013f7983 */ /* 0x000ea80000300800 */
[----:B------:R-:W2:Y:S04]  /*a8a0*/  LDL.LU R64, [R1+0x90] ;  /* 0x0000900001407983 */ /* 0x000ea80000300800 */
[----:B------:R-:W-:Y:S04]  /*a8b0*/  LDS.U8 R12, [R0+0x3800] ;  /* 0x00380000000c7984 */ /* 0x000fe80000000000 */
[----:B------:R-:W0:Y:S04]  /*a8c0*/  LDS.U8 R11, [R2+0x3800] ;  /* 0x00380000020b7984 */ /* 0x000e280000000000 */
        /* <DEDUP_REMOVED lines=36> */
[----:B0-----:R-:W-:-:S03]  /*ab10*/  PRMT R12, R11, 0x7604, R12 ;  /* 0x000076040b0c7816 */ /* 0x001fc6000000000c */
[----:B------:R-:W2:Y:S04]  /*ab20*/  LDL.LU R101, [R1+0x124] ;  /* 0x0001240001657983 */ /* 0x000ea80000300800 */
[----:B------:R-:W2:Y:S04]  /*ab30*/  LDL.LU R102, [R1+0x128] ;  /* 0x0001280001667983 */ /* 0x000ea80000300800 */
[----:B------:R-:W2:Y:S04]  /*ab40*/  LDL.LU R103, [R1+0x12c] ;  /* 0x00012c0001677983 */ /* 0x000ea80000300800 */
[----:B------:R-:W2:Y:S04]  /*ab50*/  LDL.LU R104, [R1+0x130] ;  /* 0x0001300001687983 */ /* 0x000ea80000300800 */
[----:B------:R-:W2:Y:S04]  /*ab60*/  LDL.LU R105, [R1+0x134] ;  /* 0x0001340001697983 */ /* 0x000ea80000300800 */
        /* <DEDUP_REMOVED lines=42> */
[----:B------:R-:W2:Y:S01]  /*ae10*/  LDL.LU R146, [R1+0x1d8] ;  /* 0x0001d80001927983 */ /* 0x000ea20000300800 */
[----:B------:R-:W-:-:S03]  /*ae20*/  PRMT R166, R166, 0x654, R11 ;  /* 0x00000654a6a67816 */ /* 0x000fc6000000000b */
        /* <DEDUP_REMOVED lines=10> */
[----:B------:R-:W2:Y:S01]  /*aed0*/  LDL.LU R155, [R1+0x1fc] ;  /* 0x0001fc00019b7983 */ /* 0x000ea20000300800 */
[----:B------:R-:W-:Y:S01]  /*aee0*/  UIADD3 UR8, UR10, 0x4, URZ ;  /* 0x000000040a087890 */ /* 0x000fe2000fffe03f */
[----:B------:R-:W-:-:S02]  /*aef0*/  UMOV UR15, 0x40000040 ;  /* 0x40000040000f7882 */ /* 0x000fc40000000000 */
[----:B------:R-:W-:Y:S04]  /*af00*/  LDS.U8 R160, [R3+0x7000] ;  /* 0x0070000003a07984 */ /* 0x000fe80000000000 */
[----:B------:R-:W-:Y:S01]  /*af10*/  LDS.U8 R161, [R3+0x7008] ;  /* 0x0070080003a17984 */ /* 0x000fe20000000000 */
[----:B------:R-:W-:-:S03]  /*af20*/  UMOV UR14, UR8 ;  /* 0x00000008000e7c82 */ /* 0x000fc60008000000 */
[----:B------:R-:W1:Y:S04]  /*af30*/  LDS.U8 R13, [R4+0x3000] ;  /* 0x00300000040d7984 */ /* 0x000e680000000000 */
[----:B------:R-:W3:Y:S04]  /*af40*/  LDS.U8 R164, [R3+0x3000] ;  /* 0x0030000003a47984 */ /* 0x000ee80000000000 */
[----:B------:R-:W-:Y:S01]  /*af50*/  LDS.U8 R165, [R3+0x3008] ;  /* 0x0030080003a57984 */ /* 0x000fe20000000000 */
[----:B0-----:R-:W-:-:S03]  /*af60*/  PRMT R12, R11, 0x7604, R12 ;  /* 0x000076040b0c7816 */ /* 0x001fc6000000000c */
[----:B------:R-:W-:Y:S04]  /*af70*/  LDS.U8 R162, [R3+0x7800] ;  /* 0x0078000003a27984 */ /* 0x000fe80000000000 */
[----:B------:R-:W0:Y:S01]  /*af80*/  LDS.U8 R11, [R4+0x3808] ;  /* 0x00380800040b7984 */ /* 0x000e220000000000 */
[----:B-1----:R-:W-:-:S03]  /*af90*/  PRMT R14, R13, 0x7054, R14 ;  /* 0x000070540d0e7816 */ /* 0x002fc6000000000e */
[----:B------:R-:W1:Y:S01]  /*afa0*/  LDS.U8 R13, [R4+0x3008] ;  /* 0x00300800040d7984 */ /* 0x000e620000000000 */
[----:B------:R-:W-:Y:S01]  /*afb0*/  UIADD3 UR5, UR5, 0x1, URZ ;  /* 0x0000000105057890 */ /* 0x000fe2000fffe03f */
[----:B---3--:R-:W-:Y:S02]  /*afc0*/  PRMT R164, R164, 0x654, R14 ;  /* 0x00000654a4a47816 */ /* 0x008fe4000000000e */
[----:B0-----:R-:W-:Y:S02]  /*afd0*/  PRMT R11, R11, 0x7054, R12 ;  /* 0x000070540b0b7816 */ /* 0x001fe4000000000c */
[----:B------:R-:W-:Y:S02]  /*afe0*/  LDS.U8 R12, [R0+0x7000] ;  /* 0x00700000000c7984 */ /* 0x000fe40000000000 */
[----:B------:R-:W-:Y:S02]  /*aff0*/  PRMT R167, R167, 0x654, R11 ;  /* 0x00000654a7a77816 */ /* 0x000fe4000000000b */
[----:B------:R-:W0:Y:S01]  /*b000*/  LDS.U8 R11, [R2+0x7000] ;  /* 0x00700000020b7984 */ /* 0x000e220000000000 */
[----:B-1----:R-:W-:Y:S01]  /*b010*/  PRMT R13, R13, 0x7054, R15 ;  /* 0x000070540d0d7816 */ /* 0x002fe2000000000f */
[----:B------:R-:W-:-:S03]  /*b020*/  UISETP.NE.AND UP0, UPT, UR5, 0x3, UPT ;  /* 0x000000030500788c */ /* 0x000fc6000bf05270 */
[----:B------:R-:W-:Y:S02]  /*b030*/  PRMT R165, R165, 0x654, R13 ;  /* 0x00000654a5a57816 */ /* 0x000fe4000000000d */
        /* <DEDUP_REMOVED lines=16> */
[----:B------:R-:W3:Y:S01]  /*b140*/  LDS.U8 R4, [R4+0x7808] ;  /* 0x0078080004047984 */ /* 0x000ee20000000000 */
[----:B-1----:R-:W-:Y:S01]  /*b150*/  PRMT R0, R2, 0x7604, R0 ;  /* 0x0000760402007816 */ /* 0x002fe20000000000 */
[----:B--2---:R-:W-:-:S06]  /*b160*/  WARPGROUP.ARRIVE ;  /* 0x00000000000079c5 */ /* 0x004fcc0000000000 */
[----:B------:R-:W-:Y:S01]  /*b170*/  IGMMA.64x256x32.S8.S8 R28, R156, gdesc[UR12], R28, gsb0 ;  /* 0x0660000c9c1c7df1 */ /* 0x000fe2000804101c */
[----:B------:R-:W-:Y:S01]  /*b180*/  USEL UR5, UR5, URZ, UP0 ;  /* 0x0000003f05057287 */ /* 0x000fe20008000000 */
[----:B0-----:R-:W-:Y:S02]  /*b190*/  PRMT R11, R11, 0x7054, R12 ;  /* 0x000070540b0b7816 */ /* 0x001fe4000000000c */
[----:B---3--:R-:W-:Y:S02]  /*b1a0*/  PRMT R4, R4, 0x7054, R0 ;  /* 0x0000705404047816 */ /* 0x008fe40000000000 */
[----:B------:R-:W-:Y:S01]  /*b1b0*/  PRMT R162, R162, 0x654, R11 ;  /* 0x00000654a2a27816 */ /* 0x000fe2000000000b */
        /* <DEDUP_REMOVED lines=132> */
[----:B------:R-:W0:Y:S02]  /*ba00*/  LDS.U8 R3, [R3+0x7808] ;  /* 0x0078080003037984 */ /* 0x000e240000000000 */
[----:B0-----:R-:W-:Y:S01]  /*ba10*/  PRMT R163, R3, 0x654, R4 ;  /* 0x0000065403a37816 */ /* 0x001fe20000000004 */
[----:B------:R-:W-:Y:S06]  /*ba20*/  @!P0 BRA `(.L_x_30) ;  /* 0x0000000000048947 */ /* 0x000fec0003800000 */
[----:B------:R-:W-:Y:S01]  /*ba30*/  BPT.TRAP 0x1 ;  /* 0x000000040000795c */ /* 0x000fe20000300000 */
.L_x_30:
[----:B------:R-:W-:Y:S04]  /*ba40*/  BSSY B0, `(.L_x_31) ;  /* 0x0000004000007945 */ /* 0x000fe80003800000 */
[----:B------:R-:W-:Y:S05]  /*ba50*/  @P1 BRA `(.L_x_32) ;  /* 0x0000000000081947 */ /* 0x000fea0003800000 */
[----:B------:R-:W0:Y:S02]  /*ba60*/  SYNCS.PHASECHK.TRANS64.TRYWAIT P1, [R10+URZ], R9 ;  /* 0x000000090a0075a7 */ /* 0x000e24000802017f */
[----:B0-----:R-:W-:Y:S05]  /*ba70*/  @!P1 BRA `(.L_x_33) ;  /* 0x0000016c00289947 */ /* 0x001fea0003800000 */
.L_x_32:
[----:B------:R-:W-:Y:S05]  /*ba80*/  BSYNC B0 ;  /* 0x0000000000007941 */ /* 0x000fea0003800000 */
.L_x_31:
[----:B0-----:R-:W-:Y:S01]  /*ba90*/  IMAD.SHL.U32 R9, R7, 0x8000, RZ ;  /* 0x0000800007097824 */ /* 0x001fe200078e00ff */
[----:B------:R-:W-:Y:S05]  /*baa0*/  WARPSYNC.ALL ;  /* 0x0000000000007948 */ /* 0x000fea0003800000 */
[----:B------:R-:W-:-:S04]  /*bab0*/  LOP3.LUT R0, R9, 0x800, R20, 0xfe, !PT ;  /* 0x0000080009007812 */ /* 0x000fc800078efe14 */
[----:B------:R-:W-:-:S05]  /*bac0*/  IADD3 R0, R5, R0, RZ ;  /* 0x0000000005007210 */ /* 0x000fca0007ffe0ff */
[----:B------:R-:W-:Y:S01]  /*bad0*/  IMAD.IADD R2, R21, 0x1, R0 ;  /* 0x0000000115027824 */ /* 0x000fe200078e0200 */
[----:B------:R-:W-:Y:S04]  /*bae0*/  LDS.U8 R4, [R0+0x8] ;  /* 0x0000080000047984 */ /* 0x000fe80000000000 */
[----:B------:R-:W0:Y:S04]  /*baf0*/  LDS.U8 R3, [R2+0x8] ;  /* 0x0000080002037984 */ /* 0x000e280000000000 */
[----:B------:R-:W-:Y:S04]  /*bb00*/  LDS.U8 R11, [R0] ;  /* 0x00000000000b7984 */ /* 0x000fe80000000000 */
[----:B------:R-:W1:Y:S01]  /*bb10*/  LDS.U8 R10, [R2] ;  /* 0x00000000020a7984 */ /* 0x000e620000000000 */
[----:B0-----:R-:W-:Y:S01]  /*bb20*/  PRMT R13, R3, 0x7604, R4 ;  /* 0x00007604030d7816 */ /* 0x001fe20000000004 */
[----:B------:R-:W-:-:S02]  /*bb30*/  IMAD.IADD R4, R6, 0x1, R0 ;  /* 0x0000000106047824 */ /* 0x000fc400078e0200 */
        /* <DEDUP_REMOVED lines=15> */
[----:B------:R-:W3:Y:S04]  /*bc30*/  LDS.U8 R152, [R3] ;  /* 0x0000000003987984 */ /* 0x000ee80000000000 */
[----:B------:R-:W-:Y:S04]  /*bc40*/  LDS.U8 R158, [R3+0x4800] ;  /* 0x00480000039e7984 */ /* 0x000fe80000000000 */
        /* <DEDUP_REMOVED lines=31> */
[----:B0-----:R-:W-:Y:S02]  /*be40*/  PRMT R10, R10, 0x7054, R11 ;  /* 0x000070540a0a7816 */ /* 0x001fe4000000000b */
[----:B--2---:R-:W-:Y:S02]  /*be50*/  PRMT R4, R4, 0x7054, R0 ;  /* 0x0000705404047816 */ /* 0x004fe40000000000 */
[----:B------:R-:W-:-:S02]  /*be60*/  PRMT R158, R158, 0x654, R10 ;  /* 0x000006549e9e7816 */ /* 0x000fc4000000000a */
[----:B------:R-:W-:Y:S01]  /*be70*/  PRMT R159, R3, 0x654, R4 ;  /* 0x00000654039f7816 */ /* 0x000fe20000000004 */
        /* <DEDUP_REMOVED lines=200> */
[----:B------:R0:W5:Y:S04]  /*cb00*/  LDL.LU.64 R158, [R1+0x3f0] ;  /* 0x0003f000019e7983 */ /* 0x0001680000300a00 */
[----:B------:R0:W5:Y:S04]  /*cb10*/  LDL.LU.64 R156, [R1+0x3e8] ;  /* 0x0003e800019c7983 */ /* 0x0001680000300a00 */
[----:B------:R0:W5:Y:S04]  /*cb20*/  LDL.LU.64 R154, [R1+0x3e0] ;  /* 0x0003e000019a7983 */ /* 0x0001680000300a00 */
[----:B------:R0:W5:Y:S04]  /*cb30*/  LDL.LU.64 R152, [R1+0x3d8] ;  /* 0x0003d80001987983 */ /* 0x0001680000300a00 */
        /* <DEDUP_REMOVED lines=58> */
[----:B------:R-:W-:Y:S01]  /*cee0*/  UISETP.GT.AND UP0, UPT, UR6, 0x2, UPT ;  /* 0x000000020600788c */ /* 0x000fe2000bf04270 */
[----:B------:R-:W-:Y:S01]  /*cef0*/  R2UR UR7, R7 ;  /* 0x00000000070772ca */ /* 0x000fe200000e0000 */
[----:B------:R-:W-:-:S04]  /*cf00*/  UIADD3 UR6, UR6, -0x1, URZ ;  /* 0xffffffff06067890 */ /* 0x000fc8000fffe03f */
[----:B------:R-:W-:Y:S01]  /*cf10*/  PLOP3.LUT P1, PT, PT, PT, UP0, 0x80, 0x0 ;  /* 0x000000000000781c */ /* 0x000fe20003f2f008 */
[----:B--2---:R-:W-:-:S06]  /*cf20*/  WARPGROUP.ARRIVE ;  /* 0x00000000000079c5 */ /* 0x004fcc0000000000 */
[----:B------:R-:W-:Y:S03]  /*cf30*/  IGMMA.64x256x32.S8.S8 R24, R160, gdesc[UR8], R24, gsb0 ;  /* 0x06600008a0187df1 */ /* 0x000fe60008041018 */
[----:B------:R-:W-:-:S03]  /*cf40*/  WARPGROUP.DEPBAR.LE gsb0, 0x0 ;  /* 0x00008000000079c5 */ /* 0x000fc60000010000 */
[----:B0-----:R-:W-:Y:S05]  /*cf50*/  @P1 BRA `(.L_x_34) ;  /* 0xffffffa000dc1947 */ /* 0x001fea000383ffff */
.L_x_26:
        /* <DEDUP_REMOVED lines=128> */
[----:B------:R-:W-:-:S02]  /*d760*/  IADD3 R0, R5, R9, R20 ;  /* 0x0000000905007210 */ /* 0x000fc40007ffe014 */
[----:B------:R-:W-:Y:S02]  /*d770*/  LEA R8, R7, UR4, 0xb ;  /* 0x0000000407087c11 */ /* 0x000fe4000f8e58ff */
[----:B------:R-:W-:Y:S02]  /*d780*/  MOV R9, 0x40000040 ;  /* 0x4000004000097802 */ /* 0x000fe40000000f00 */
[----:B------:R-:W-:Y:S02]  /*d790*/  R2UR UR6, R8 ;  /* 0x00000000080672ca */ /* 0x000fe400000e0000 */
[----:B------:R-:W-:Y:S01]  /*d7a0*/  R2UR UR7, R9 ;  /* 0x00000000090772ca */ /* 0x000fe200000e0000 */
[----:B--2--5:R-:W-:-:S12]  /*d7b0*/  WARPGROUP.ARRIVE ;  /* 0x00000000000079c5 */ /* 0x024fd80000000000 */
        /* <DEDUP_REMOVED lines=177> */
[----:B------:R-:W-:-:S02]  /*e2d0*/  R2UR UR6, R8 ;  /* 0x00000000080672ca */ /* 0x000fc400000e0000 */
[----:B------:R-:W-:Y:S01]  /*e2e0*/  R2UR UR7, R9 ;  /* 0x00000000090772ca */ /* 0x000fe200000e0000 */
[----:B--2---:R-:W-:-:S12]  /*e2f0*/  WARPGROUP.ARRIVE ;  /* 0x00000000000079c5 */ /* 0x004fd80000000000 */
        /* <DEDUP_REMOVED lines=100> */
[----:B------:R-:W-:Y:S01]  /*e940*/  MOV R151, R2 ;  /* 0x0000000200977202 */ /* 0x000fe20000000f00 */
[----:B------:R-:W-:-:S02]  /*e950*/  IMAD.IADD R2, R21, 0x1, R0 ;  /* 0x0000000115027824 */ /* 0x000fc400078e0200 */
[----:B------:R-:W-:Y:S02]  /*e960*/  IMAD.MOV.U32 R149, RZ, RZ, R4 ;  /* 0x000000ffff957224 */ /* 0x000fe400078e0004 */
[----:B------:R-:W-:Y:S01]  /*e970*/  IMAD.MOV.U32 R150, RZ, RZ, R3 ;  /* 0x000000ffff967224 */ /* 0x000fe200078e0003 */
[----:B------:R-:W-:Y:S04]  /*e980*/  LDS.U8 R4, [R0+0x1808] ;  /* 0x0018080000047984 */ /* 0x000fe80000000000 */
[----:B------:R-:W0:Y:S01]  /*e990*/  LDS.U8 R3, [R2+0x1808] ;  /* 0x0018080002037984 */ /* 0x000e220000000000 */
[----:B------:R-:W-:Y:S01]  /*e9a0*/  MOV R147, R10 ;  /* 0x0000000a00937202 */ /* 0x000fe20000000f00 */
[----:B------:R-:W-:Y:S02]  /*e9b0*/  IMAD.MOV.U32 R148, RZ, RZ, R7 ;  /* 0x000000ffff947224 */ /* 0x000fe400078e0007 */
[----:B------:R-:W-:Y:S04]  /*e9c0*/  LDS.U8 R10, [R0+0x1800] ;  /* 0x00180000000a7984 */ /* 0x000fe80000000000 */
[----:B------:R-:W1:Y:S01]  /*e9d0*/  LDS.U8 R7, [R2+0x1800] ;  /* 0x0018000002077984 */ /* 0x000e620000000000 */
[----:B------:R-:W-:-:S02]  /*e9e0*/  IMAD.MOV.U32 R144, RZ, RZ, R13 ;  /* 0x000000ffff907224 */ /* 0x000fc400078e000d */
[----:B------:R-:W-:Y:S02]  /*e9f0*/  IMAD.MOV.U32 R145, RZ, RZ, R12 ;  /* 0x000000ffff917224 */ /* 0x000fe400078e000c */
[----:B------:R-:W-:Y:S01]  /*ea00*/  IMAD.MOV.U32 R146, RZ, RZ, R11 ;  /* 0x000000ffff927224 */ /* 0x000fe200078e000b */
[----:B------:R-:W-:Y:S01]  /*ea10*/  LDS.U8 R12, [R0+0x2000] ;  /* 0x00200000000c7984 */ /* 0x000fe20000000000 */
[----:B------:R-:W-:-:S03]  /*ea20*/  MOV R143, R14 ;  /* 0x0000000e008f7202 */ /* 0x000fc60000000f00 */
[----:B------:R-:W3:Y:S01]  /*ea30*/  LDS.U8 R11, [R2+0x2000] ;  /* 0x00200000020b7984 */ /* 0x000ee20000000000 */
[----:B0-----:R-:W-:Y:S01]  /*ea40*/  PRMT R13, R3, 0x7604, R4 ;  /* 0x00007604030d7816 */ /* 0x001fe20000000004 */
[----:B------:R-:W-:Y:S01]  /*ea50*/  IMAD.IADD R4, R6, 0x1, R0 ;  /* 0x0000000106047824 */ /* 0x000fe200078e0200 */
[----:B-1----:R-:W-:-:S04]  /*ea60*/  PRMT R14, R7, 0x7604, R10 ;  /* 0x00007604070e7816 */ /* 0x002fc8000000000a */
[----:B------:R-:W0:Y:S01]  /*ea70*/  LDS.U8 R7, [R4+0x2000] ;  /* 0x0020000004077984 */ /* 0x000e220000000000 */
[----:B------:R-:W-:-:S03]  /*ea80*/  IMAD.IADD R3, R6, 0x1, R2 ;  /* 0x0000000106037824 */ /* 0x000fc600078e0202 */
[----:B------:R-:W-:Y:S01]  /*ea90*/  LDS.U8 R6, [R2+0x2008] ;  /* 0x0020080002067984 */ /* 0x000fe20000000000 */
[----:B---3--:R-:W-:Y:S01]  /*eaa0*/  PRMT R12, R11, 0x7604, R12 ;  /* 0x000076040b0c7816 */ /* 0x008fe2000000000c */
[----:B------:R-:W-:Y:S02]  /*eab0*/  IMAD.MOV.U32 R134, RZ, RZ, R155 ;  /* 0x000000ffff867224 */ /* 0x000fe400078e009b */
[----:B------:R-:W-:Y:S04]  /*eac0*/  LDS.U8 R11, [R4+0x1800] ;  /* 0x00180000040b7984 */ /* 0x000fe80000000000 */
[----:B------:R-:W-:Y:S01]  /*ead0*/  LDS.U8 R155, [R3+0x2008] ;  /* 0x00200800039b7984 */ /* 0x000fe20000000000 */
[----:B------:R-:W-:-:S03]  /*eae0*/  MOV R135, R154 ;  /* 0x0000009a00877202 */ /* 0x000fc60000000f00 */
[----:B------:R-:W-:Y:S01]  /*eaf0*/  LDS.U8 R10, [R4+0x1808] ;  /* 0x00180800040a7984 */ /* 0x000fe20000000000 */
[----:B------:R-:W-:Y:S02]  /*eb00*/  IMAD.MOV.U32 R136, RZ, RZ, R153 ;  /* 0x000000ffff887224 */ /* 0x000fe400078e0099 */
[----:B------:R-:W-:Y:S01]  /*eb10*/  IMAD.MOV.U32 R137, RZ, RZ, R152 ;  /* 0x000000ffff897224 */ /* 0x000fe200078e0098 */
[----:B------:R-:W-:Y:S04]  /*eb20*/  LDS.U8 R153, [R3+0x1808] ;  /* 0x0018080003997984 */ /* 0x000fe80000000000 */
[----:B------:R-:W-:Y:S04]  /*eb30*/  LDS.U8 R152, [R3+0x1800] ;  /* 0x0018000003987984 */ /* 0x000fe80000000000 */
[----:B------:R-:W-:Y:S01]  /*eb40*/  LDS.U8 R154, [R3+0x2000] ;  /* 0x00200000039a7984 */ /* 0x000fe20000000000 */
[----:B0-----:R-:W-:-:S03]  /*eb50*/  PRMT R12, R7, 0x7054, R12 ;  /* 0x00007054070c7816 */ /* 0x001fc6000000000c */
[----:B------:R-:W0:Y:S02]  /*eb60*/  LDS.U8 R7, [R0+0x2008] ;  /* 0x0020080000077984 */ /* 0x000e240000000000 */
[----:B0-----:R-:W-:Y:S02]  /*eb70*/  PRMT R7, R6, 0x7604, R7 ;  /* 0x0000760406077816 */ /* 0x001fe40000000007 */
[----:B------:R-:W0:Y:S01]  /*eb80*/  LDS.U8 R6, [R4+0x2008] ;  /* 0x0020080004067984 */ /* 0x000e220000000000 */
[----:B------:R-:W-:Y:S02]  /*eb90*/  PRMT R11, R11, 0x7054, R14 ;  /* 0x000070540b0b7816 */ /* 0x000fe4000000000e */
[----:B------:R-:W-:Y:S01]  /*eba0*/  PRMT R10, R10, 0x7054, R13 ;  /* 0x000070540a0a7816 */ /* 0x000fe2000000000d */
        /* <DEDUP_REMOVED lines=25> */
[----:B------:R-:W-:-:S02]  /*ed40*/  MOV R107, R186 ;  /* 0x000000ba006b7202 */ /* 0x000fc40000000f00 */
[----:B0-----:R-:W-:Y:S02]  /*ed50*/  PRMT R7, R6, 0x7054, R7 ;  /* 0x0000705406077816 */ /* 0x001fe40000000007 */
[----:B------:R-:W-:Y:S02]  /*ed60*/  IADD3 R6, R8, 0x2, RZ ;  /* 0x0000000208067810 */ /* 0x000fe40007ffe0ff */
[----:B------:R-:W-:Y:S01]  /*ed70*/  PRMT R155, R155, 0x654, R7 ;  /* 0x000006549b9b7816 */ /* 0x000fe20000000007 */
[----:B------:R-:W-:Y:S01]  /*ed80*/  IMAD.MOV.U32 R7, RZ, RZ, 0x40000040 ;  /* 0x40000040ff077424 */ /* 0x000fe200078e00ff */
[----:B------:R-:W-:Y:S01]  /*ed90*/  R2UR UR6, R6 ;  /* 0x00000000060672ca */ /* 0x000fe200000e0000 */
[----:B------:R-:W-:Y:S01]  /*eda0*/  IMAD.MOV.U32 R76, RZ, RZ, R217 ;  /* 0x000000ffff4c7224 */ /* 0x000fe200078e00d9 */
[----:B------:R-:W-:Y:S01]  /*edb0*/  MOV R111, R182 ;  /* 0x000000b6006f7202 */ /* 0x000fe20000000f00 */
[----:B------:R-:W-:Y:S01]  /*edc0*/  IMAD.MOV.U32 R77, RZ, RZ, R216 ;  /* 0x000000ffff4d7224 */ /* 0x000fe200078e00d8 */
[----:B------:R-:W-:Y:S01]  /*edd0*/  R2UR UR7, R7 ;  /* 0x00000000070772ca */ /* 0x000fe200000e0000 */
        /* <DEDUP_REMOVED lines=51> */
[----:B------:R-:W-:Y:S01]  /*f110*/  IMAD.MOV.U32 R142, RZ, RZ, R15 ;  /* 0x000000ffff8e7224 */ /* 0x000fe200078e000f */
[----:B------:R-:W-:Y:S02]  /*f120*/  PRMT R152, R152, 0x654, R11 ;  /* 0x0000065498987816 */ /* 0x000fe4000000000b */
[----:B------:R-:W-:Y:S02]  /*f130*/  PRMT R153, R153, 0x654, R10 ;  /* 0x0000065499997816 */ /* 0x000fe4000000000a */
[----:B------:R-:W-:-:S04]  /*f140*/  PRMT R154, R154, 0x654, R12 ;  /* 0x000006549a9a7816 */ /* 0x000fc8000000000c */
[----:B--2---:R-:W-:-:S06]  /*f150*/  WARPGROUP.ARRIVE ;  /* 0x00000000000079c5 */ /* 0x004fcc0000000000 */
[----:B------:R-:W-:Y:S01]  /*f160*/  IGMMA.64x256x32.S8.S8 R24, R152, gdesc[UR4], R24, gsb0 ;  /* 0x0660000498187df1 */ /* 0x000fe20008041018 */
[----:B------:R-:W-:Y:S02]  /*f170*/  R2UR UR6, R6 ;  /* 0x00000000060672ca */ /* 0x000fe400000e0000 */
[----:B------:R-:W-:Y:S01]  /*f180*/  R2UR UR7, R7 ;  /* 0x00000000070772ca */ /* 0x000fe200000e0000 */
        /* <DEDUP_REMOVED lines=65> */
[----:B------:R-:W-:Y:S04]  /*f5a0*/  LDS.U8 R13, [R0+0x5800] ;  /* 0x00580000000d7984 */ /* 0x000fe80000000000 */
[----:B------:R-:W1:Y:S04]  /*f5b0*/  LDS.U8 R12, [R2+0x5800] ;  /* 0x00580000020c7984 */ /* 0x000e680000000000 */
        /* <DEDUP_REMOVED lines=65> */
[----:B------:R-:W0:Y:S01]  /*f9d0*/  LDS.U8 R6, [R2+0x6000] ;  /* 0x0060000002067984 */ /* 0x000e220000000000 */
[----:B-1----:R-:W-:-:S03]  /*f9e0*/  PRMT R13, R12, 0x7604, R13 ;  /* 0x000076040c0d7816 */ /* 0x002fc6000000000d */
[----:B------:R-:W-:Y:S04]  /*f9f0*/  LDS.U8 R11, [R0+0x5808] ;  /* 0x00580800000b7984 */ /* 0x000fe80000000000 */
[----:B------:R-:W1:Y:S04]  /*fa00*/  LDS.U8 R10, [R2+0x5808] ;  /* 0x00580800020a7984 */ /* 0x000e680000000000 */
        /* <DEDUP_REMOVED lines=8> */
[----:B------:R-:W-:Y:S01]  /*fa90*/  LDS.U8 R10, [R4+0x5800] ;  /* 0x00580000040a7984 */ /* 0x000fe20000000000 */
[----:B0-----:R-:W-:-:S03]  /*faa0*/  PRMT R11, R7, 0x7054, R11 ;  /* 0x00007054070b7816 */ /* 0x001fc6000000000b */
[----:B------:R-:W-:Y:S01]  /*fab0*/  LDS.U8 R7, [R0+0x6008] ;  /* 0x0060080000077984 */ /* 0x000fe20000000000 */
[----:B---3--:R-:W-:-:S03]  /*fac0*/  PRMT R12, R6, 0x7054, R12 ;  /* 0x00007054060c7816 */ /* 0x008fc6000000000c */
[----:B------:R-:W0:Y:S02]  /*fad0*/  LDS.U8 R6, [R2+0x6008] ;  /* 0x0060080002067984 */ /* 0x000e240000000000 */
[----:B0-----:R-:W-:Y:S02]  /*fae0*/  PRMT R7, R6, 0x7604, R7 ;  /* 0x0000760406077816 */ /* 0x001fe40000000007 */
[----:B------:R-:W0:Y:S01]  /*faf0*/  LDS.U8 R6, [R4+0x6008] ;  /* 0x0060080004067984 */ /* 0x000e220000000000 */
[----:B------:R-:W-:Y:S02]  /*fb00*/  PRMT R10, R10, 0x7054, R13 ;  /* 0x000070540a0a7816 */ /* 0x000fe4000000000d */
[----:B------:R-:W-:Y:S02]  /*fb10*/  PRMT R153, R153, 0x654, R11 ;  /* 0x0000065499997816 */ /* 0x000fe4000000000b */
[----:B------:R-:W-:Y:S02]  /*fb20*/  PRMT R152, R152, 0x654, R10 ;  /* 0x0000065498987816 */ /* 0x000fe4000000000a */
[----:B------:R-:W-:-:S02]  /*fb30*/  PRMT R154, R154, 0x654, R12 ;  /* 0x000006549a9a7816 */ /* 0x000fc4000000000c */
[----:B0-----:R-:W-:-:S04]  /*fb40*/  PRMT R6, R6, 0x7054, R7 ;  /* 0x0000705406067816 */ /* 0x001fc80000000007 */
[----:B------:R-:W-:-:S04]  /*fb50*/  PRMT R155, R155, 0x654, R6 ;  /* 0x000006549b9b7816 */ /* 0x000fc80000000006 */
[----:B--2---:R-:W-:-:S06]  /*fb60*/  WARPGROUP.ARRIVE ;  /* 0x00000000000079c5 */ /* 0x004fcc0000000000 */
[----:B------:R-:W-:Y:S03]  /*fb70*/  IGMMA.64x256x32.S8.S8 R24, R152, gdesc[UR4], R24, gsb0 ;  /* 0x0660000498187df1 */ /* 0x000fe60008041018 */
[----:B------:R-:W-:Y:S02]  /*fb80*/  WARPGROUP.DEPBAR.LE gsb0, 0x0 ;  /* 0x00008000000079c5 */ /* 0x000fe40000010000 */
        /* <DEDUP_REMOVED lines=10> */
[----:B------:R-:W-:Y:S01]  /*fc30*/  LDS.U8 R156, [R3+0x2800] ;  /* 0x00280000039c7984 */ /* 0x000fe20000000000 */
[----:B0-----:R-:W-:-:S03]  /*fc40*/  PRMT R13, R12, 0x7604, R13 ;  /* 0x000076040c0d7816 */ /* 0x001fc6000000000d */
[----:B------:R-:W-:Y:S04]  /*fc50*/  LDS.U8 R157, [R3+0x2808] ;  /* 0x00280800039d7984 */ /* 0x000fe80000000000 */
[----:B------:R-:W-:Y:S01]  /*fc60*/  LDS.U8 R158, [R3+0x3000] ;  /* 0x00300000039e7984 */ /* 0x000fe20000000000 */
[----:B-1----:R-:W-:-:S03]  /*fc70*/  PRMT R12, R6, 0x7604, R7 ;  /* 0x00007604060c7816 */ /* 0x002fc60000000007 */
[----:B------:R-:W-:Y:S04]  /*fc80*/  LDS.U8 R155, [R3+0x7008] ;  /* 0x00700800039b7984 */ /* 0x000fe80000000000 */
[----:B------:R-:W0:Y:S04]  /*fc90*/  LDS.U8 R7, [R4+0x2808] ;  /* 0x0028080004077984 */ /* 0x000e280000000000 */
[----:B------:R-:W1:Y:S01]  /*fca0*/  LDS.U8 R6, [R4+0x3000] ;  /* 0x0030000004067984 */ /* 0x000e620000000000 */
[----:B--2---:R-:W-:-:S03]  /*fcb0*/  PRMT R11, R10, 0x7604, R11 ;  /* 0x000076040a0b7816 */ /* 0x004fc6000000000b */
[----:B------:R-:W-:Y:S01]  /*fcc0*/  LDS.U8 R10, [R4+0x2800] ;  /* 0x00280000040a7984 */ /* 0x000fe20000000000 */
[----:B0-----:R-:W-:-:S03]  /*fcd0*/  PRMT R11, R7, 0x7054, R11 ;  /* 0x00007054070b7816 */ /* 0x001fc6000000000b */
[----:B------:R-:W-:Y:S01]  /*fce0*/  LDS.U8 R7, [R0+0x3008] ;  /* 0x0030080000077984 */ /* 0x000fe20000000000 */
[----:B-1----:R-:W-:-:S03]  /*fcf0*/  PRMT R12, R6, 0x7054, R12 ;  /* 0x00007054060c7816 */ /* 0x002fc6000000000c */
        /* <DEDUP_REMOVED lines=32> */
[----:B------:R-:W-:Y:S01]  /*ff00*/  PRMT R155, R155, 0x654, R6 ;  /* 0x000006549b9b7816 */ /* 0x000fe20000000006 */
[----:B------:R-:W-:Y:S06]  /*ff10*/  @!P0 BRA `(.L_x_35) ;  /* 0x0000000000048947 */ /* 0x000fec0003800000 */
[----:B------:R-:W-:Y:S01]  /*ff20*/  BPT.TRAP 0x1 ;  /* 0x000000040000795c */ /* 0x000fe20000300000 */
.L_x_35:
[----:B------:R-:W-:Y:S01]  /*ff30*/  UISETP.GT.U32.AND UP0, UPT, UR43, 0x1, UPT ;  /* 0x000000012b00788c */ /* 0x000fe2000bf04070 */
[----:B------:R-:W-:-:S04]  /*ff40*/  IMAD.U32 R6, RZ, RZ, UR5 ;  /* 0x00000005ff067e24 */ /* 0x000fc8000f8e00ff */
[----:B------:R-:W-:Y:S01]  /*ff50*/  IMAD R6, R6, 0x8, R5 ;  /* 0x0000000806067824 */ /* 0x000fe200078e0205 */
[----:B------:R-:W-:-:S04]  /*ff60*/  PLOP3.LUT P1, PT, PT, PT, UP0, 0x80, 0x0 ;  /* 0x000000000000781c */ /* 0x000fc80003f2f008 */
[----:B------:R-:W-:-:S04]  /*ff70*/  IADD3 R6, R6, 0x18, RZ ;  /* 0x0000001806067810 */ /* 0x000fc80007ffe0ff */
[----:B------:R-:W-:-:S04]  /*ff80*/  PRMT R6, RZ, 0x654, R6 ;  /* 0x00000654ff067816 */ /* 0x000fc80000000006 */
[----:B------:R0:W-:Y:S01]  /*ff90*/  SYNCS.ARRIVE.TRANS64.RED.A1T0 RZ, [R6+URZ], RZ ;  /* 0x000000ff06ff79a7 */ /* 0x0001e2000810043f */
[----:B------:R-:W-:Y:S05]  /*ffa0*/  @P1 BRA `(.L_x_36) ;  /* 0x0000000000041947 */ /* 0x000fea0003800000 */
[----:B------:R-:W-:Y:S01]  /*ffb0*/  BPT.TRAP 0x1 ;  /* 0x000000040000795c */ /* 0x000fe20000300000 */
.L_x_36:
[----:B------:R-:W-:Y:S04]  /*ffc0*/  LDS.U8 R11, [R0+0x3800] ;  /* 0x00380000000b7984 */ /* 0x000fe80000000000 */
[----:B------:R-:W1:Y:S04]  /*ffd0*/  LDS.U8 R10, [R2+0x3800] ;  /* 0x00380000020a7984 */ /* 0x000e680000000000 */
[----:B------:R-:W-:Y:S04]  /*ffe0*/  LDS.U8 R7, [R0+0x3808] ;  /* 0x0038080000077984 */ /* 0x000fe80000000000 */
[----:B0-----:R-:W0:Y:S04]  /*fff0*/  LDS.U8 R6, [R2+0x3808] ;  /* 0x0038080002067984 */ /* 0x001e280000000000 */
[----:B------:R-:W-:Y:S04]  /*10000*/  STL.64 [R1+0x5e0], R154 ;  /* 0x0005e09a01007387 */ /* 0x000fe80000100a00 */
[----:B------:R-:W-:Y:S04]  /*10010*/  STL.64 [R1+0x5d8], R152 ;  /* 0x0005d89801007387 */ /* 0x000fe80000100a00 */
[----:B------:R-:W-:Y:S04]  /*10020*/  STL.64 [R1+0x5d0], R150 ;  /* 0x0005d09601007387 */ /* 0x000fe80000100a00 */
[----:B------:R-:W-:Y:S04]  /*10030*/  STL.64 [R1+0x5c8], R148 ;  /* 0x0005c89401007387 */ /* 0x000fe80000100a00 */
[----:B------:R-:W-:Y:S04]  /*10040*/  STL.64 [R1+0x5c0], R146 ;  /* 0x0005c09201007387 */ /* 0x000fe80000100a00 */
[----:B------:R-:W-:Y:S04]  /*10050*/  STL.64 [R1+0x5b8], R144 ;  /* 0x0005b89001007387 */ /* 0x000fe80000100a00 */
[----:B------:R-:W-:Y:S01]  /*10060*/  STL.64 [R1+0x5b0], R142 ;  /* 0x0005b08e01007387 */ /* 0x000fe20000100a00 */
[----:B-1----:R-:W-:-:S03]  /*10070*/  PRMT R10, R10, 0x7604, R11 ;  /* 0x000076040a0a7816 */ /* 0x002fc6000000000b */
[----:B------:R-:W-:Y:S04]  /*10080*/  STL.64 [R1+0x5a8], R140 ;  /* 0x0005a88c01007387 */ /* 0x000fe80000100a00 */
[----:B------:R-:W-:Y:S01]  /*10090*/  STL.64 [R1+0x5a0], R138 ;  /* 0x0005a08a01007387 */ /* 0x000fe20000100a00 */
[----:B0-----:R-:W-:-:S03]  /*100a0*/  PRMT R11, R6, 0x7604, R7 ;  /* 0x00007604060b7816 */ /* 0x001fc60000000007 */
[----:B------:R-:W-:Y:S04]  /*100b0*/  STL.64 [R1+0x598], R136 ;  /* 0x0005988801007387 */ /* 0x000fe80000100a00 */
[----:B------:R-:W-:Y:S04]  /*100c0*/  LDS.U8 R7, [R0+0x4000] ;  /* 0x0040000000077984 */ /* 0x000fe80000000000 */
[----:B------:R-:W0:Y:S04]  /*100d0*/  LDS.U8 R6, [R2+0x4000] ;  /* 0x0040000002067984 */ /* 0x000e280000000000 */
        /* <DEDUP_REMOVED lines=9> */
[----:B------:R-:W-:Y:S01]  /*10170*/  STL.64 [R1+0x548], R116 ;  /* 0x0005487401007387 */ /* 0x000fe20000100a00 */
[----:B0-----:R-:W-:-:S03]  /*10180*/  PRMT R7, R6, 0x7604, R7 ;  /* 0x0000760406077816 */ /* 0x001fc60000000007 */
[----:B------:R-:W-:Y:S04]  /*10190*/  STL.64 [R1+0x540], R114 ;  /* 0x0005407201007387 */ /* 0x000fe80000100a00 */
[----:B------:R-:W-:Y:S04]  /*101a0*/  STL.64 [R1+0x538], R112 ;  /* 0x0005387001007387 */ /* 0x000fe80000100a00 */
[----:B------:R-:W0:Y:S04]  /*101b0*/  LDS.U8 R6, [R4+0x4000] ;  /* 0x0040000004067984 */ /* 0x000e280000000000 */
[----:B------:R-:W-:Y:S04]  /*101c0*/  STL.64 [R1+0x530], R110 ;  /* 0x0005306e01007387 */ /* 0x000fe80000100a00 */
[----:B------:R-:W-:Y:S04]  /*101d0*/  STL.64 [R1+0x528], R108 ;  /* 0x0005286c01007387 */ /* 0x000fe80000100a00 */
[----:B------:R-:W-:Y:S04]  /*101e0*/  STL.64 [R1+0x520], R106 ;  /* 0x0005206a01007387 */ /* 0x000fe80000100a00 */
[----:B------:R-:W-:Y:S04]  /*101f0*/  STL.64 [R1+0x518], R104 ;  /* 0x0005186801007387 */ /* 0x000fe80000100a00 */
[----:B------:R-:W-:Y:S04]  /*10200*/  STL.64 [R1+0x510], R102 ;  /* 0x0005106601007387 */ /* 0x000fe80000100a00 */
[----:B------:R-:W1:Y:S04]  /*10210*/  LDS.U8 R166, [R3+0x4000] ;  /* 0x0040000003a67984 */ /* 0x000e680000000000 */
        /* <DEDUP_REMOVED lines=34> */
[----:B------:R-:W-:Y:S04]  /*10440*/  STL.64 [R1+0x400], R34 ;  /* 0x0004002201007387 */ /* 0x000fe80000100a00 */
[----:B------:R-:W-:Y:S04]  /*10450*/  STL.64 [R1+0x3f8], R32 ;  /* 0x0003f82001007387 */ /* 0x000fe80000100a00 */
[----:B------:R-:W-:Y:S01]  /*10460*/  STL.64 [R1+0x3f0], R30 ;  /* 0x0003f01e01007387 */ /* 0x000fe20000100a00 */
[----:B-1----:R-:W-:-:S03]  /*10470*/  PRMT R166, R166, 0x654, R6 ;  /* 0x00000654a6a67816 */ /* 0x002fc60000000006 */
[----:B------:R0:W-:Y:S04]  /*10480*/  STL.64 [R1+0x3e8], R28 ;  /* 0x0003e81c01007387 */ /* 0x0001e80000100a00 */
[----:B------:R-:W-:Y:S04]  /*10490*/  LDS.U8 R7, [R0+0x4008] ;  /* 0x0040080000077984 */ /* 0x000fe80000000000 */
[----:B------:R-:W1:Y:S04]  /*104a0*/  LDS.U8 R6, [R2+0x4008] ;  /* 0x0040080002067984 */ /* 0x000e680000000000 */
        /* <DEDUP_REMOVED lines=40> */
[----:B-1----:R-:W-:-:S03]  /*10730*/  PRMT R7, R6, 0x7604, R7 ;  /* 0x0000760406077816 */ /* 0x002fc60000000007 */
[----:B------:R-:W2:Y:S04]  /*10740*/  LDL.LU.64 R108, [R1+0x140] ;  /* 0x00014000016c7983 */ /* 0x000ea80000300a00 */
[----:B------:R-:W2:Y:S04]  /*10750*/  LDL.LU.64 R110, [R1+0x148] ;  /* 0x00014800016e7983 */ /* 0x000ea80000300a00 */
[----:B------:R-:W2:Y:S04]  /*10760*/  LDL.LU.64 R112, [R1+0x150] ;  /* 0x0001500001707983 */ /* 0x000ea80000300a00 */
[----:B------:R-:W2:Y:S04]  /*10770*/  LDL.LU.64 R114, [R1+0x158] ;  /* 0x0001580001727983 */ /* 0x000ea80000300a00 */
[----:B------:R-:W2:Y:S04]  /*10780*/  LDL.LU.64 R116, [R1+0x160] ;  /* 0x0001600001747983 */ /* 0x000ea80000300a00 */
[----:B------:R-:W0:Y:S04]  /*10790*/  LDS.U8 R6, [R4+0x4008] ;  /* 0x0040080004067984 */ /* 0x000e280000000000 */
[----:B------:R-:W2:Y:S04]  /*107a0*/  LDL.LU.64 R118, [R1+0x168] ;  /* 0x0001680001767983 */ /* 0x000ea80000300a00 */
[----:B------:R-:W2:Y:S04]  /*107b0*/  LDL.LU.64 R120, [R1+0x170] ;  /* 0x0001700001787983 */ /* 0x000ea80000300a00 */
[----:B------:R-:W2:Y:S04]  /*107c0*/  LDL.LU.64 R122, [R1+0x178] ;  /* 0x00017800017a7983 */ /* 0x000ea80000300a00 */
[----:B------:R-:W2:Y:S04]  /*107d0*/  LDL.LU.64 R124, [R1+0x180] ;  /* 0x00018000017c7983 */ /* 0x000ea80000300a00 */
[----:B------:R-:W2:Y:S04]  /*107e0*/  LDL.LU.64 R126, [R1+0x188] ;  /* 0x00018800017e7983 */ /* 0x000ea80000300a00 */
[----:B------:R-:W1:Y:S04]  /*107f0*/  LDS.U8 R167, [R3+0x4008] ;  /* 0x0040080003a77984 */ /* 0x000e680000000000 */
        /* <DEDUP_REMOVED lines=14> */
[----:B0-----:R-:W-:-:S03]  /*108e0*/  PRMT R6, R6, 0x7054, R7 ;  /* 0x0000705406067816 */ /* 0x001fc60000000007 */
[----:B------:R-:W-:Y:S01]  /*108f0*/  LDS.U8 R7, [R0+0x7800] ;  /* 0x0078000000077984 */ /* 0x000fe20000000000 */
[----:B-1----:R-:W-:-:S03]  /*10900*/  PRMT R167, R167, 0x654, R6 ;  /* 0x00000654a7a77816 */ /* 0x002fc60000000006 */
[----:B------:R-:W0:Y:S04]  /*10910*/  LDS.U8 R6, [R2+0x7800] ;  /* 0x0078000002067984 */ /* 0x000e280000000000 */
[----:B------:R-:W-:Y:S04]  /*10920*/  LDS.U8 R160, [R3+0x7800] ;  /* 0x0078000003a07984 */ /* 0x000fe80000000000 */
[----:B------:R-:W-:Y:S04]  /*10930*/  LDS.U8 R161, [R3+0x7808] ;  /* 0x0078080003a17984 */ /* 0x000fe80000000000 */
[----:B------:R-:W1:Y:S04]  /*10940*/  LDS.U8 R9, [R4+0x3800] ;  /* 0x0038000004097984 */ /* 0x000e680000000000 */
[----:B------:R-:W3:Y:S04]  /*10950*/  LDS.U8 R164, [R3+0x3800] ;  /* 0x0038000003a47984 */ /* 0x000ee80000000000 */
[----:B------:R-:W-:Y:S04]  /*10960*/  LDS.U8 R165, [R3+0x3808] ;  /* 0x0038080003a57984 */ /* 0x000fe80000000000 */
[----:B------:R-:W-:Y:S04]  /*10970*/  LDS.U8 R162, [R3+0x8000] ;  /* 0x0080000003a27984 */ /* 0x000fe80000000000 */
[----:B------:R-:W-:Y:S01]  /*10980*/  LDS.U8 R3, [R3+0x8008] ;  /* 0x0080080003037984 */ /* 0x000fe20000000000 */
[----:B0-----:R-:W-:-:S03]  /*10990*/  PRMT R7, R6, 0x7604, R7 ;  /* 0x0000760406077816 */ /* 0x001fc60000000007 */
[----:B------:R-:W0:Y:S01]  /*109a0*/  LDS.U8 R6, [R4+0x7800] ;  /* 0x0078000004067984 */ /* 0x000e220000000000 */
[----:B-1----:R-:W-:-:S03]  /*109b0*/  PRMT R10, R9, 0x7054, R10 ;  /* 0x00007054090a7816 */ /* 0x002fc6000000000a */
[----:B------:R-:W1:Y:S01]  /*109c0*/  LDS.U8 R9, [R4+0x3808] ;  /* 0x0038080004097984 */ /* 0x000e620000000000 */
[----:B---3--:R-:W-:Y:S02]  /*109d0*/  PRMT R164, R164, 0x654, R10 ;  /* 0x00000654a4a47816 */ /* 0x008fe4000000000a */
[----:B0-----:R-:W-:Y:S02]  /*109e0*/  PRMT R6, R6, 0x7054, R7 ;  /* 0x0000705406067816 */ /* 0x001fe40000000007 */
[----:B------:R-:W-:Y:S02]  /*109f0*/  LDS.U8 R7, [R0+0x7808] ;  /* 0x0078080000077984 */ /* 0x000fe40000000000 */
[----:B------:R-:W-:Y:S02]  /*10a00*/  PRMT R160, R160, 0x654, R6 ;  /* 0x00000654a0a07816 */ /* 0x000fe40000000006 */
[----:B------:R-:W0:Y:S01]  /*10a10*/  LDS.U8 R6, [R2+0x7808] ;  /* 0x0078080002067984 */ /* 0x000e220000000000 */
[----:B-1----:R-:W-:-:S04]  /*10a20*/  PRMT R9, R9, 0x7054, R11 ;  /* 0x0000705409097816 */ /* 0x002fc8000000000b */
[----:B------:R-:W-:Y:S02]  /*10a30*/  PRMT R165, R165, 0x654, R9 ;  /* 0x00000654a5a57816 */ /* 0x000fe40000000009 */
        /* <DEDUP_REMOVED lines=12> */
[----:B------:R-:W-:-:S05]  /*10b00*/  VIADD R2, R8, 0x4 ;  /* 0x0000000408027836 */ /* 0x000fca0000000000 */
[----:B------:R-:W-:Y:S02]  /*10b10*/  R2UR UR6, R2 ;  /* 0x00000000020672ca */ /* 0x000fe400000e0000 */
[----:B0-----:R-:W-:Y:S02]  /*10b20*/  PRMT R6, R6, 0x7054, R7 ;  /* 0x0000705406067816 */ /* 0x001fe40000000007 */
[----:B---3--:R-:W-:Y:S02]  /*10b30*/  PRMT R4, R4, 0x7054, R0 ;  /* 0x0000705404047816 */ /* 0x008fe40000000000 */
[----:B------:R-:W-:Y:S02]  /*10b40*/  PRMT R162, R162, 0x654, R6 ;  /* 0x00000654a2a27816 */ /* 0x000fe40000000006 */
[----:B------:R-:W-:Y:S01]  /*10b50*/  PRMT R163, R3, 0x654, R4 ;  /* 0x0000065403a37816 */ /* 0x000fe20000000004 */
[----:B------:R-:W-:-:S05]  /*10b60*/  IMAD.MOV.U32 R3, RZ, RZ, 0x40000040 ;  /* 0x40000040ff037424 */ /* 0x000fca00078e00ff */
[----:B------:R-:W-:Y:S01]  /*10b70*/  R2UR UR7, R3 ;  /* 0x00000000030772ca */ /* 0x000fe200000e0000 */
[----:B--2---:R-:W-:-:S12]  /*10b80*/  WARPGROUP.ARRIVE ;  /* 0x00000000000079c5 */ /* 0x004fd80000000000 */
        /* <DEDUP_REMOVED lines=176> */
[----:B------:R-:W-:Y:S04]  /*11690*/  STL.64 [R1+0x3e0], R162 ;  /* 0x0003e0a201007387 */ /* 0x000fe80000100a00 */
[----:B------:R-:W-:Y:S01]  /*116a0*/  STL.64 [R1+0x3d8], R160 ;  /* 0x0003d8a001007387 */ /* 0x000fe20000100a00 */
[----:B--2---:R-:W-:-:S07]  /*116b0*/  WARPGROUP.ARRIVE ;  /* 0x00000000000079c5 */ /* 0x004fce0000000000 */
        /* <DEDUP_REMOVED lines=101> */
[----:B------:R-:W-:-:S02]  /*11d10*/  VIADD R8, R8, 0x6 ;  /* 0x0000000608087836 */ /* 0x000fc40000000000 */
[----:B------:R-:W-:Y:S01]  /*11d20*/  IMAD.MOV.U32 R9, RZ, RZ, 0x40000040 ;  /* 0x40000040ff097424 */ /* 0x000fe200078e00ff */
[----:B------:R-:W-:Y:S01]  /*11d30*/  MOV R147, R157 ;  /* 0x0000009d00937202 */ /* 0x000fe20000000f00 */
[----:B------:R-:W-:Y:S01]  /*11d40*/  IMAD.MOV.U32 R145, RZ, RZ, R159 ;  /* 0x000000ffff917224 */ /* 0x000fe200078e009f */
[----:B------:R-:W-:Y:S01]  /*11d50*/  R2UR UR6, R8 ;  /* 0x00000000080672ca */ /* 0x000fe200000e0000 */
        /* <DEDUP_REMOVED lines=218> */
.L_x_22:
[----:B------:R-:W-:Y:S05]  /*12b00*/  @!P0 BRA `(.L_x_37) ;  /* 0x0000000000048947 */ /* 0x000fea0003800000 */
[----:B------:R-:W-:Y:S01]  /*12b10*/  BPT.TRAP 0x1 ;  /* 0x000000040000795c */ /* 0x000fe20000300000 */
.L_x_37:
[----:B------:R-:W-:Y:S02]  /*12b20*/  UIADD3 UR39, UR40, UR39, URZ ;  /* 0x0000002728277290 */ /* 0x000fe4000fffe03f */
[----:B------:R-:W-:Y:S02]  /*12b30*/  UISETP.GT.U32.AND UP0, UPT, UR43, 0x1, UPT ;  /* 0x000000012b00788c */ /* 0x000fe4000bf04070 */
[----:B------:R-:W-:-:S04]  /*12b40*/  UIADD3 UR6, UR39, -0x1, URZ ;  /* 0xffffffff27067890 */ /* 0x000fc8000fffe03f */
[----:B------:R-:W-:Y:S01]  /*12b50*/  UIMAD.WIDE.U32 UR4, UR6, -0x55555555, URZ ;  /* 0xaaaaaaab060478a5 */ /* 0x000fe2000f8e003f */
[----:B------:R-:W-:-:S03]  /*12b60*/  PLOP3.LUT P0, PT, PT, PT, UP0, 0x80, 0x0 ;  /* 0x000000000000781c */ /* 0x000fc60003f0f008 */
[----:B------:R-:W-:-:S04]  /*12b70*/  USHF.R.U32.HI UR4, URZ, 0x1, UR5 ;  /* 0x000000013f047899 */ /* 0x000fc80008011605 */
[----:B------:R-:W-:-:S06]  /*12b80*/  UIMAD UR6, UR4, -0x3, UR6 ;  /* 0xfffffffd040678a4 */ /* 0x000fcc000f8e0206 */
[----:B-----5:R-:W-:-:S05]  /*12b90*/  IMAD.U32 R0, RZ, RZ, UR6 ;  /* 0x00000006ff007e24 */ /* 0x020fca000f8e00ff */
[----:B------:R-:W-:-:S05]  /*12ba0*/  LEA R0, R0, R5, 0x3 ;  /* 0x0000000500007211 */ /* 0x000fca00078e18ff */
[----:B------:R-:W-:-:S05]  /*12bb0*/  VIADD R0, R0, 0x18 ;  /* 0x0000001800007836 */ /* 0x000fca0000000000 */
[----:B------:R-:W-:-:S04]  /*12bc0*/  PRMT R0, RZ, 0x654, R0 ;  /* 0x00000654ff007816 */ /* 0x000fc80000000000 */
[----:B------:R0:W-:Y:S01]  /*12bd0*/  SYNCS.ARRIVE.TRANS64.RED.A1T0 RZ, [R0+URZ], RZ ;  /* 0x000000ff00ff79a7 */ /* 0x0001e2000810043f */
[----:B------:R-:W-:Y:S05]  /*12be0*/  @P0 BRA `(.L_x_38) ;  /* 0x0000000000040947 */ /* 0x000fea0003800000 */
[----:B------:R-:W-:Y:S01]  /*12bf0*/  BPT.TRAP 0x1 ;  /* 0x000000040000795c */ /* 0x000fe20000300000 */
.L_x_38:
[----:B------:R-:W1:Y:S01]  /*12c00*/  S2R R6, SR_TID.X ;  /* 0x0000000000067919 */ /* 0x000e620000002100 */
[----:B------:R-:W-:Y:S01]  /*12c10*/  MOV R13, 0x6540 ;  /* 0x00006540000d7802 */ /* 0x000fe20000000f00 */
[----:B------:R-:W-:Y:S02]  /*12c20*/  UIMAD.WIDE UR8, UR45, 0x100, URZ ;  /* 0x000001002d0878a5 */ /* 0x000fe4000f8e023f */
[----:B------:R-:W-:Y:S01]  /*12c30*/  USHF.R.S32.HI UR10, URZ, 0x1f, UR44 ;  /* 0x0000001f3f0a7899 */ /* 0x000fe2000801142c */
[----:B------:R-:W-:Y:S01]  /*12c40*/  ULDC.64 UR6, c[0x0][0x5d0] ;  /* 0x0001740000067ab9 */ /* 0x000fe20000000a00 */
[----:B------:R-:W-:Y:S02]  /*12c50*/  USHF.L.U32 UR45, UR45, 0x8, URZ ;  /* 0x000000082d2d7899 */ /* 0x000fe4000800063f */
[----:B------:R-:W-:Y:S02]  /*12c60*/  UIMAD UR4, UR10, UR6, URZ ;  /* 0x000000060a0472a4 */ /* 0x000fe4000f8e023f */
[----:B------:R-:W-:-:S02]  /*12c70*/  UISETP.GT.U32.AND UP0, UPT, UR39, 0x2, UPT ;  /* 0x000000022700788c */ /* 0x000fc4000bf04070 */
[----:B------:R-:W-:Y:S02]  /*12c80*/  UIMAD UR4, UR44, UR7, UR4 ;  /* 0x000000072c0472a4 */ /* 0x000fe4000f8e0204 */
[----:B------:R-:W-:Y:S01]  /*12c90*/  UISETP.LT.U32.AND UP0, UPT, UR40, 0x3, UP0 ;  /* 0x000000032800788c */ /* 0x000fe20008701070 */
[----:B------:R-:W-:Y:S01]  /*12ca0*/  ULDC UR7, c[0x0][0x284] ;  /* 0x0000a10000077ab9 */ /* 0x000fe20000000800 */
[----:B------:R-:W-:Y:S01]  /*12cb0*/  UISETP.GE.U32.AND UP1, UPT, UR40, 0x3, UPT ;  /* 0x000000032800788c */ /* 0x000fe2000bf26070 */
[----:B------:R-:W-:Y:S01]  /*12cc0*/  IMAD.U32 R19, RZ, RZ, UR7 ;  /* 0x00000007ff137e24 */ /* 0x000fe2000f8e00ff */
[--C-:B-1----:R-:W-:Y:S01]  /*12cd0*/  SHF.R.U32.HI R2, RZ, 0x7, R6.reuse ;  /* 0x00000007ff027819 */ /* 0x102fe20000011606 */
[----:B------:R-:W-:Y:S01]  /*12ce0*/  IMAD.SHL.U32 R12, R6, 0x2, RZ ;  /* 0x00000002060c7824 */ /* 0x000fe200078e00ff */
[----:B------:R-:W-:Y:S02]  /*12cf0*/  SHF.R.U32.HI R3, RZ, 0x2, R6 ;  /* 0x00000002ff037819 */ /* 0x000fe40000011606 */
[----:B------:R-:W-:-:S02]  /*12d00*/  LOP3.LUT R2, R2, 0x1, RZ, 0xc0, !PT ;  /* 0x0000000102027812 */ /* 0x000fc400078ec0ff */
[----:B------:R-:W-:Y:S02]  /*12d10*/  LOP3.LUT R4, R6, 0x60, RZ, 0xc0, !PT ;  /* 0x0000006006047812 */ /* 0x000fe400078ec0ff */
[----:B------:R-:W-:Y:S01]  /*12d20*/  LOP3.LUT R3, R3, 0x7, RZ, 0xc0, !PT ;  /* 0x0000000703037812 */ /* 0x000fe200078ec0ff */
[----:B------:R-:W-:Y:S01]  /*12d30*/  IMAD.SHL.U32 R158, R2, 0x40, RZ ;  /* 0x00000040029e7824 */ /* 0x000fe200078e00ff */
[----:B------:R-:W-:Y:S02]  /*12d40*/  LOP3.LUT R12, R12, 0x6, RZ, 0xc0, !PT ;  /* 0x000000060c0c7812 */ /* 0x000fe400078ec0ff */
[----:B------:R-:W-:Y:S02]  /*12d50*/  SHF.R.U32.HI R4, RZ, 0x1, R4 ;  /* 0x00000001ff047819 */ /* 0x000fe40000011604 */
[--C-:B------:R-:W-:Y:S02]  /*12d60*/  LOP3.LUT R158, R158, 0x40, R3.reuse, 0xe2, !PT ;  /* 0x000000409e9e7812 */ /* 0x100fe400078ee203 */
[----:B------:R-:W-:Y:S01]  /*12d70*/  PRMT R12, R12, R13, UR41 ;  /* 0x000000290c0c7e16 */ /* 0x000fe2000800000d */
[----:B------:R-:W-:Y:S01]  /*12d80*/  USHF.L.U32 UR41, UR41, 0x8, URZ ;  /* 0x0000000829297899 */ /* 0x000fe2000800063f */
[----:B0-----:R-:W-:-:S02]  /*12d90*/  IADD3 R0, RZ, -R4, -R3 ;  /* 0x80000004ff007210 */ /* 0x001fc40007ffe803 */
[----:B------:R-:W-:Y:S01]  /*12da0*/  LOP3.LUT R158, R158, UR8, R4, 0xfe, !PT ;  /* 0x000000089e9e7c12 */ /* 0x000fe2000f8efe04 */
[----:B------:R-:W-:Y:S01]  /*12db0*/  IMAD.U32 R4, RZ, RZ, UR6 ;  /* 0x00000006ff047e24 */ /* 0x000fe2000f8e00ff */
[----:B------:R-:W-:Y:S01]  /*12dc0*/  SHF.R.S32.HI R13, RZ, 0x1f, R12 ;  /* 0x0000001fff0d7819 */ /* 0x000fe2000001140c */
[----:B------:R-:W-:Y:S01]  /*12dd0*/  IMAD R0, R2, -0x40, R0 ;  /* 0xffffffc002007824 */ /* 0x000fe200078e0200 */
[----:B------:R-:W-:Y:S01]  /*12de0*/  MOV R2, 0xfffffffe ;  /* 0xfffffffe00027802 */ /* 0x000fe20000000f00 */
[----:B------:R-:W-:Y:S01]  /*12df0*/  USEL UR6, URZ, 0x1, !UP0 ;  /* 0x000000013f067887 */ /* 0x000fe2000c000000 */
[----:B------:R-:W-:Y:S02]  /*12e00*/  IMAD.WIDE.U32 R4, R4, UR44, R12 ;  /* 0x0000002c04047c25 */ /* 0x000fe4000f8e000c */
[----:B------:R-:W-:Y:S01]  /*12e10*/  IADD3 R19, R19, -UR45, R0 ;  /* 0x8000002d13137c10 */ /* 0x000fe2000fffe000 */
[----:B------:R-:W-:Y:S01]  /*12e20*/  ULOP3.LUT UR38, UR38, UR6, URZ, 0x3c, !UPT ;  /* 0x0000000626267292 */ /* 0x000fe2000f8e3c3f */
[----:B------:R-:W-:Y:S01]  /*12e30*/  LOP3.LUT R0, R6, 0x3, RZ, 0xc0, !PT ;  /* 0x0000000306007812 */ /* 0x000fe200078ec0ff */
[----:B------:R-:W-:Y:S01]  /*12e40*/  VIADD R5, R5, UR4 ;  /* 0x0000000405057c36 */ /* 0x000fe20008000000 */
[----:B------:R-:W-:-:S02]  /*12e50*/  ULDC UR4, c[0x0][0x288] ;  /* 0x0000a20000047ab9 */ /* 0x000fc40000000800 */
[----:B------:R-:W-:Y:S02]  /*12e60*/  UISETP.GE.AND UP2, UPT, UR41, UR4, UPT ;  /* 0x000000042900728c */ /* 0x000fe4000bf46270 */
[----:B------:R-:W-:Y:S01]  /*12e70*/  IMAD R0, R0, R2, UR4 ;  /* 0x0000000400007e24 */ /* 0x000fe2000f8e0202 */
[----:B------:R-:W-:Y:S02]  /*12e80*/  UIMAD.WIDE.U32 UR4, UR39, -0x55555555, URZ ;  /* 0xaaaaaaab270478a5 */ /* 0x000fe4000f8e003f */
[----:B------:R-:W-:Y:S01]  /*12e90*/  UISETP.GE.OR UP2, UPT, UR45, UR7, UP2 ;  /* 0x000000072d00728c */ /* 0x000fe20009746670 */
[----:B------:R-:W-:Y:S01]  /*12ea0*/  VIADD R0, R0, -UR41 ;  /* 0x8000002900007c36 */ /* 0x000fe20008000000 */
[----:B------:R-:W-:Y:S01]  /*12eb0*/  USHF.R.U32.HI UR4, URZ, 0x1, UR5 ;  /* 0x000000013f047899 */ /* 0x000fe20008011605 */
[----:B------:R-:W-:-:S03]  /*12ec0*/  UMOV UR45, 0xffffffff ;  /* 0xffffffff002d7882 */ /* 0x000fc60000000000 */
[----:B------:R-:W-:Y:S01]  /*12ed0*/  PLOP3.LUT P0, PT, PT, PT, UP2, 0x80, 0x0 ;  /* 0x000000000000781c */ /* 0x000fe20003f0f028 */
[----:B------:R-:W-:Y:S02]  /*12ee0*/  UIMAD UR39, UR4, -0x3, UR39 ;  /* 0xfffffffd042778a4 */ /* 0x000fe4000f8e0227 */
[----:B------:R-:W-:-:S10]  /*12ef0*/  @UP1 ULOP3.LUT UR38, UR38, 0x1, UR4, 0x78, !UPT ;  /* 0x0000000126261892 */ /* 0x000fd4000f8e7804 */
[----:B------:R-:W-:Y:S05]  /*12f00*/  @P0 BRA `(.L_x_39) ;  /* 0x000000d000f80947 */ /* 0x000fea0003800000 */
[----:B------:R-:W0:Y:S01]  /*12f10*/  LDC.64 R2, c[0x0][0x5c8] ;  /* 0x00017200ff027b82 */ /* 0x000e220000000a00 */
[----:B------:R-:W-:Y:S01]  /*12f20*/  ULDC.64 UR4, c[0x0][0x5c0] ;  /* 0x0001700000047ab9 */ /* 0x000fe20000000a00 */
[----:B------:R-:W-:Y:S01]  /*12f30*/  BSSY B0, `(.L_x_39) ;  /* 0x0000d3b000007945 */ /* 0x000fe20003800000 */
[C---:B0-----:R-:W-:Y:S01]  /*12f40*/  IMAD R6, R2.reuse, UR9, RZ ;  /* 0x0000000902067c24 */ /* 0x041fe2000f8e02ff */
[----:B------:R-:W-:Y:S01]  /*12f50*/  SHF.L.U64.HI R9, R2, 0x3, R3 ;  /* 0x0000000302097819 */ /* 0x000fe20000010203 */
[----:B------:R-:W-:-:S04]  /*12f60*/  IMAD.WIDE.U32 R4, R158, R2, R4 ;  /* 0x000000029e047225 */ /* 0x000fc800078e0004 */
[----:B------:R-:W-:Y:S01]  /*12f70*/  IMAD R6, R158, R3, R6 ;  /* 0x000000039e067224 */ /* 0x000fe200078e0206 */
[----:B------:R-:W-:Y:S01]  /*12f80*/  IADD3 R4, P0, R4, UR4, RZ ;  /* 0x0000000404047c10 */ /* 0x000fe2000ff1e0ff */
[----:B------:R-:W-:Y:S02]  /*12f90*/  IMAD.SHL.U32 R8, R2, 0x8, RZ ;  /* 0x0000000802087824 */ /* 0x000fe400078e00ff */
[----:B------:R-:W-:-:S03]  /*12fa0*/  IMAD.IADD R6, R5, 0x1, R6 ;  /* 0x0000000105067824 */ /* 0x000fc600078e0206 */
[-C--:B------:R-:W-:Y:S02]  /*12fb0*/  IADD3 R10, P1, R8, R4.reuse, RZ ;  /* 0x00000004080a7210 */ /* 0x080fe40007f3e0ff */
[----:B------:R-:W-:Y:S02]  /*12fc0*/  IADD3.X R5, R6, UR5, RZ, P0, !PT ;  /* 0x0000000506057c10 */ /* 0x000fe400087fe4ff */
[C---:B------:R-:W-:Y:S02]  /*12fd0*/  LEA R6, P0, R2.reuse, R4, 0x7 ;  /* 0x0000000402067211 */ /* 0x040fe400078038ff */
[-C--:B------:R-:W-:Y:S02]  /*12fe0*/  IADD3.X R11, R9, R5.reuse, RZ, P1, !PT ;  /* 0x00000005090b7210 */ /* 0x080fe40000ffe4ff */
[----:B------:R-:W-:Y:S02]  /*12ff0*/  LEA.HI.X R7, R2, R5, R3, 0x7, P0 ;  /* 0x0000000502077211 */ /* 0x000fe400000f3c03 */
[----:B------:R-:W-:-:S02]  /*13000*/  ISETP.NE.AND P0, PT, R18, RZ, PT ;  /* 0x000000ff1200720c */ /* 0x000fc40003f05270 */
[----:B------:R-:W-:-:S05]  /*13010*/  IADD3 R8, P2, R8, R6, RZ ;  /* 0x0000000608087210 */ /* 0x000fca0007f5e0ff */
[----:B------:R-:W-:-:S06]  /*13020*/  IMAD.X R9, R9, 0x1, R7, P2 ;  /* 0x0000000109097824 */ /* 0x000fcc00010e0607 */
[----:B------:R-:W-:Y:S05]  /*13030*/  @!P0 BRA `(.L_x_40) ;  /* 0x0000009800988947 */ /* 0x000fea0003800000 */
[----:B------:R-:W0:Y:S01]  /*13040*/  LDC.64 R20, c[0x0][0x5b0] ;  /* 0x00016c00ff147b82 */ /* 0x000e220000000a00 */
[----:B------:R-:W-:Y:S01]  /*13050*/  ULDC.64 UR6, c[0x0][0x5b8] ;  /* 0x00016e0000067ab9 */ /* 0x000fe20000000a00 */
[----:B------:R-:W-:Y:S01]  /*13060*/  ISETP.GE.AND P1, PT, R19, 0x1, PT ;  /* 0x000000011300780c */ /* 0x000fe20003f26270 */
[----:B------:R-:W-:Y:S02]  /*13070*/  UIMAD UR4, UR10, UR6, URZ ;  /* 0x000000060a0472a4 */ /* 0x000fe4000f8e023f */
[----:B------:R-:W-:Y:S01]  /*13080*/  IMAD.U32 R154, RZ, RZ, UR6 ;  /* 0x00000006ff9a7e24 */ /* 0x000fe2000f8e00ff */
[----:B------:R-:W-:Y:S01]  /*13090*/  BSSY B1, `(.L_x_41) ;  /* 0x000000e000017945 */ /* 0x000fe20003800000 */
[----:B------:R-:W-:Y:S01]  /*130a0*/  ISETP.LT.OR P2, PT, R0, 0x1, !P1 ;  /* 0x000000010000780c */ /* 0x000fe20004f41670 */
[----:B------:R-:W-:Y:S01]  /*130b0*/  UIMAD UR4, UR44, UR7, UR4 ;  /* 0x000000072c0472a4 */ /* 0x000fe2000f8e0204 */
[----:B------:R-:W1:Y:S01]  /*130c0*/  LDC.64 R22, c[0x0][0x5a8] ;  /* 0x00016a00ff167b82 */ /* 0x000e620000000a00 */
[----:B------:R-:W-:-:S04]  /*130d0*/  IMAD.WIDE.U32 R154, R154, UR44, R12 ;  /* 0x0000002c9a9a7c25 */ /* 0x000fc8000f8e000c */
[----:B------:R-:W-:Y:S01]  /*130e0*/  VIADD R153, R155, UR4 ;  /* 0x000000049b997c36 */ /* 0x000fe20008000000 */
[----:B------:R-:W-:Y:S01]  /*130f0*/  MOV R152, R154 ;  /* 0x0000009a00987202 */ /* 0x000fe20000000f00 */
[----:B0-----:R-:W-:-:S04]  /*13100*/  IMAD R159, R20, UR9, RZ ;  /* 0x00000009149f7c24 */ /* 0x001fc8000f8e02ff */
[----:B------:R-:W-:-:S04]  /*13110*/  IMAD.WIDE.U32 R2, R158, R20, R152 ;  /* 0x000000149e027225 */ /* 0x000fc800078e0098 */
[----:B------:R-:W-:Y:S01]  /*13120*/  IMAD R159, R158, R21, R159 ;  /* 0x000000159e9f7224 */ /* 0x000fe200078e029f */
[----:B-1----:R-:W-:-:S04]  /*13130*/  IADD3 R14, P0, R2, R22, RZ ;  /* 0x00000016020e7210 */ /* 0x002fc80007f1e0ff */
[----:B------:R-:W-:Y:S01]  /*13140*/  IADD3.X R15, R23, R3, R159, P0, !PT ;  /* 0x00000003170f7210 */ /* 0x000fe200007fe49f */
[----:B------:R-:W-:Y:S08]  /*13150*/  @P2 BRA `(.L_x_42) ;  /* 0x0000000000042947 */ /* 0x000ff00003800000 */
[----:B------:R0:W5:Y:S02]  /*13160*/  LDG.E.U8 R16, desc[UR36][R14.64] ;  /* 0x000000240e107981 */ /* 0x000164000c1e1100 */
.L_x_42:
[----:B------:R-:W-:Y:S05]  /*13170*/  BSYNC B1 ;  /* 0x0000000000017941 */ /* 0x000fea0003800000 */
.L_x_41:
[----:B------:R-:W2:Y:S01]  /*13180*/  LDL.LU R3, [R1] ;  /* 0x0000000001037983 */ /* 0x000ea20000300800 */
[----:B-----5:R-:W-:Y:S01]  /*13190*/  LOP3.LUT R2, R16, 0xffff, RZ, 0xc0, !PT ;  /* 0x0000ffff10027812 */ /* 0x020fe200078ec0ff */
[----:B------:R-:W-:Y:S01]  /*131a0*/  BSSY B1, `(.L_x_43) ;  /* 0x000000a000017945 */ /* 0x000fe20003800000 */
[----:B------:R-:W-:Y:S02]  /*131b0*/  ISETP.LT.OR P0, PT, R0, 0x2, !P1 ;  /* 0x000000020000780c */ /* 0x000fe40004f01670 */
[----:B------:R-:W-:-:S05]  /*131c0*/  PRMT R2, R2, 0x8880, RZ ;  /* 0x0000888002027816 */ /* 0x000fca00000000ff */
[----:B------:R-:W-:-:S04]  /*131d0*/  IMAD R2, R2, R18, RZ ;  /* 0x0000001202027224 */ /* 0x000fc800078e02ff */
[----:B--2---:R-:W-:-:S05]  /*131e0*/  @!P2 IMAD R3, R3, R17, R2 ;  /* 0x000000110303a224 */ /* 0x004fca00078e0202 */
[----:B------:R1:W-:Y:S01]  /*131f0*/  @!P2 STG.E.U8 desc[UR36][R4.64], R3 ;  /* 0x000000030400a986 */ /* 0x0003e2000c101124 */
[----:B------:R-:W-:Y:S05]  /*13200*/  @P0 BRA `(.L_x_44) ;  /* 0x00000000000c0947 */ /* 0x000fea0003800000 */
[----:B------:R-:W2:Y:S02]  /*13210*/  LDG.E.U8 R16, desc[UR36][R14.64+0x1] ;  /* 0x000001240e107981 */ /* 0x000ea4000c1e1100 */
[----:B--2---:R-:W-:-:S05]  /*13220*/  PRMT R2, R16, 0x8880, RZ ;  /* 0x0000888010027816 */ /* 0x004fca00000000ff */
[----:B------:R-:W-:-:S07]  /*13230*/  IMAD R2, R2, R18, RZ ;  /* 0x0000001202027224 */ /* 0x000fce00078e02ff */
.L_x_44:
[----:B------:R-:W-:Y:S05]  /*13240*/  BSYNC B1 ;  /* 0x0000000000017941 */ /* 0x000fea0003800000 */
.L_x_43:
[----:B-1----:R-:W2:Y:S01]  /*13250*/  LDL.LU R3, [R1+0x4] ;  /* 0x0000040001037983 */ /* 0x002ea20000300800 */
[C---:B------:R-:W-:Y:S01]  /*13260*/  SHF.L.U64.HI R157, R20.reuse, 0x3, R21 ;  /* 0x00000003149d7819 */ /* 0x040fe20000010215 */
[----:B------:R-:W-:Y:S01]  /*13270*/  IMAD.SHL.U32 R156, R20, 0x8, RZ ;  /* 0x00000008149c7824 */ /* 0x000fe200078e00ff */
[----:B------:R-:W-:Y:S03]  /*13280*/  BSSY B1, `(.L_x_45) ;  /* 0x000000d000017945 */ /* 0x000fe60003800000 */
[----:B------:R-:W-:-:S04]  /*13290*/  IMAD.WIDE.U32 R12, R158, R20, R156 ;  /* 0x000000149e0c7225 */ /* 0x000fc800078e009c */
[----:B------:R-:W-:Y:S01]  /*132a0*/  IMAD.IADD R159, R159, 0x1, R13 ;  /* 0x000000019f9f7824 */ /* 0x000fe200078e020d */
[----:B------:R-:W-:-:S04]  /*132b0*/  IADD3 R12, P2, P3, R154, R22, R12 ;  /* 0x000000169a0c7210 */ /* 0x000fc80007b5e00c */
[----:B------:R-:W-:Y:S01]  /*132c0*/  IADD3.X R13, R153, R23, R159, P2, P3 ;  /* 0x00000017990d7210 */ /* 0x000fe200017e649f */
[----:B--2---:R-:W-:-:S05]  /*132d0*/  @!P0 IMAD R3, R3, R17, R2 ;  /* 0x0000001103038224 */ /* 0x004fca00078e0202 */
[----:B------:R1:W-:Y:S01]  /*132e0*/  @!P0 STG.E.U8 desc[UR36][R4.64+0x1], R3 ;  /* 0x0000010304008986 */ /* 0x0003e2000c101124 */
[----:B------:R-:W-:-:S04]  /*132f0*/  ISETP.GE.AND P0, PT, R19, 0x9, PT ;  /* 0x000000091300780c */ /* 0x000fc80003f06270 */
[----:B------:R-:W-:-:S13]  /*13300*/  ISETP.LT.OR P4, PT, R0, 0x1, !P0 ;  /* 0x000000010000780c */ /* 0x000fda0004781670 */
[----:B-1----:R-:W-:Y:S05]  /*13310*/  @P4 BRA `(.L_x_46) ;  /* 0x00000000000c4947 */ /* 0x002fea0003800000 */
[----:B------:R-:W2:Y:S02]  /*13320*/  LDG.E.U8 R16, desc[UR36][R12.64] ;  /* 0x000000240c107981 */ /* 0x000ea4000c1e1100 */
[----:B--2---:R-:W-:-:S05]  /*13330*/  PRMT R2, R16, 0x8880, RZ ;  /* 0x0000888010027816 */ /* 0x004fca00000000ff */
[----:B------:R-:W-:-:S07]  /*13340*/  IMAD R2, R2, R18, RZ ;  /* 0x0000001202027224 */ /* 0x000fce00078e02ff */
.L_x_46:
[----:B------:R-:W-:Y:S05]  /*13350*/  BSYNC B1 ;  /* 0x0000000000017941 */ /* 0x000fea0003800000 */
.L_x_45:
[----:B------:R-:W2:Y:S01]  /*13360*/  LDL.LU R3, [R1+0x8] ;  /* 0x0000080001037983 */ /* 0x000ea20000300800 */
[----:B------:R-:W-:Y:S01]  /*13370*/  ISETP.LT.OR P2, PT, R0, 0x2, !P0 ;  /* 0x000000020000780c */ /* 0x000fe20004741670 */
[----:B------:R-:W-:Y:S01]  /*13380*/  BSSY B1, `(.L_x_47) ;  /* 0x0000007000017945 */ /* 0x000fe20003800000 */
[----:B--2---:R-:W-:-:S05]  /*13390*/  @!P4 IMAD R3, R3, R17, R2 ;  /* 0x000000110303c224 */ /* 0x004fca00078e0202 */
[----:B------:R1:W-:Y:S06]  /*133a0*/  @!P4 STG.E.U8 desc[UR36][R10.64], R3 ;  /* 0x000000030a00c986 */ /* 0x0003ec000c101124 */
[----:B------:R-:W-:Y:S05]  /*133b0*/  @P2 BRA `(.L_x_48) ;  /* 0x00000000000c2947 */ /* 0x000fea0003800000 */
[----:B------:R-:W2:Y:S02]  /*133c0*/  LDG.E.U8 R16, desc[UR36][R12.64+0x1] ;  /* 0x000001240c107981 */ /* 0x000ea4000c1e1100 */
[----:B--2---:R-:W-:-:S05]  /*133d0*/  PRMT R2, R16, 0x8880, RZ ;  /* 0x0000888010027816 */ /* 0x004fca00000000ff */
[----:B------:R-:W-:-:S07]  /*133e0*/  IMAD R2, R2, R18, RZ ;  /* 0x0000001202027224 */ /* 0x000fce00078e02ff */
.L_x_48:
[----:B------:R-:W-:Y:S05]  /*133f0*/  BSYNC B1 ;  /* 0x0000000000017941 */ /* 0x000fea0003800000 */
.L_x_47:
[----:B-1----:R-:W2:Y:S01]  /*13400*/  LDL.LU R3, [R1+0xc] ;  /* 0x00000c0001037983 */ /* 0x002ea20000300800 */
[----:B------:R-:W-:Y:S01]  /*13410*/  BSSY B1, `(.L_x_49) ;  /* 0x0000009000017945 */ /* 0x000fe20003800000 */
[----:B------:R-:W-:Y:S01]  /*13420*/  ISETP.LT.OR P3, PT, R0, 0xa, !P1 ;  /* 0x0000000a0000780c */ /* 0x000fe20004f61670 */
[----:B--2---:R-:W-:-:S05]  /*13430*/  @!P2 IMAD R3, R3, R17, R2 ;  /* 0x000000110303a224 */ /* 0x004fca00078e0202 */
[----:B------:R1:W-:Y:S01]  /*13440*/  @!P2 STG.E.U8 desc[UR36][R10.64+0x1], R3 ;  /* 0x000001030a00a986 */ /* 0x0003e2000c101124 */
[----:B------:R-:W-:-:S13]  /*13450*/  ISETP.LT.OR P2, PT, R0, 0x9, !P1 ;  /* 0x000000090000780c */ /* 0x000fda0004f41670 */
[----:B-1----:R-:W-:Y:S05]  /*13460*/  @P2 BRA `(.L_x_50) ;  /* 0x00000000000c2947 */ /* 0x002fea0003800000 */
[----:B------:R-:W2:Y:S02]  /*13470*/  LDG.E.U8 R16, desc[UR36][R14.64+0x8] ;  /* 0x000008240e107981 */ /* 0x000ea4000c1e1100 */
[----:B--2---:R-:W-:-:S05]  /*13480*/  PRMT R2, R16, 0x8880, RZ ;  /* 0x0000888010027816 */ /* 0x004fca00000000ff */
[----:B------:R-:W-:-:S07]  /*13490*/  IMAD R2, R2, R18, RZ ;  /* 0x0000001202027224 */ /* 0x000fce00078e02ff */
.L_x_50:
[----:B------:R-:W-:Y:S05]  /*134a0*/  BSYNC B1 ;  /* 0x0000000000017941 */ /* 0x000fea0003800000 */
.L_x_49:
[----:B------:R-:W2:Y:S01]  /*134b0*/  LDL.LU R3, [R1+0x10] ;  /* 0x0000100001037983 */ /* 0x000ea20000300800 */
[----:B------:R-:W-:Y:S01]  /*134c0*/  BSSY B1, `(.L_x_51) ;  /* 0x0000007000017945 */ /* 0x000fe20003800000 */
[----:B--2---:R-:W-:-:S05]  /*134d0*/  @!P2 IMAD R3, R3, R17, R2 ;  /* 0x000000110303a224 */ /* 0x004fca00078e0202 */
[----:B------:R1:W-:Y:S01]  /*134e0*/  @!P2 STG.E.U8 desc[UR36][R4.64+0x8], R3 ;  /* 0x000008030400a986 */ /* 0x0003e2000c101124 */
[----:B------:R-:W-:Y:S05]  /*134f0*/  @P3 BRA `(.L_x_52) ;  /* 0x00000000000c3947 */ /* 0x000fea0003800000 */
[----:B------:R-:W2:Y:S02]  /*13500*/  LDG.E.U8 R16, desc[UR36][R14.64+0x9] ;  /* 0x000009240e107981 */ /* 0x000ea4000c1e1100 */
[----:B--2---:R-:W-:-:S05]  /*13510*/  PRMT R2, R16, 0x8880, RZ ;  /* 0x0000888010027816 */ /* 0x004fca00000000ff */
[----:B------:R-:W-:-:S07]  /*13520*/  IMAD R2, R2, R18, RZ ;  /* 0x0000001202027224 */ /* 0x000fce00078e02ff */
.L_x_52:
[----:B------:R-:W-:Y:S05]  /*13530*/  BSYNC B1 ;  /* 0x0000000000017941 */ /* 0x000fea0003800000 */
.L_x_51:
[----:B-1----:R-:W2:Y:S01]  /*13540*/  LDL.LU R3, [R1+0x14] ;  /* 0x0000140001037983 */ /* 0x002ea20000300800 */
[C---:B------:R-:W-:Y:S01]  /*13550*/  ISETP.LT.OR P2, PT, R0.reuse, 0x9, !P0 ;  /* 0x000000090000780c */ /* 0x040fe20004741670 */
[----:B------:R-:W-:Y:S01]  /*13560*/  BSSY B1, `(.L_x_53) ;  /* 0x000000b000017945 */ /* 0x000fe20003800000 */
[C---:B------:R-:W-:Y:S02]  /*13570*/  ISETP.LT.OR P4, PT, R0.reuse, 0x11, !P1 ;  /* 0x000000110000780c */ /* 0x040fe40004f81670 */
[C---:B------:R-:W-:Y:S02]  /*13580*/  ISETP.LT.OR P5, PT, R0.reuse, 0x12, !P1 ;  /* 0x000000120000780c */ /* 0x040fe40004fa1670 */
[----:B------:R-:W-:Y:S01]  /*13590*/  ISETP.LT.OR P6, PT, R0, 0x11, !P0 ;  /* 0x000000110000780c */ /* 0x000fe200047c1670 */
[----:B--2---:R-:W-:-:S05]  /*135a0*/  @!P3 IMAD R3, R3, R17, R2 ;  /* 0x000000110303b224 */ /* 0x004fca00078e0202 */
[----:B------:R1:W-:Y:S01]  /*135b0*/  @!P3 STG.E.U8 desc[UR36][R4.64+0x9], R3 ;  /* 0x000009030400b986 */ /* 0x0003e2000c101124 */
[----:B------:R-:W-:Y:S01]  /*135c0*/  ISETP.LT.OR P3, PT, R0, 0xa, !P0 ;  /* 0x0000000a0000780c */ /* 0x000fe20004761670 */
[----:B------:R-:W-:-:S12]  /*135d0*/  @P2 BRA `(.L_x_54) ;  /* 0x00000000000c2947 */ /* 0x000fd80003800000 */
[----:B------:R-:W2:Y:S02]  /*135e0*/  LDG.E.U8 R16, desc[UR36][R12.64+0x8] ;  /* 0x000008240c107981 */ /* 0x000ea4000c1e1100 */
[----:B--2---:R-:W-:-:S05]  /*135f0*/  PRMT R2, R16, 0x8880, RZ ;  /* 0x0000888010027816 */ /* 0x004fca00000000ff */
[----:B------:R-:W-:-:S07]  /*13600*/  IMAD R2, R2, R18, RZ ;  /* 0x0000001202027224 */ /* 0x000fce00078e02ff */
.L_x_54:
[----:B------:R-:W-:Y:S05]  /*13610*/  BSYNC B1 ;  /* 0x0000000000017941 */ /* 0x000fea0003800000 */
.L_x_53:
[----:B-1----:R-:W2:Y:S01]  /*13620*/  LDL.LU R3, [R1+0x18] ;  /* 0x0000180001037983 */ /* 0x002ea20000300800 */
[----:B------:R-:W-:Y:S01]  /*13630*/  BSSY B1, `(.L_x_55) ;  /* 0x0000007000017945 */ /* 0x000fe20003800000 */
[----:B--2---:R-:W-:-:S05]  /*13640*/  @!P2 IMAD R3, R3, R17, R2 ;  /* 0x000000110303a224 */ /* 0x004fca00078e0202 */
[----:B------:R1:W-:Y:S01]  /*13650*/  @!P2 STG.E.U8 desc[UR36][R10.64+0x8], R3 ;  /* 0x000008030a00a986 */ /* 0x0003e2000c101124 */
[----:B------:R-:W-:Y:S05]  /*13660*/  @P3 BRA `(.L_x_56) ;  /* 0x00000000000c3947 */ /* 0x000fea0003800000 */
[----:B------:R-:W2:Y:S02]  /*13670*/  LDG.E.U8 R16, desc[UR36][R12.64+0x9] ;  /* 0x000009240c107981 */ /* 0x000ea4000c1e1100 */
[----:B--2---:R-:W-:-:S05]  /*13680*/  PRMT R2, R16, 0x8880, RZ ;  /* 0x0000888010027816 */ /* 0x004fca00000000ff */
[----:B------:R-:W-:-:S07]  /*13690*/  IMAD R2, R2, R18, RZ ;  /* 0x0000001202027224 */ /* 0x000fce00078e02ff */
.L_x_56:
[----:B------:R-:W-:Y:S05]  /*136a0*/  BSYNC B1 ;  /* 0x0000000000017941 */ /* 0x000fea0003800000 */
.L_x_55:
        /* <DEDUP_REMOVED lines=8> */
.L_x_58:
[----:B------:R-:W-:Y:S05]  /*13730*/  BSYNC B1 ;  /* 0x0000000000017941 */ /* 0x000fea0003800000 */
.L_x_57:
        /* <DEDUP_REMOVED lines=8> */
.L_x_60:
[----:B------:R-:W-:Y:S05]  /*137c0*/  BSYNC B1 ;  /* 0x0000000000017941 */ /* 0x000fea0003800000 */
.L_x_59:
        /* <DEDUP_REMOVED lines=8> */
.L_x_62:
[----:B------:R-:W-:Y:S05]  /*13850*/  BSYNC B1 ;  /* 0x0000000000017941 */ /* 0x000fea0003800000 */
.L_x_61:
        /* <DEDUP_REMOVED lines=13> */
.L_x_64:
[----:B------:R-:W-:Y:S05]  /*13930*/  BSYNC B1 ;  /* 0x0000000000017941 */ /* 0x000fea0003800000 */
.L_x_63:
        /* <DEDUP_REMOVED lines=8> */
.L_x_66:
[----:B------:R-:W-:Y:S05]  /*139c0*/  BSYNC B1 ;  /* 0x0000000000017941 */ /* 0x000fea0003800000 */
.L_x_65:
        /* <DEDUP_REMOVED lines=8> */
.L_x_68:
[----:B------:R-:W-:Y:S05]  /*13a50*/  BSYNC B1 ;  /* 0x0000000000017941 */ /* 0x000fea0003800000 */
.L_x_67:
        /* <DEDUP_REMOVED lines=8> */
.L_x_70:
[----:B------:R-:W-:Y:S05]  /*13ae0*/  BSYNC B1 ;  /* 0x0000000000017941 */ /* 0x000fea0003800000 */
.L_x_69:
        /* <DEDUP_REMOVED lines=8> */
.L_x_72:
[----:B------:R-:W-:Y:S05]  /*13b70*/  BSYNC B1 ;  /* 0x0000000000017941 */ /* 0x000fea0003800000 */
.L_x_71:
        /* <DEDUP_REMOVED lines=13> */
.L_x_74:
[----:B------:R-:W-:Y:S05]  /*13c50*/  BSYNC B1 ;  /* 0x0000000000017941 */ /* 0x000fea0003800000 */
.L_x_73:
        /* <DEDUP_REMOVED lines=8> */
.L_x_76:
[----:B------:R-:W-:Y:S05]  /*13ce0*/  BSYNC B1 ;  /* 0x0000000000017941 */ /* 0x000fea0003800000 */
.L_x_75:
        /* <DEDUP_REMOVED lines=8> */
.L_x_78:
[----:B------:R-:W-:Y:S05]  /*13d70*/  BSYNC B1 ;  /* 0x0000000000017941 */ /* 0x000fea0003800000 */
.L_x_77:
        /* <DEDUP_REMOVED lines=8> */
.L_x_80:
[----:B------:R-:W-:Y:S05]  /*13e00*/  BSYNC B1 ;  /* 0x0000000000017941 */ /* 0x000fea0003800000 */
.L_x_79:
        /* <DEDUP_REMOVED lines=8> */
.L_x_82:
[----:B------:R-:W-:Y:S05]  /*13e90*/  BSYNC B1 ;  /* 0x0000000000017941 */ /* 0x000fea0003800000 */
.L_x_81:
        /* <DEDUP_REMOVED lines=13> */
.L_x_84:
[----:B------:R-:W-:Y:S05]  /*13f70*/  BSYNC B1 ;  /* 0x0000000000017941 */ /* 0x000fea0003800000 */
.L_x_83:
        /* <DEDUP_REMOVED lines=8> */
.L_x_86:
[----:B------:R-:W-:Y:S05]  /*14000*/  BSYNC B1 ;  /* 0x0000000000017941 */ /* 0x000fea0003800000 */
.L_x_85:
        /* <DEDUP_REMOVED lines=8> */
.L_x_88:
[----:B------:R-:W-:Y:S05]  /*14090*/  BSYNC B1 ;  /* 0x0000000000017941 */ /* 0x000fea0003800000 */
.L_x_87:
        /* <DEDUP_REMOVED lines=8> */
.L_x_90:
[----:B------:R-:W-:Y:S05]  /*14120*/  BSYNC B1 ;  /* 0x0000000000017941 */ /* 0x000fea0003800000 */
.L_x_89:
        /* <DEDUP_REMOVED lines=8> */
.L_x_92:
[----:B------:R-:W-:Y:S05]  /*141b0*/  BSYNC B1 ;  /* 0x0000000000017941 */ /* 0x000fea0003800000 */
.L_x_91:
        /* <DEDUP_REMOVED lines=13> */
.L_x_94:
[----:B------:R-:W-:Y:S05]  /*14290*/  BSYNC B1 ;  /* 0x0000000000017941 */ /* 0x000fea0003800000 */
.L_x_93:
        /* <DEDUP_REMOVED lines=8> */
.L_x_96:
[----:B------:R-:W-:Y:S05]  /*14320*/  BSYNC B1 ;  /* 0x0000000000017941 */ /* 0x000fea0003800000 */
.L_x_95:
        /* <DEDUP_REMOVED lines=8> */
.L_x_98:
[----:B------:R-:W-:Y:S05]  /*143b0*/  BSYNC B1 ;  /* 0x0000000000017941 */ /* 0x000fea0003800000 */
.L_x_97:
        /* <DEDUP_REMOVED lines=8> */
.L_x_100:
[----:B------:R-:W-:Y:S05]  /*14440*/  BSYNC B1 ;  /* 0x0000000000017941 */ /* 0x000fea0003800000 */
.L_x_99:
        /* <DEDUP_REMOVED lines=8> */
.L_x_102:
[----:B------:R-:W-:Y:S05]  /*144d0*/  BSYNC B1 ;  /* 0x0000000000017941 */ /* 0x000fea0003800000 */
.L_x_101:
        /* <DEDUP_REMOVED lines=13> */
.L_x_104:
[----:B------:R-:W-:Y:S05]  /*145b0*/  BSYNC B1 ;  /* 0x0000000000017941 */ /* 0x000fea0003800000 */
.L_x_103:
        /* <DEDUP_REMOVED lines=8> */
.L_x_106:
[----:B------:R-:W-:Y:S05]  /*14640*/  BSYNC B1 ;  /* 0x0000000000017941 */ /* 0x000fea0003800000 */
.L_x_105:
        /* <DEDUP_REMOVED lines=8> */
.L_x_108:
[----:B------:R-:W-:Y:S05]  /*146d0*/  BSYNC B1 ;  /* 0x0000000000017941 */ /* 0x000fea0003800000 */
.L_x_107:
        /* <DEDUP_REMOVED lines=8> */
.L_x_110:
[----:B------:R-:W-:Y:S05]  /*14760*/  BSYNC B1 ;  /* 0x0000000000017941 */ /* 0x000fea0003800000 */
.L_x_109:
        /* <DEDUP_REMOVED lines=8> */
.L_x_112:
[----:B------:R-:W-:Y:S05]  /*147f0*/  BSYNC B1 ;  /* 0x0000000000017941 */ /* 0x000fea0003800000 */
.L_x_111:
        /* <DEDUP_REMOVED lines=13> */
.L_x_114:
[----:B------:R-:W-:Y:S05]  /*148d0*/  BSYNC B1 ;  /* 0x0000000000017941 */ /* 0x000fea0003800000 */
.L_x_113:
        /* <DEDUP_REMOVED lines=8> */
.L_x_116:
[----:B------:R-:W-:Y:S05]  /*14960*/  BSYNC B1 ;  /* 0x0000000000017941 */ /* 0x000fea0003800000 */
.L_x_115:
        /* <DEDUP_REMOVED lines=8> */
.L_x_118:
[----:B------:R-:W-:Y:S05]  /*149f0*/  BSYNC B1 ;  /* 0x0000000000017941 */ /* 0x000fea0003800000 */
.L_x_117:
        /* <DEDUP_REMOVED lines=8> */
.L_x_120:
[----:B------:R-:W-:Y:S05]  /*14a80*/  BSYNC B1 ;  /* 0x0000000000017941 */ /* 0x000fea0003800000 */
.L_x_119:
        /* <DEDUP_REMOVED lines=8> */
.L_x_122:
[----:B------:R-:W-:Y:S05]  /*14b10*/  BSYNC B1 ;  /* 0x0000000000017941 */ /* 0x000fea0003800000 */
.L_x_121:
        /* <DEDUP_REMOVED lines=13> */
.L_x_124:
[----:B------:R-:W-:Y:S05]  /*14bf0*/  BSYNC B1 ;  /* 0x0000000000017941 */ /* 0x000fea0003800000 */
.L_x_123:
        /* <DEDUP_REMOVED lines=8> */
.L_x_126:
[----:B------:R-:W-:Y:S05]  /*14c80*/  BSYNC B1 ;  /* 0x0000000000017941 */ /* 0x000fea0003800000 */
.L_x_125:
        /* <DEDUP_REMOVED lines=8> */
.L_x_128:
[----:B------:R-:W-:Y:S05]  /*14d10*/  BSYNC B1 ;  /* 0x0000000000017941 */ /* 0x000fea0003800000 */
.L_x_127:
        /* <DEDUP_REMOVED lines=8> */
.L_x_130:
[----:B------:R-:W-:Y:S05]  /*14da0*/  BSYNC B1 ;  /* 0x0000000000017941 */ /* 0x000fea0003800000 */
.L_x_129:
        /* <DEDUP_REMOVED lines=8> */
.L_x_132:
[----:B------:R-:W-:Y:S05]  /*14e30*/  BSYNC B1 ;  /* 0x0000000000017941 */ /* 0x000fea0003800000 */
.L_x_131:
        /* <DEDUP_REMOVED lines=13> */
.L_x_134:
[----:B------:R-:W-:Y:S05]  /*14f10*/  BSYNC B1 ;  /* 0x0000000000017941 */ /* 0x000fea0003800000 */
.L_x_133:
        /* <DEDUP_REMOVED lines=8> */
.L_x_136:
[----:B------:R-:W-:Y:S05]  /*14fa0*/  BSYNC B1 ;  /* 0x0000000000017941 */ /* 0x000fea0003800000 */
.L_x_135:
        /* <DEDUP_REMOVED lines=8> */
.L_x_138:
[----:B------:R-:W-:Y:S05]  /*15030*/  BSYNC B1 ;  /* 0x0000000000017941 */ /* 0x000fea0003800000 */
.L_x_137:
        /* <DEDUP_REMOVED lines=8> */
.L_x_140:
[----:B------:R-:W-:Y:S05]  /*150c0*/  BSYNC B1 ;  /* 0x0000000000017941 */ /* 0x000fea0003800000 */
.L_x_139:
        /* <DEDUP_REMOVED lines=8> */
.L_x_142:
[----:B------:R-:W-:Y:S05]  /*15150*/  BSYNC B1 ;  /* 0x0000000000017941 */ /* 0x000fea0003800000 */
.L_x_141:
        /* <DEDUP_REMOVED lines=10> */
[----:B------:R-:W1:Y:S02]  /*15200*/  LDG.E.U8 R16, desc[UR36][R12.64+0x61] ;  /* 0x000061240c107981 */ /* 0x000e64000c1e1100 */
[----:B-1----:R-:W-:-:S05]  /*15210*/  PRMT R3, R16, 0x8880, RZ ;  /* 0x0000888010037816 */ /* 0x002fca00000000ff */
[----:B------:R-:W-:-:S07]  /*15220*/  IMAD R2, R3, R18, RZ ;  /* 0x0000001203027224 */ /* 0x000fce00078e02ff */
.L_x_144:
[----:B------:R-:W-:Y:S05]  /*15230*/  BSYNC B1 ;  /* 0x0000000000017941 */ /* 0x000fea0003800000 */
.L_x_143:
[----:B-1----:R-:W2:Y:S01]  /*15240*/  LDL.LU R3, [R1+0xcc] ;  /* 0x0000cc0001037983 */ /* 0x002ea20000300800 */
[----:B------:R-:W-:Y:S01]  /*15250*/  BSSY B1, `(.L_x_145) ;  /* 0x0000007000017945 */ /* 0x000fe20003800000 */
[----:B--2---:R-:W-:-:S05]  /*15260*/  @!P4 IMAD R3, R3, R17, R2 ;  /* 0x000000110303c224 */ /* 0x004fca00078e0202 */
[----:B------:R1:W-:Y:S01]  /*15270*/  @!P4 STG.E.U8 desc[UR36][R10.64+0x61], R3 ;  /* 0x000061030a00c986 */ /* 0x0003e2000c101124 */
[----:B------:R-:W-:Y:S05]  /*15280*/  @P3 BRA `(.L_x_146) ;  /* 0x00000000000c3947 */ /* 0x000fea0003800000 */
[----:B------:R-:W1:Y:S02]  /*15290*/  LDG.E.U8 R16, desc[UR36][R14.64+0x68] ;  /* 0x000068240e107981 */ /* 0x000e64000c1e1100 */
[----:B-1----:R-:W-:-:S05]  /*152a0*/  PRMT R3, R16, 0x8880, RZ ;  /* 0x0000888010037816 */ /* 0x002fca00000000ff */
[----:B------:R-:W-:-:S07]  /*152b0*/  IMAD R2, R3, R18, RZ ;  /* 0x0000001203027224 */ /* 0x000fce00078e02ff */
.L_x_146:
[----:B------:R-:W-:Y:S05]  /*152c0*/  BSYNC B1 ;  /* 0x0000000000017941 */ /* 0x000fea0003800000 */
.L_x_145:
        /* <DEDUP_REMOVED lines=8> */
.L_x_148:
[----:B------:R-:W-:Y:S05]  /*15350*/  BSYNC B1 ;  /* 0x0000000000017941 */ /* 0x000fea0003800000 */
.L_x_147:
        /* <DEDUP_REMOVED lines=8> */
.L_x_150:
[----:B------:R-:W-:Y:S05]  /*153e0*/  BSYNC B1 ;  /* 0x0000000000017941 */ /* 0x000fea0003800000 */
.L_x_149:
        /* <DEDUP_REMOVED lines=8> */
.L_x_152:
[----:B------:R-:W-:Y:S05]  /*15470*/  BSYNC B1 ;  /* 0x0000000000017941 */ /* 0x000fea0003800000 */
.L_x_151:
        /* <DEDUP_REMOVED lines=13> */
.L_x_154:
[----:B------:R-:W-:Y:S05]  /*15550*/  BSYNC B1 ;  /* 0x0000000000017941 */ /* 0x000fea0003800000 */
.L_x_153:
        /* <DEDUP_REMOVED lines=8> */
.L_x_156:
[----:B------:R-:W-:Y:S05]  /*155e0*/  BSYNC B1 ;  /* 0x0000000000017941 */ /* 0x000fea0003800000 */
.L_x_155:
        /* <DEDUP_REMOVED lines=8> */
.L_x_158:
[----:B------:R-:W-:Y:S05]  /*15670*/  BSYNC B1 ;  /* 0x0000000000017941 */ /* 0x000fea0003800000 */
.L_x_157:
        /* <DEDUP_REMOVED lines=8> */
.L_x_160:
[----:B------:R-:W-:Y:S05]  /*15700*/  BSYNC B1 ;  /* 0x0000000000017941 */ /* 0x000fea0003800000 */
.L_x_159:
        /* <DEDUP_REMOVED lines=8> */
.L_x_162:
[----:B------:R-:W-:Y:S05]  /*15790*/  BSYNC B1 ;  /* 0x0000000000017941 */ /* 0x000fea0003800000 */
.L_x_161:
        /* <DEDUP_REMOVED lines=13> */
.L_x_164:
[----:B------:R-:W-:Y:S05]  /*15870*/  BSYNC B1 ;  /* 0x0000000000017941 */ /* 0x000fea0003800000 */
.L_x_163:
        /* <DEDUP_REMOVED lines=8> */
.L_x_166:
[----:B------:R-:W-:Y:S05]  /*15900*/  BSYNC B1 ;  /* 0x0000000000017941 */ /* 0x000fea0003800000 */
.L_x_165:
        /* <DEDUP_REMOVED lines=8> */
.L_x_168:
[----:B------:R-:W-:Y:S05]  /*15990*/  BSYNC B1 ;  /* 0x0000000000017941 */ /* 0x000fea0003800000 */
.L_x_167:
        /* <DEDUP_REMOVED lines=8> */
.L_x_170:
[----:B------:R-:W-:Y:S05]  /*15a20*/  BSYNC B1 ;  /* 0x0000000000017941 */ /* 0x000fea0003800000 */
.L_x_169:
        /* <DEDUP_REMOVED lines=8> */
.L_x_172:
[----:B------:R-:W-:Y:S05]  /*15ab0*/  BSYNC B1 ;  /* 0x0000000000017941 */ /* 0x000fea0003800000 */
.L_x_171:
        /* <DEDUP_REMOVED lines=13> */
.L_x_174:
[----:B------:R-:W-:Y:S05]  /*15b90*/  BSYNC B1 ;  /* 0x0000000000017941 */ /* 0x000fea0003800000 */
.L_x_173:
        /* <DEDUP_REMOVED lines=8> */
.L_x_176:
[----:B------:R-:W-:Y:S05]  /*15c20*/  BSYNC B1 ;  /* 0x0000000000017941 */ /* 0x000fea0003800000 */
.L_x_175:
        /* <DEDUP_REMOVED lines=8> */
.L_x_178:
[----:B------:R-:W-:Y:S05]  /*15cb0*/  BSYNC B1 ;  /* 0x0000000000017941 */ /* 0x000fea0003800000 */
.L_x_177:
        /* <DEDUP_REMOVED lines=8> */
.L_x_180:
[----:B------:R-:W-:Y:S05]  /*15d40*/  BSYNC B1 ;  /* 0x0000000000017941 */ /* 0x000fea0003800000 */
.L_x_179:
        /* <DEDUP_REMOVED lines=8> */
.L_x_182:
[----:B------:R-:W-:Y:S05]  /*15dd0*/  BSYNC B1 ;  /* 0x0000000000017941 */ /* 0x000fea0003800000 */
.L_x_181:
        /* <DEDUP_REMOVED lines=13> */
.L_x_184:
[----:B------:R-:W-:Y:S05]  /*15eb0*/  BSYNC B1 ;  /* 0x0000000000017941 */ /* 0x000fea0003800000 */
.L_x_183:
        /* <DEDUP_REMOVED lines=8> */
.L_x_186:
[----:B------:R-:W-:Y:S05]  /*15f40*/  BSYNC B1 ;  /* 0x0000000000017941 */ /* 0x000fea0003800000 */
.L_x_185:
        /* <DEDUP_REMOVED lines=8> */
.L_x_188:
[----:B------:R-:W-:Y:S05]  /*15fd0*/  BSYNC B1 ;  /* 0x0000000000017941 */ /* 0x000fea0003800000 */
.L_x_187:
        /* <DEDUP_REMOVED lines=8> */
.L_x_190:
[----:B------:R-:W-:Y:S05]  /*16060*/  BSYNC B1 ;  /* 0x0000000000017941 */ /* 0x000fea0003800000 */
.L_x_189:
        /* <DEDUP_REMOVED lines=8> */
.L_x_192:
[----:B------:R-:W-:Y:S05]  /*160f0*/  BSYNC B1 ;  /* 0x0000000000017941 */ /* 0x000fea0003800000 */
.L_x_191:
        /* <DEDUP_REMOVED lines=13> */
.L_x_194:
[----:B------:R-:W-:Y:S05]  /*161d0*/  BSYNC B1 ;  /* 0x0000000000017941 */ /* 0x000fea0003800000 */
.L_x_193:
        /* <DEDUP_REMOVED lines=8> */
.L_x_196:
[----:B------:R-:W-:Y:S05]  /*16260*/  BSYNC B1 ;  /* 0x0000000000017941 */ /* 0x000fea0003800000 */
.L_x_195:
        /* <DEDUP_REMOVED lines=8> */
.L_x_198:
[----:B------:R-:W-:Y:S05]  /*162f0*/  BSYNC B1 ;  /* 0x0000000000017941 */ /* 0x000fea0003800000 */
.L_x_197:
        /* <DEDUP_REMOVED lines=8> */
.L_x_200:
[----:B------:R-:W-:Y:S05]  /*16380*/  BSYNC B1 ;  /* 0x0000000000017941 */ /* 0x000fea0003800000 */
.L_x_199:
        /* <DEDUP_REMOVED lines=8> */
.L_x_202:
[----:B------:R-:W-:Y:S05]  /*16410*/  BSYNC B1 ;  /* 0x0000000000017941 */ /* 0x000fea0003800000 */
.L_x_201:
        /* <DEDUP_REMOVED lines=13> */
.L_x_204:
[----:B------:R-:W-:Y:S05]  /*164f0*/  BSYNC B1 ;  /* 0x0000000000017941 */ /* 0x000fea0003800000 */
.L_x_203:
        /* <DEDUP_REMOVED lines=8> */
.L_x_206:
[----:B------:R-:W-:Y:S05]  /*16580*/  BSYNC B1 ;  /* 0x0000000000017941 */ /* 0x000fea0003800000 */
.L_x_205:
        /* <DEDUP_REMOVED lines=8> */
.L_x_208:
[----:B------:R-:W-:Y:S05]  /*16610*/  BSYNC B1 ;  /* 0x0000000000017941 */ /* 0x000fea0003800000 */
.L_x_207:
        /* <DEDUP_REMOVED lines=8> */
.L_x_210:
[----:B------:R-:W-:Y:S05]  /*166a0*/  BSYNC B1 ;  /* 0x0000000000017941 */ /* 0x000fea0003800000 */
.L_x_209:
        /* <DEDUP_REMOVED lines=8> */
.L_x_212:
[----:B------:R-:W-:Y:S05]  /*16730*/  BSYNC B1 ;  /* 0x0000000000017941 */ /* 0x000fea0003800000 */
.L_x_211:
        /* <DEDUP_REMOVED lines=13> */
.L_x_214:
[----:B------:R-:W-:Y:S05]  /*16810*/  BSYNC B1 ;  /* 0x0000000000017941 */ /* 0x000fea0003800000 */
.L_x_213:
        /* <DEDUP_REMOVED lines=8> */
.L_x_216:
[----:B------:R-:W-:Y:S05]  /*168a0*/  BSYNC B1 ;  /* 0x0000000000017941 */ /* 0x000fea0003800000 */
.L_x_215:
        /* <DEDUP_REMOVED lines=8> */
.L_x_218:
[----:B------:R-:W-:Y:S05]  /*16930*/  BSYNC B1 ;  /* 0x0000000000017941 */ /* 0x000fea0003800000 */
.L_x_217:
        /* <DEDUP_REMOVED lines=8> */
.L_x_220:
[----:B------:R-:W-:Y:S05]  /*169c0*/  BSYNC B1 ;  /* 0x0000000000017941 */ /* 0x000fea0003800000 */
.L_x_219:
        /* <DEDUP_REMOVED lines=8> */
.L_x_222:
[----:B------:R-:W-:Y:S05]  /*16a50*/  BSYNC B1 ;  /* 0x0000000000017941 */ /* 0x000fea0003800000 */
.L_x_221:
        /* <DEDUP_REMOVED lines=13> */
.L_x_224:
[----:B------:R-:W-:Y:S05]  /*16b30*/  BSYNC B1 ;  /* 0x0000000000017941 */ /* 0x000fea0003800000 */
.L_x_223:
        /* <DEDUP_REMOVED lines=8> */
.L_x_226:
[----:B------:R-:W-:Y:S05]  /*16bc0*/  BSYNC B1 ;  /* 0x0000000000017941 */ /* 0x000fea0003800000 */
.L_x_225:
        /* <DEDUP_REMOVED lines=8> */
.L_x_228:
[----:B------:R-:W-:Y:S05]  /*16c50*/  BSYNC B1 ;  /* 0x0000000000017941 */ /* 0x000fea0003800000 */
.L_x_227:
        /* <DEDUP_REMOVED lines=8> */
.L_x_230:
[----:B------:R-:W-:Y:S05]  /*16ce0*/  BSYNC B1 ;  /* 0x0000000000017941 */ /* 0x000fea0003800000 */
.L_x_229:
        /* <DEDUP_REMOVED lines=8> */
.L_x_232:
[----:B------:R-:W-:Y:S05]  /*16d70*/  BSYNC B1 ;  /* 0x0000000000017941 */ /* 0x000fea0003800000 */
.L_x_231:
        /* <DEDUP_REMOVED lines=13> */
.L_x_234:
[----:B------:R-:W-:Y:S05]  /*16e50*/  BSYNC B1 ;  /* 0x0000000000017941 */ /* 0x000fea0003800000 */
.L_x_233:
        /* <DEDUP_REMOVED lines=8> */
.L_x_236:
[----:B------:R-:W-:Y:S05]  /*16ee0*/  BSYNC B1 ;  /* 0x0000000000017941 */ /* 0x000fea0003800000 */
.L_x_235:
        /* <DEDUP_REMOVED lines=8> */
.L_x_238:
[----:B------:R-:W-:Y:S05]  /*16f70*/  BSYNC B1 ;  /* 0x0000000000017941 */ /* 0x000fea0003800000 */
.L_x_237:
        /* <DEDUP_REMOVED lines=8> */
.L_x_240:
[----:B------:R-:W-:Y:S05]  /*17000*/  BSYNC B1 ;  /* 0x0000000000017941 */ /* 0x000fea0003800000 */
.L_x_239:
        /* <DEDUP_REMOVED lines=8> */
.L_x_242:
[----:B------:R-:W-:Y:S05]  /*17090*/  BSYNC B1 ;  /* 0x0000000000017941 */ /* 0x000fea0003800000 */
.L_x_241:
        /* <DEDUP_REMOVED lines=13> */
.L_x_244:
[----:B------:R-:W-:Y:S05]  /*17170*/  BSYNC B1 ;  /* 0x0000000000017941 */ /* 0x000fea0003800000 */
.L_x_243:
        /* <DEDUP_REMOVED lines=8> */
.L_x_246:
[----:B------:R-:W-:Y:S05]  /*17200*/  BSYNC B1 ;  /* 0x0000000000017941 */ /* 0x000fea0003800000 */
.L_x_245:
        /* <DEDUP_REMOVED lines=8> */
.L_x_248:
[----:B------:R-:W-:Y:S05]  /*17290*/  BSYNC B1 ;  /* 0x0000000000017941 */ /* 0x000fea0003800000 */
.L_x_247:
        /* <DEDUP_REMOVED lines=8> */
.L_x_250:
[----:B------:R-:W-:Y:S05]  /*17320*/  BSYNC B1 ;  /* 0x0000000000017941 */ /* 0x000fea0003800000 */
.L_x_249:
        /* <DEDUP_REMOVED lines=8> */
.L_x_252:
[----:B------:R-:W-:Y:S05]  /*173b0*/  BSYNC B1 ;  /* 0x0000000000017941 */ /* 0x000fea0003800000 */
.L_x_251:
        /* <DEDUP_REMOVED lines=13> */
.L_x_254:
[----:B------:R-:W-:Y:S05]  /*17490*/  BSYNC B1 ;  /* 0x0000000000017941 */ /* 0x000fea0003800000 */
.L_x_253:
        /* <DEDUP_REMOVED lines=8> */
.L_x_256:
[----:B------:R-:W-:Y:S05]  /*17520*/  BSYNC B1 ;  /* 0x0000000000017941 */ /* 0x000fea0003800000 */
.L_x_255:
        /* <DEDUP_REMOVED lines=8> */
.L_x_258:
[----:B------:R-:W-:Y:S05]  /*175b0*/  BSYNC B1 ;  /* 0x0000000000017941 */ /* 0x000fea0003800000 */
.L_x_257:
        /* <DEDUP_REMOVED lines=8> */
.L_x_260:
[----:B------:R-:W-:Y:S05]  /*17640*/  BSYNC B1 ;  /* 0x0000000000017941 */ /* 0x000fea0003800000 */
.L_x_259:
        /* <DEDUP_REMOVED lines=8> */
.L_x_262:
[----:B------:R-:W-:Y:S05]  /*176d0*/  BSYNC B1 ;  /* 0x0000000000017941 */ /* 0x000fea0003800000 */
.L_x_261:
        /* <DEDUP_REMOVED lines=13> */
.L_x_264:
[----:B------:R-:W-:Y:S05]  /*177b0*/  BSYNC B1 ;  /* 0x0000000000017941 */ /* 0x000fea0003800000 */
.L_x_263:
        /* <DEDUP_REMOVED lines=8> */
.L_x_266:
[----:B------:R-:W-:Y:S05]  /*17840*/  BSYNC B1 ;  /* 0x0000000000017941 */ /* 0x000fea0003800000 */
.L_x_265:
        /* <DEDUP_REMOVED lines=8> */
.L_x_268:
[----:B------:R-:W-:Y:S05]  /*178d0*/  BSYNC B1 ;  /* 0x0000000000017941 */ /* 0x000fea0003800000 */
.L_x_267:
        /* <DEDUP_REMOVED lines=8> */
.L_x_270:
[----:B------:R-:W-:Y:S05]  /*17960*/  BSYNC B1 ;  /* 0x0000000000017941 */ /* 0x000fea0003800000 */
.L_x_269:
        /* <DEDUP_REMOVED lines=8> */
.L_x_272:
[----:B------:R-:W-:Y:S05]  /*179f0*/  BSYNC B1 ;  /* 0x0000000000017941 */ /* 0x000fea0003800000 */
.L_x_271:
        /* <DEDUP_REMOVED lines=13> */
.L_x_274:
[----:B------:R-:W-:Y:S05]  /*17ad0*/  BSYNC B1 ;  /* 0x0000000000017941 */ /* 0x000fea0003800000 */
.L_x_273:
        /* <DEDUP_REMOVED lines=8> */
.L_x_276:
[----:B------:R-:W-:Y:S05]  /*17b60*/  BSYNC B1 ;  /* 0x0000000000017941 */ /* 0x000fea0003800000 */
.L_x_275:
        /* <DEDUP_REMOVED lines=8> */
.L_x_278:
[----:B------:R-:W-:Y:S05]  /*17bf0*/  BSYNC B1 ;  /* 0x0000000000017941 */ /* 0x000fea0003800000 */
.L_x_277:
        /* <DEDUP_REMOVED lines=8> */
.L_x_280:
[----:B------:R-:W-:Y:S05]  /*17c80*/  BSYNC B1 ;  /* 0x0000000000017941 */ /* 0x000fea0003800000 */
.L_x_279:
        /* <DEDUP_REMOVED lines=8> */
.L_x_282:
[----:B------:R-:W-:Y:S05]  /*17d10*/  BSYNC B1 ;  /* 0x0000000000017941 */ /* 0x000fea0003800000 */
.L_x_281:
[----:B-1----:R-:W2:Y:S01]  /*17d20*/  LDL.LU R3, [R1+0x1e0] ;  /* 0x0001e00001037983 */ /* 0x002ea20000300800 */
[C---:B------:R-:W-:Y:S01]  /*17d30*/  ISETP.LT.OR P2, PT, R0.reuse, 0xf2, !P1 ;  /* 0x000000f20000780c */ /* 0x040fe20004f41670 */
[----:B------:R-:W-:Y:S01]  /*17d40*/  BSSY B1, `(.L_x_283) ;  /* 0x000000c000017945 */ /* 0x000fe20003800000 */
[----:B------:R-:W-:Y:S02]  /*17d50*/  ISETP.LT.OR P6, PT, R0, 0xf9, !P1 ;  /* 0x000000f90000780c */ /* 0x000fe40004fc1670 */
[----:B------:R-:W-:Y:S02]  /*17d60*/  IADD3 R161, P3, R158, 0x80, RZ ;  /* 0x000000809ea17810 */ /* 0x000fe40007f7e0ff */
        /* <DEDUP_REMOVED lines=9> */
.L_x_284:
[----:B------:R-:W-:Y:S05]  /*17e00*/  BSYNC B1 ;  /* 0x0000000000017941 */ /* 0x000fea0003800000 */
.L_x_283:
        /* <DEDUP_REMOVED lines=8> */
.L_x_286:
[----:B------:R-:W-:Y:S05]  /*17e90*/  BSYNC B1 ;  /* 0x0000000000017941 */ /* 0x000fea0003800000 */
.L_x_285:
        /* <DEDUP_REMOVED lines=8> */
.L_x_288:
[----:B------:R-:W-:Y:S05]  /*17f20*/  BSYNC B1 ;  /* 0x0000000000017941 */ /* 0x000fea0003800000 */
.L_x_287:
        /* <DEDUP_REMOVED lines=8> */
.L_x_290:
[----:B------:R-:W-:Y:S05]  /*17fb0*/  BSYNC B1 ;  /* 0x0000000000017941 */ /* 0x000fea0003800000 */
.L_x_289:
[----:B-1----:R-:W2:Y:S01]  /*17fc0*/  LDL.LU R3, [R1+0x1f0] ;  /* 0x0001f00001037983 */ /* 0x002ea20000300800 */
[----:B------:R-:W-:Y:S01]  /*17fd0*/  BSSY B1, `(.L_x_291) ;  /* 0x0000008000017945 */ /* 0x000fe20003800000 */
[----:B------:R-:W-:-:S04]  /*17fe0*/  IMAD.WIDE.U32 R158, R161, R20, R156 ;  /* 0x00000014a19e7225 */ /* 0x000fc800078e009c */
[----:B--2---:R-:W-:-:S05]  /*17ff0*/  @!P6 IMAD R3, R3, R17, R2 ;  /* 0x000000110303e224 */ /* 0x004fca00078e0202 */
[----:B------:R1:W-:Y:S01]  /*18000*/  @!P6 STG.E.U8 desc[UR36][R4.64+0xf8], R3 ;  /* 0x0000f8030400e986 */ /* 0x0003e2000c101124 */
[----:B------:R-:W-:Y:S05]  /*18010*/  @P1 BRA `(.L_x_292) ;  /* 0x00000000000c1947 */ /* 0x000fea0003800000 */
[----:B------:R-:W1:Y:S02]  /*18020*/  LDG.E.U8 R16, desc[UR36][R14.64+0xf9] ;  /* 0x0000f9240e107981 */ /* 0x000e64000c1e1100 */
[----:B-1----:R-:W-:-:S05]  /*18030*/  PRMT R3, R16, 0x8880, RZ ;  /* 0x0000888010037816 */ /* 0x002fca00000000ff */
[----:B------:R-:W-:-:S07]  /*18040*/  IMAD R2, R3, R18, RZ ;  /* 0x0000001203027224 */ /* 0x000fce00078e02ff */
.L_x_292:
[----:B------:R-:W-:Y:S05]  /*18050*/  BSYNC B1 ;  /* 0x0000000000017941 */ /* 0x000fea0003800000 */
.L_x_291:
[----:B-1----:R-:W2:Y:S01]  /*18060*/  LDL.LU R3, [R1+0x1f4] ;  /* 0x0001f40001037983 */ /* 0x002ea20000300800 */
[----:B------:R-:W-:Y:S01]  /*18070*/  IMAD.WIDE.U32 R156, R161, R20, R152 ;  /* 0x00000014a19c7225 */ /* 0x000fe200078e0098 */
[----:B------:R-:W-:Y:S01]  /*18080*/  ISETP.GE.AND P2, PT, R19, 0x81, PT ;  /* 0x000000811300780c */ /* 0x000fe20003f46270 */
[----:B------:R-:W-:Y:S01]  /*18090*/  BSSY B1, `(.L_x_293) ;  /* 0x000000e000017945 */ /* 0x000fe20003800000 */
[-C--:B------:R-:W-:Y:S01]  /*180a0*/  IADD3 R154, P5, P4, R154, R22.reuse, R158 ;  /* 0x000000169a9a7210 */ /* 0x080fe20007cbe09e */
[----:B0-----:R-:W-:Y:S01]  /*180b0*/  IMAD.X R15, RZ, RZ, UR9, P3 ;  /* 0x00000009ff0f7e24 */ /* 0x001fe200098e06ff */
[----:B------:R-:W-:Y:S02]  /*180c0*/  ISETP.LT.OR P6, PT, R0, 0x1, !P2 ;  /* 0x000000010000780c */ /* 0x000fe400057c1670 */
[----:B------:R-:W-:Y:S01]  /*180d0*/  IADD3 R14, P3, R156, R22, RZ ;  /* 0x000000169c0e7210 */ /* 0x000fe20007f7e0ff */
[----:B------:R-:W-:Y:S02]  /*180e0*/  IMAD R20, R15, R20, RZ ;  /* 0x000000140f147224 */ /* 0x000fe400078e02ff */
[----:B--2---:R-:W-:-:S05]  /*180f0*/  @!P1 IMAD R3, R3, R17, R2 ;  /* 0x0000001103039224 */ /* 0x004fca00078e0202 */
[----:B------:R0:W-:Y:S01]  /*18100*/  @!P1 STG.E.U8 desc[UR36][R4.64+0xf9], R3 ;  /* 0x0000f90304009986 */ /* 0x0001e2000c101124 */
[C---:B------:R-:W-:Y:S02]  /*18110*/  ISETP.LT.OR P1, PT, R0.reuse, 0xf9, !P0 ;  /* 0x000000f90000780c */ /* 0x040fe40004721670 */
[----:B------:R-:W-:-:S11]  /*18120*/  ISETP.LT.OR P0, PT, R0, 0xfa, !P0 ;  /* 0x000000fa0000780c */ /* 0x000fd60004701670 */
[----:B0-----:R-:W-:Y:S05]  /*18130*/  @P1 BRA `(.L_x_294) ;  /* 0x00000000000c1947 */ /* 0x001fea0003800000 */
[----:B------:R-:W2:Y:S02]  /*18140*/  LDG.E.U8 R16, desc[UR36][R12.64+0xf8] ;  /* 0x0000f8240c107981 */ /* 0x000ea4000c1e1100 */
[----:B--2---:R-:W-:-:S05]  /*18150*/  PRMT R3, R16, 0x8880, RZ ;  /* 0x0000888010037816 */ /* 0x004fca00000000ff */
[----:B------:R-:W-:-:S07]  /*18160*/  IMAD R2, R3, R18, RZ ;  /* 0x0000001203027224 */ /* 0x000fce00078e02ff */
.L_x_294:
[----:B------:R-:W-:Y:S05]  /*18170*/  BSYNC B1 ;  /* 0x0000000000017941 */ /* 0x000fea0003800000 */
.L_x_293:
[----:B------:R-:W2:Y:S01]  /*18180*/  LDL.LU R3, [R1+0x1f8] ;  /* 0x0001f80001037983 */ /* 0x000ea20000300800 */
[----:B------:R-:W-:Y:S01]  /*18190*/  BSSY B1, `(.L_x_295) ;  /* 0x0000008000017945 */ /* 0x000fe20003800000 */
[----:B------:R-:W-:Y:S02]  /*181a0*/  IMAD R21, R161, R21, R20 ;  /* 0x00000015a1157224 */ /* 0x000fe400078e0214 */
[----:B--2---:R-:W-:-:S05]  /*181b0*/  @!P1 IMAD R3, R3, R17, R2 ;  /* 0x0000001103039224 */ /* 0x004fca00078e0202 */
[----:B------:R0:W-:Y:S01]  /*181c0*/  @!P1 STG.E.U8 desc[UR36][R10.64+0xf8], R3 ;  /* 0x0000f8030a009986 */ /* 0x0001e2000c101124 */
[----:B------:R-:W-:Y:S05]  /*181d0*/  @P0 BRA `(.L_x_296) ;  /* 0x00000000000c0947 */ /* 0x000fea0003800000 */
[----:B------:R-:W0:Y:S02]  /*181e0*/  LDG.E.U8 R16, desc[UR36][R12.64+0xf9] ;  /* 0x0000f9240c107981 */ /* 0x000e24000c1e1100 */
[----:B0-----:R-:W-:-:S05]  /*181f0*/  PRMT R3, R16, 0x8880, RZ ;  /* 0x0000888010037816 */ /* 0x001fca00000000ff */
[----:B------:R-:W-:-:S07]  /*18200*/  IMAD R2, R3, R18, RZ ;  /* 0x0000001203027224 */ /* 0x000fce00078e02ff */
.L_x_296:
[----:B------:R-:W-:Y:S05]  /*18210*/  BSYNC B1 ;  /* 0x0000000000017941 */ /* 0x000fea0003800000 */
.L_x_295:
[----:B0-----:R-:W2:Y:S01]  /*18220*/  LDL.LU R3, [R1+0x1fc] ;  /* 0x0001fc0001037983 */ /* 0x001ea20000300800 */
[----:B------:R-:W-:Y:S01]  /*18230*/  BSSY B1, `(.L_x_297) ;  /* 0x0000009000017945 */ /* 0x000fe20003800000 */
[----:B------:R-:W-:Y:S02]  /*18240*/  IADD3.X R15, R23, R157, R21, P3, !PT ;  /* 0x0000009d170f7210 */ /* 0x000fe40001ffe415 */
[----:B------:R-:W-:Y:S01]  /*18250*/  IADD3 R158, R21, R159, RZ ;  /* 0x0000009f159e7210 */ /* 0x000fe20007ffe0ff */
[----:B--2---:R-:W-:-:S05]  /*18260*/  @!P0 IMAD R3, R3, R17, R2 ;  /* 0x0000001103038224 */ /* 0x004fca00078e0202 */
[----:B------:R0:W-:Y:S01]  /*18270*/  @!P0 STG.E.U8 desc[UR36][R10.64+0xf9], R3 ;  /* 0x0000f9030a008986 */ /* 0x0001e2000c101124 */
[----:B------:R-:W-:Y:S05]  /*18280*/  @P6 BRA `(.L_x_298) ;  /* 0x00000000000c6947 */ /* 0x000fea0003800000 */
[----:B------:R-:W0:Y:S02]  /*18290*/  LDG.E.U8 R16, desc[UR36][R14.64] ;  /* 0x000000240e107981 */ /* 0x000e24000c1e1100 */
[----:B0-----:R-:W-:-:S05]  /*182a0*/  PRMT R3, R16, 0x8880, RZ ;  /* 0x0000888010037816 */ /* 0x001fca00000000ff */
[----:B------:R-:W-:-:S07]  /*182b0*/  IMAD R2, R3, R18, RZ ;  /* 0x0000001203027224 */ /* 0x000fce00078e02ff */
.L_x_298:
[----:B------:R-:W-:Y:S05]  /*182c0*/  BSYNC B1 ;  /* 0x0000000000017941 */ /* 0x000fea0003800000 */
.L_x_297:
[----:B------:R-:W-:Y:S01]  /*182d0*/  ISETP.LT.OR P3, PT, R0, 0x2, !P2 ;  /* 0x000000020000780c */ /* 0x000fe20005761670 */
[----:B0-----:R-:W-:Y:S01]  /*182e0*/  @!P6 IMAD R3, R24, R17, R2 ;  /* 0x000000111803e224 */ /* 0x001fe200078e0202 */
[----:B------:R-:W-:Y:S01]  /*182f0*/  ISETP.GE.AND P0, PT, R19, 0x89, PT ;  /* 0x000000891300780c */ /* 0x000fe20003f06270 */
[----:B------:R-:W-:Y:S01]  /*18300*/  BSSY B1, `(.L_x_299) ;  /* 0x000000b000017945 */ /* 0x000fe20003800000 */
[----:B------:R-:W-:Y:S02]  /*18310*/  IADD3.X R155, R153, R23, R158, P5, P4 ;  /* 0x00000017999b7210 */ /* 0x000fe40002fe849e */
[----:B------:R0:W-:Y:S01]  /*18320*/  @!P6 STG.E.U8 desc[UR36][R6.64], R3 ;  /* 0x000000030600e986 */ /* 0x0001e2000c101124 */
[C---:B------:R-:W-:Y:S02]  /*18330*/  ISETP.LT.OR P4, PT, R0.reuse, 0x1, !P0 ;  /* 0x000000010000780c */ /* 0x040fe40004781670 */
[C---:B------:R-:W-:Y:S02]  /*18340*/  ISETP.LT.OR P5, PT, R0.reuse, 0x2, !P0 ;  /* 0x000000020000780c */ /* 0x040fe400047a1670 */
[----:B------:R-:W-:-:S02]  /*18350*/  ISETP.LT.OR P6, PT, R0, 0x9, !P2 ;  /* 0x000000090000780c */ /* 0x000fc400057c1670 */
[----:B------:R-:W-:Y:S01]  /*18360*/  ISETP.LT.OR P1, PT, R0, 0xa, !P2 ;  /* 0x0000000a0000780c */ /* 0x000fe20005721670 */
[----:B------:R-:W-:-:S12]  /*18370*/  @P3 BRA `(.L_x_300) ;  /* 0x00000000000c3947 */ /* 0x000fd80003800000 */
[----:B------:R-:W0:Y:S02]  /*18380*/  LDG.E.U8 R16, desc[UR36][R14.64+0x1] ;  /* 0x000001240e107981 */ /* 0x000e24000c1e1100 */
[----:B0-----:R-:W-:-:S05]  /*18390*/  PRMT R3, R16, 0x8880, RZ ;  /* 0x0000888010037816 */ /* 0x001fca00000000ff */
[----:B------:R-:W-:-:S07]  /*183a0*/  IMAD R2, R3, R18, RZ ;  /* 0x0000001203027224 */ /* 0x000fce00078e02ff */
.L_x_300:
[----:B------:R-:W-:Y:S05]  /*183b0*/  BSYNC B1 ;  /* 0x0000000000017941 */ /* 0x000fea0003800000 */
.L_x_299:
[----:B------:R-:W-:Y:S01]  /*183c0*/  @!P3 IMAD R25, R25, R17, R2 ;  /* 0x000000111919b224 */ /* 0x000fe200078e0202 */
[----:B------:R-:W-:Y:S04]  /*183d0*/  BSSY B1, `(.L_x_301) ;  /* 0x0000006000017945 */ /* 0x000fe80003800000 */
[----:B------:R1:W-:Y:S01]  /*183e0*/  @!P3 STG.E.U8 desc[UR36][R6.64+0x1], R25 ;  /* 0x000001190600b986 */ /* 0x0003e2000c101124 */
[----:B------:R-:W-:Y:S05]  /*183f0*/  @P4 BRA `(.L_x_302) ;  /* 0x00000000000c4947 */ /* 0x000fea0003800000 */
[----:B------:R-:W0:Y:S02]  /*18400*/  LDG.E.U8 R16, desc[UR36][R154.64] ;  /* 0x000000249a107981 */ /* 0x000e24000c1e1100 */
[----:B0-----:R-:W-:-:S05]  /*18410*/  PRMT R3, R16, 0x8880, RZ ;  /* 0x0000888010037816 */ /* 0x001fca00000000ff */
[----:B------:R-:W-:-:S07]  /*18420*/  IMAD R2, R3, R18, RZ ;  /* 0x0000001203027224 */ /* 0x000fce00078e02ff */
.L_x_302:
[----:B------:R-:W-:Y:S05]  /*18430*/  BSYNC B1 ;  /* 0x0000000000017941 */ /* 0x000fea0003800000 */
.L_x_301:
[----:B0-----:R-:W-:Y:S01]  /*18440*/  @!P4 IMAD R3, R26, R17, R2 ;  /* 0x000000111a03c224 */ /* 0x001fe200078e0202 */
[----:B------:R-:W-:Y:S04]  /*18450*/  BSSY B1, `(.L_x_303) ;  /* 0x0000006000017945 */ /* 0x000fe80003800000 */
[----:B------:R0:W-:Y:S01]  /*18460*/  @!P4 STG.E.U8 desc[UR36][R8.64], R3 ;  /* 0x000000030800c986 */ /* 0x0001e2000c101124 */
[----:B------:R-:W-:Y:S05]  /*18470*/  @P5 BRA `(.L_x_304) ;  /* 0x00000000000c5947 */ /* 0x000fea0003800000 */
[----:B------:R-:W0:Y:S02]  /*18480*/  LDG.E.U8 R16, desc[UR36][R154.64+0x1] ;  /* 0x000001249a107981 */ /* 0x000e24000c1e1100 */
[----:B0-----:R-:W-:-:S05]  /*18490*/  PRMT R3, R16, 0x8880, RZ ;  /* 0x0000888010037816 */ /* 0x001fca00000000ff */
[----:B------:R-:W-:-:S07]  /*184a0*/  IMAD R2, R3, R18, RZ ;  /* 0x0000001203027224 */ /* 0x000fce00078e02ff */
.L_x_304:
[----:B------:R-:W-:Y:S05]  /*184b0*/  BSYNC B1 ;  /* 0x0000000000017941 */ /* 0x000fea0003800000 */
.L_x_303:
[----:B------:R-:W-:Y:S01]  /*184c0*/  @!P5 IMAD R27, R27, R17, R2 ;  /* 0x000000111b1bd224 */ /* 0x000fe200078e0202 */
[----:B------:R-:W-:Y:S04]  /*184d0*/  BSSY B1, `(.L_x_305) ;  /* 0x0000006000017945 */ /* 0x000fe80003800000 */
[----:B------:R2:W-:Y:S01]  /*184e0*/  @!P5 STG.E.U8 desc[UR36][R8.64+0x1], R27 ;  /* 0x0000011b0800d986 */ /* 0x0005e2000c101124 */
[----:B------:R-:W-:Y:S05]  /*184f0*/  @P6 BRA `(.L_x_306) ;  /* 0x00000000000c6947 */ /* 0x000fea0003800000 */
[----:B------:R-:W0:Y:S02]  /*18500*/  LDG.E.U8 R16, desc[UR36][R14.64+0x8] ;  /* 0x000008240e107981 */ /* 0x000e24000c1e1100 */
[----:B0-----:R-:W-:-:S05]  /*18510*/  PRMT R3, R16, 0x8880, RZ ;  /* 0x0000888010037816 */ /* 0x001fca00000000ff */
[----:B------:R-:W-:-:S07]  /*18520*/  IMAD R2, R3, R18, RZ ;  /* 0x0000001203027224 */ /* 0x000fce00078e02ff */
.L_x_306:
[----:B------:R-:W-:Y:S05]  /*18530*/  BSYNC B1 ;  /* 0x0000000000017941 */ /* 0x000fea0003800000 */
.L_x_305:
[----:B0-----:R-:W-:Y:S01]  /*18540*/  @!P6 IMAD R3, R28, R17, R2 ;  /* 0x000000111c03e224 */ /* 0x001fe200078e0202 */
[----:B------:R-:W-:Y:S04]  /*18550*/  BSSY B1, `(.L_x_307) ;  /* 0x0000006000017945 */ /* 0x000fe80003800000 */
[----:B------:R0:W-:Y:S01]  /*18560*/  @!P6 STG.E.U8 desc[UR36][R6.64+0x8], R3 ;  /* 0x000008030600e986 */ /* 0x0001e2000c101124 */
[----:B------:R-:W-:Y:S05]  /*18570*/  @P1 BRA `(.L_x_308) ;  /* 0x00000000000c1947 */ /* 0x000fea0003800000 */
[----:B------:R-:W0:Y:S02]  /*18580*/  LDG.E.U8 R16, desc[UR36][R14.64+0x9] ;  /* 0x000009240e107981 */ /* 0x000e24000c1e1100 */
[----:B0-----:R-:W-:-:S05]  /*18590*/  PRMT R3, R16, 0x8880, RZ ;  /* 0x0000888010037816 */ /* 0x001fca00000000ff */
[----:B------:R-:W-:-:S07]  /*185a0*/  IMAD R2, R3, R18, RZ ;  /* 0x0000001203027224 */ /* 0x000fce00078e02ff */
.L_x_308:
[----:B------:R-:W-:Y:S05]  /*185b0*/  BSYNC B1 ;  /* 0x0000000000017941 */ /* 0x000fea0003800000 */
.L_x_307:
[C---:B------:R-:W-:Y:S01]  /*185c0*/  ISETP.LT.OR P4, PT, R0.reuse, 0x9, !P0 ;  /* 0x000000090000780c */ /* 0x040fe20004781670 */
[----:B------:R-:W-:Y:S01]  /*185d0*/  @!P1 IMAD R29, R29, R17, R2 ;  /* 0x000000111d1d9224 */ /* 0x000fe200078e0202 */
[----:B------:R-:W-:Y:S01]  /*185e0*/  BSSY B1, `(.L_x_309) ;  /* 0x000000a000017945 */ /* 0x000fe20003800000 */
[C---:B------:R-:W-:Y:S02]  /*185f0*/  ISETP.LT.OR P3, PT, R0.reuse, 0xa, !P0 ;  /* 0x0000000a0000780c */ /* 0x040fe40004761670 */
[C---:B------:R-:W-:Y:S01]  /*18600*/  ISETP.LT.OR P5, PT, R0.reuse, 0x11, !P2 ;  /* 0x000000110000780c */ /* 0x040fe200057a1670 */
[----:B------:R3:W-:Y:S01]  /*18610*/  @!P1 STG.E.U8 desc[UR36][R6.64+0x9], R29 ;  /* 0x0000091d06009986 */ /* 0x0007e2000c101124 */
[C---:B------:R-:W-:Y:S02]  /*18620*/  ISETP.LT.OR P6, PT, R0.reuse, 0x12, !P2 ;  /* 0x000000120000780c */ /* 0x040fe400057c1670 */
[----:B------:R-:W-:-:S04]  /*18630*/  ISETP.LT.OR P1, PT, R0, 0x11, !P0 ;  /* 0x000000110000780c */ /* 0x000fc80004721670 */
[----:B------:R-:W-:Y:S09]  /*18640*/  @P4 BRA `(.L_x_310) ;  /* 0x00000000000c4947 */ /* 0x000ff20003800000 */
[----:B------:R-:W0:Y:S02]  /*18650*/  LDG.E.U8 R16, desc[UR36][R154.64+0x8] ;  /* 0x000008249a107981 */ /* 0x000e24000c1e1100 */
[----:B0-----:R-:W-:-:S05]  /*18660*/  PRMT R3, R16, 0x8880, RZ ;  /* 0x0000888010037816 */ /* 0x001fca00000000ff */
[----:B------:R-:W-:-:S07]  /*18670*/  IMAD R2, R3, R18, RZ ;  /* 0x0000001203027224 */ /* 0x000fce00078e02ff */
.L_x_310:
[----:B------:R-:W-:Y:S05]  /*18680*/  BSYNC B1 ;  /* 0x0000000000017941 */ /* 0x000fea0003800000 */
.L_x_309:
[----:B0-----:R-:W-:Y:S01]  /*18690*/  @!P4 IMAD R3, R30, R17, R2 ;  /* 0x000000111e03c224 */ /* 0x001fe200078e0202 */
[----:B------:R-:W-:Y:S04]  /*186a0*/  BSSY B1, `(.L_x_311) ;  /* 0x0000006000017945 */ /* 0x000fe80003800000 */
[----:B------:R0:W-:Y:S01]  /*186b0*/  @!P4 STG.E.U8 desc[UR36][R8.64+0x8], R3 ;  /* 0x000008030800c986 */ /* 0x0001e2000c101124 */
[----:B------:R-:W-:Y:S05]  /*186c0*/  @P3 BRA `(.L_x_312) ;  /* 0x00000000000c3947 */ /* 0x000fea0003800000 */
[----:B------:R-:W0:Y:S02]  /*186d0*/  LDG.E.U8 R16, desc[UR36][R154.64+0x9] ;  /* 0x000009249a107981 */ /* 0x000e24000c1e1100 */
[----:B0-----:R-:W-:-:S05]  /*186e0*/  PRMT R3, R16, 0x8880, RZ ;  /* 0x0000888010037816 */ /* 0x001fca00000000ff */
[----:B------:R-:W-:-:S07]  /*186f0*/  IMAD R2, R3, R18, RZ ;  /* 0x0000001203027224 */ /* 0x000fce00078e02ff */
.L_x_312:
[----:B------:R-:W-:Y:S05]  /*18700*/  BSYNC B1 ;  /* 0x0000000000017941 */ /* 0x000fea0003800000 */
.L_x_311:
[----:B------:R-:W-:Y:S01]  /*18710*/  @!P3 IMAD R31, R31, R17, R2 ;  /* 0x000000111f1fb224 */ /* 0x000fe200078e0202 */
[----:B------:R-:W-:Y:S04]  /*18720*/  BSSY B1, `(.L_x_313) ;  /* 0x0000006000017945 */ /* 0x000fe80003800000 */
[----:B------:R4:W-:Y:S01]  /*18730*/  @!P3 STG.E.U8 desc[UR36][R8.64+0x9], R31 ;  /* 0x0000091f0800b986 */ /* 0x0009e2000c101124 */
[----:B------:R-:W-:Y:S05]  /*18740*/  @P5 BRA `(.L_x_314) ;  /* 0x00000000000c5947 */ /* 0x000fea0003800000 */
[----:B------:R-:W0:Y:S02]  /*18750*/  LDG.E.U8 R16, desc[UR36][R14.64+0x10] ;  /* 0x000010240e107981 */ /* 0x000e24000c1e1100 */
[----:B0-----:R-:W-:-:S05]  /*18760*/  PRMT R3, R16, 0x8880, RZ ;  /* 0x0000888010037816 */ /* 0x001fca00000000ff */
[----:B------:R-:W-:-:S07]  /*18770*/  IMAD R2, R3, R18, RZ ;  /* 0x0000001203027224 */ /* 0x000fce00078e02ff */
.L_x_314:
[----:B------:R-:W-:Y:S05]  /*18780*/  BSYNC B1 ;  /* 0x0000000000017941 */ /* 0x000fea0003800000 */
.L_x_313:
[----:B0-----:R-:W-:Y:S01]  /*18790*/  @!P5 IMAD R3, R32, R17, R2 ;  /* 0x000000112003d224 */ /* 0x001fe200078e0202 */
[----:B------:R-:W-:Y:S04]  /*187a0*/  BSSY B1, `(.L_x_315) ;  /* 0x0000006000017945 */ /* 0x000fe80003800000 */
[----:B------:R0:W-:Y:S01]  /*187b0*/  @!P5 STG.E.U8 desc[UR36][R6.64+0x10], R3 ;  /* 0x000010030600d986 */ /* 0x0001e2000c101124 */
[----:B------:R-:W-:Y:S05]  /*187c0*/  @P6 BRA `(.L_x_316) ;  /* 0x00000000000c6947 */ /* 0x000fea0003800000 */
[----:B------:R-:W0:Y:S02]  /*187d0*/  LDG.E.U8 R16, desc[UR36][R14.64+0x11] ;  /* 0x000011240e107981 */ /* 0x000e24000c1e1100 */
[----:B0-----:R-:W-:-:S05]  /*187e0*/  PRMT R3, R16, 0x8880, RZ ;  /* 0x0000888010037816 */ /* 0x001fca00000000ff */
[----:B------:R-:W-:-:S07]  /*187f0*/  IMAD R2, R3, R18, RZ ;  /* 0x0000001203027224 */ /* 0x000fce00078e02ff */
.L_x_316:
[----:B------:R-:W-:Y:S05]  /*18800*/  BSYNC B1 ;  /* 0x0000000000017941 */ /* 0x000fea0003800000 */
.L_x_315:
[----:B------:R-:W-:Y:S01]  /*18810*/  @!P6 IMAD R33, R33, R17, R2 ;  /* 0x000000112121e224 */ /* 0x000fe200078e0202 */
[----:B------:R-:W-:Y:S04]  /*18820*/  BSSY B1, `(.L_x_317) ;  /* 0x0000006000017945 */ /* 0x000fe80003800000 */
[----:B------:R0:W-:Y:S01]  /*18830*/  @!P6 STG.E.U8 desc[UR36][R6.64+0x11], R33 ;  /* 0x000011210600e986 */ /* 0x0001e2000c101124 */
[----:B------:R-:W-:Y:S05]  /*18840*/  @P1 BRA `(.L_x_318) ;  /* 0x00000000000c1947 */ /* 0x000fea0003800000 */
[----:B------:R-:W0:Y:S02]  /*18850*/  LDG.E.U8 R16, desc[UR36][R154.64+0x10] ;  /* 0x000010249a107981 */ /* 0x000e24000c1e1100 */
[----:B0-----:R-:W-:-:S05]  /*18860*/  PRMT R3, R16, 0x8880, RZ ;  /* 0x0000888010037816 */ /* 0x001fca00000000ff */
[----:B------:R-:W-:-:S07]  /*18870*/  IMAD R2, R3, R18, RZ ;  /* 0x0000001203027224 */ /* 0x000fce00078e02ff */
.L_x_318:
[----:B------:R-:W-:Y:S05]  /*18880*/  BSYNC B1 ;  /* 0x0000000000017941 */ /* 0x000fea0003800000 */
.L_x_317:
[----:B------:R-:W-:Y:S01]  /*18890*/  ISETP.LT.OR P4, PT, R0, 0x12, !P0 ;  /* 0x000000120000780c */ /* 0x000fe20004781670 */
[----:B0-----:R-:W-:Y:S01]  /*188a0*/  @!P1 IMAD R3, R34, R17, R2 ;  /* 0x0000001122039224 */ /* 0x001fe200078e0202 */
        /* <DEDUP_REMOVED lines=10> */
.L_x_320:
[----:B------:R-:W-:Y:S05]  /*18950*/  BSYNC B1 ;  /* 0x0000000000017941 */ /* 0x000fea0003800000 */
.L_x_319:
[----:B------:R-:W-:Y:S01]  /*18960*/  @!P4 IMAD R35, R35, R17, R2 ;  /* 0x000000112323c224 */ /* 0x000fe200078e0202 */
[----:B------:R-:W-:Y:S04]  /*18970*/  BSSY B1, `(.L_x_321) ;  /* 0x0000006000017945 */ /* 0x000fe80003800000 */
[----:B------:R0:W-:Y:S01]  /*18980*/  @!P4 STG.E.U8 desc[UR36][R8.64+0x11], R35 ;  /* 0x000011230800c986 */ /* 0x0001e2000c101124 */
[----:B------:R-:W-:Y:S05]  /*18990*/  @P3 BRA `(.L_x_322) ;  /* 0x00000000000c3947 */ /* 0x000fea0003800000 */
[----:B------:R-:W0:Y:S02]  /*189a0*/  LDG.E.U8 R16, desc[UR36][R14.64+0x18] ;  /* 0x000018240e107981 */ /* 0x000e24000c1e1100 */
[----:B0-----:R-:W-:-:S05]  /*189b0*/  PRMT R3, R16, 0x8880, RZ ;  /* 0x0000888010037816 */ /* 0x001fca00000000ff */
[----:B------:R-:W-:-:S07]  /*189c0*/  IMAD R2, R3, R18, RZ ;  /* 0x0000001203027224 */ /* 0x000fce00078e02ff */
.L_x_322:
[----:B------:R-:W-:Y:S05]  /*189d0*/  BSYNC B1 ;  /* 0x0000000000017941 */ /* 0x000fea0003800000 */
.L_x_321:
[----:B0-----:R-:W-:Y:S01]  /*189e0*/  @!P3 IMAD R3, R36, R17, R2 ;  /* 0x000000112403b224 */ /* 0x001fe200078e0202 */
[----:B------:R-:W-:Y:S04]  /*189f0*/  BSSY B1, `(.L_x_323) ;  /* 0x0000006000017945 */ /* 0x000fe80003800000 */
[----:B------:R0:W-:Y:S01]  /*18a00*/  @!P3 STG.E.U8 desc[UR36][R6.64+0x18], R3 ;  /* 0x000018030600b986 */ /* 0x0001e2000c101124 */
[----:B------:R-:W-:Y:S05]  /*18a10*/  @P5 BRA `(.L_x_324) ;  /* 0x00000000000c5947 */ /* 0x000fea0003800000 */
[----:B------:R-:W0:Y:S02]  /*18a20*/  LDG.E.U8 R16, desc[UR36][R14.64+0x19] ;  /* 0x000019240e107981 */ /* 0x000e24000c1e1100 */
[----:B0-----:R-:W-:-:S05]  /*18a30*/  PRMT R3, R16, 0x8880, RZ ;  /* 0x0000888010037816 */ /* 0x001fca00000000ff */
[----:B------:R-:W-:-:S07]  /*18a40*/  IMAD R2, R3, R18, RZ ;  /* 0x0000001203027224 */ /* 0x000fce00078e02ff */
.L_x_324:
[----:B------:R-:W-:Y:S05]  /*18a50*/  BSYNC B1 ;  /* 0x0000000000017941 */ /* 0x000fea0003800000 */
.L_x_323:
[----:B------:R-:W-:Y:S01]  /*18a60*/  @!P5 IMAD R37, R37, R17, R2 ;  /* 0x000000112525d224 */ /* 0x000fe200078e0202 */
[----:B------:R-:W-:Y:S04]  /*18a70*/  BSSY B1, `(.L_x_325) ;  /* 0x0000006000017945 */ /* 0x000fe80003800000 */
[----:B------:R0:W-:Y:S01]  /*18a80*/  @!P5 STG.E.U8 desc[UR36][R6.64+0x19], R37 ;  /* 0x000019250600d986 */ /* 0x0001e2000c101124 */
[----:B------:R-:W-:Y:S05]  /*18a90*/  @P6 BRA `(.L_x_326) ;  /* 0x00000000000c6947 */ /* 0x000fea0003800000 */
[----:B------:R-:W0:Y:S02]  /*18aa0*/  LDG.E.U8 R16, desc[UR36][R154.64+0x18] ;  /* 0x000018249a107981 */ /* 0x000e24000c1e1100 */
[----:B0-----:R-:W-:-:S05]  /*18ab0*/  PRMT R3, R16, 0x8880, RZ ;  /* 0x0000888010037816 */ /* 0x001fca00000000ff */
[----:B------:R-:W-:-:S07]  /*18ac0*/  IMAD R2, R3, R18, RZ ;  /* 0x0000001203027224 */ /* 0x000fce00078e02ff */
.L_x_326:
[----:B------:R-:W-:Y:S05]  /*18ad0*/  BSYNC B1 ;  /* 0x0000000000017941 */ /* 0x000fea0003800000 */
.L_x_325:
[----:B0-----:R-:W-:Y:S01]  /*18ae0*/  @!P6 IMAD R3, R38, R17, R2 ;  /* 0x000000112603e224 */ /* 0x001fe200078e0202 */
[----:B------:R-:W-:Y:S04]  /*18af0*/  BSSY B1, `(.L_x_327) ;  /* 0x0000006000017945 */ /* 0x000fe80003800000 */
[----:B------:R0:W-:Y:S01]  /*18b00*/  @!P6 STG.E.U8 desc[UR36][R8.64+0x18], R3 ;  /* 0x000018030800e986 */ /* 0x0001e2000c101124 */
[----:B------:R-:W-:Y:S05]  /*18b10*/  @P1 BRA `(.L_x_328) ;  /* 0x00000000000c1947 */ /* 0x000fea0003800000 */
[----:B------:R-:W0:Y:S02]  /*18b20*/  LDG.E.U8 R16, desc[UR36][R154.64+0x19] ;  /* 0x000019249a107981 */ /* 0x000e24000c1e1100 */
[----:B0-----:R-:W-:-:S05]  /*18b30*/  PRMT R3, R16, 0x8880, RZ ;  /* 0x0000888010037816 */ /* 0x001fca00000000ff */
[----:B------:R-:W-:-:S07]  /*18b40*/  IMAD R2, R3, R18, RZ ;  /* 0x0000001203027224 */ /* 0x000fce00078e02ff */
.L_x_328:
[----:B------:R-:W-:Y:S05]  /*18b50*/  BSYNC B1 ;  /* 0x0000000000017941 */ /* 0x000fea0003800000 */
.L_x_327:
        /* <DEDUP_REMOVED lines=12> */
.L_x_330:
[----:B------:R-:W-:Y:S05]  /*18c20*/  BSYNC B1 ;  /* 0x0000000000017941 */ /* 0x000fea0003800000 */
.L_x_329:
[----:B0-----:R-:W-:Y:S01]  /*18c30*/  @!P4 IMAD R3, R40, R17, R2 ;  /* 0x000000112803c224 */ /* 0x001fe200078e0202 */
[----:B------:R-:W-:Y:S04]  /*18c40*/  BSSY B1, `(.L_x_331) ;  /* 0x0000006000017945 */ /* 0x000fe80003800000 */
[----:B------:R0:W-:Y:S01]  /*18c50*/  @!P4 STG.E.U8 desc[UR36][R6.64+0x20], R3 ;  /* 0x000020030600c986 */ /* 0x0001e2000c101124 */
[----:B------:R-:W-:Y:S05]  /*18c60*/  @P3 BRA `(.L_x_332) ;  /* 0x00000000000c3947 */ /* 0x000fea0003800000 */
[----:B------:R-:W0:Y:S02]  /*18c70*/  LDG.E.U8 R16, desc[UR36][R14.64+0x21] ;  /* 0x000021240e107981 */ /* 0x000e24000c1e1100 */
[----:B0-----:R-:W-:-:S05]  /*18c80*/  PRMT R3, R16, 0x8880, RZ ;  /* 0x0000888010037816 */ /* 0x001fca00000000ff */
[----:B------:R-:W-:-:S07]  /*18c90*/  IMAD R2, R3, R18, RZ ;  /* 0x0000001203027224 */ /* 0x000fce00078e02ff */
.L_x_332:
[----:B------:R-:W-:Y:S05]  /*18ca0*/  BSYNC B1 ;  /* 0x0000000000017941 */ /* 0x000fea0003800000 */
.L_x_331:
[----:B------:R-:W-:Y:S01]  /*18cb0*/  @!P3 IMAD R41, R41, R17, R2 ;  /* 0x000000112929b224 */ /* 0x000fe200078e0202 */
[----:B------:R-:W-:Y:S04]  /*18cc0*/  BSSY B1, `(.L_x_333) ;  /* 0x0000006000017945 */ /* 0x000fe80003800000 */
[----:B------:R0:W-:Y:S01]  /*18cd0*/  @!P3 STG.E.U8 desc[UR36][R6.64+0x21], R41 ;  /* 0x000021290600b986 */ /* 0x0001e2000c101124 */
[----:B------:R-:W-:Y:S05]  /*18ce0*/  @P5 BRA `(.L_x_334) ;  /* 0x00000000000c5947 */ /* 0x000fea0003800000 */
[----:B------:R-:W0:Y:S02]  /*18cf0*/  LDG.E.U8 R16, desc[UR36][R154.64+0x20] ;  /* 0x000020249a107981 */ /* 0x000e24000c1e1100 */
[----:B0-----:R-:W-:-:S05]  /*18d00*/  PRMT R3, R16, 0x8880, RZ ;  /* 0x0000888010037816 */ /* 0x001fca00000000ff */
[----:B------:R-:W-:-:S07]  /*18d10*/  IMAD R2, R3, R18, RZ ;  /* 0x0000001203027224 */ /* 0x000fce00078e02ff */
.L_x_334:
[----:B------:R-:W-:Y:S05]  /*18d20*/  BSYNC B1 ;  /* 0x0000000000017941 */ /* 0x000fea0003800000 */
.L_x_333:
[----:B0-----:R-:W-:Y:S01]  /*18d30*/  @!P5 IMAD R3, R42, R17, R2 ;  /* 0x000000112a03d224 */ /* 0x001fe200078e0202 */
[----:B------:R-:W-:Y:S04]  /*18d40*/  BSSY B1, `(.L_x_335) ;  /* 0x0000006000017945 */ /* 0x000fe80003800000 */
[----:B------:R0:W-:Y:S01]  /*18d50*/  @!P5 STG.E.U8 desc[UR36][R8.64+0x20], R3 ;  /* 0x000020030800d986 */ /* 0x0001e2000c101124 */
[----:B------:R-:W-:Y:S05]  /*18d60*/  @P6 BRA `(.L_x_336) ;  /* 0x00000000000c6947 */ /* 0x000fea0003800000 */
[----:B------:R-:W0:Y:S02]  /*18d70*/  LDG.E.U8 R16, desc[UR36][R154.64+0x21] ;  /* 0x000021249a107981 */ /* 0x000e24000c1e1100 */
[----:B0-----:R-:W-:-:S05]  /*18d80*/  PRMT R3, R16, 0x8880, RZ ;  /* 0x0000888010037816 */ /* 0x001fca00000000ff */
[----:B------:R-:W-:-:S07]  /*18d90*/  IMAD R2, R3, R18, RZ ;  /* 0x0000001203027224 */ /* 0x000fce00078e02ff */
.L_x_336:
[----:B------:R-:W-:Y:S05]  /*18da0*/  BSYNC B1 ;  /* 0x0000000000017941 */ /* 0x000fea0003800000 */
.L_x_335:
[----:B------:R-:W-:Y:S01]  /*18db0*/  @!P6 IMAD R43, R43, R17, R2 ;  /* 0x000000112b2be224 */ /* 0x000fe200078e0202 */
[----:B------:R-:W-:Y:S04]  /*18dc0*/  BSSY B1, `(.L_x_337) ;  /* 0x0000006000017945 */ /* 0x000fe80003800000 */
[----:B------:R0:W-:Y:S01]  /*18dd0*/  @!P6 STG.E.U8 desc[UR36][R8.64+0x21], R43 ;  /* 0x0000212b0800e986 */ /* 0x0001e2000c101124 */
[----:B------:R-:W-:Y:S05]  /*18de0*/  @P1 BRA `(.L_x_338) ;  /* 0x00000000000c1947 */ /* 0x000fea0003800000 */
[----:B------:R-:W0:Y:S02]  /*18df0*/  LDG.E.U8 R16, desc[UR36][R14.64+0x28] ;  /* 0x000028240e107981 */ /* 0x000e24000c1e1100 */
[----:B0-----:R-:W-:-:S05]  /*18e00*/  PRMT R3, R16, 0x8880, RZ ;  /* 0x0000888010037816 */ /* 0x001fca00000000ff */
[----:B------:R-:W-:-:S07]  /*18e10*/  IMAD R2, R3, R18, RZ ;  /* 0x0000001203027224 */ /* 0x000fce00078e02ff */
.L_x_338:
[----:B------:R-:W-:Y:S05]  /*18e20*/  BSYNC B1 ;  /* 0x0000000000017941 */ /* 0x000fea0003800000 */
.L_x_337:
        /* <DEDUP_REMOVED lines=12> */
.L_x_340:
[----:B------:R-:W-:Y:S05]  /*18ef0*/  BSYNC B1 ;  /* 0x0000000000017941 */ /* 0x000fea0003800000 */
.L_x_339:
[----:B------:R-:W-:Y:S01]  /*18f00*/  @!P4 IMAD R45, R45, R17, R2 ;  /* 0x000000112d2dc224 */ /* 0x000fe200078e0202 */
[----:B------:R-:W-:Y:S04]  /*18f10*/  BSSY B1, `(.L_x_341) ;  /* 0x0000006000017945 */ /* 0x000fe80003800000 */
[----:B------:R0:W-:Y:S01]  /*18f20*/  @!P4 STG.E.U8 desc[UR36][R6.64+0x29], R45 ;  /* 0x0000292d0600c986 */ /* 0x0001e2000c101124 */
[----:B------:R-:W-:Y:S05]  /*18f30*/  @P3 BRA `(.L_x_342) ;  /* 0x00000000000c3947 */ /* 0x000fea0003800000 */
[----:B------:R-:W0:Y:S02]  /*18f40*/  LDG.E.U8 R16, desc[UR36][R154.64+0x28] ;  /* 0x000028249a107981 */ /* 0x000e24000c1e1100 */
[----:B0-----:R-:W-:-:S05]  /*18f50*/  PRMT R3, R16, 0x8880, RZ ;  /* 0x0000888010037816 */ /* 0x001fca00000000ff */
[----:B------:R-:W-:-:S07]  /*18f60*/  IMAD R2, R3, R18, RZ ;  /* 0x0000001203027224 */ /* 0x000fce00078e02ff */
.L_x_342:
[----:B------:R-:W-:Y:S05]  /*18f70*/  BSYNC B1 ;  /* 0x0000000000017941 */ /* 0x000fea0003800000 */
.L_x_341:
[----:B0-----:R-:W-:Y:S01]  /*18f80*/  @!P3 IMAD R3, R46, R17, R2 ;  /* 0x000000112e03b224 */ /* 0x001fe200078e0202 */
[----:B------:R-:W-:Y:S04]  /*18f90*/  BSSY B1, `(.L_x_343) ;  /* 0x0000006000017945 */ /* 0x000fe80003800000 */
[----:B------:R0:W-:Y:S01]  /*18fa0*/  @!P3 STG.E.U8 desc[UR36][R8.64+0x28], R3 ;  /* 0x000028030800b986 */ /* 0x0001e2000c101124 */
[----:B------:R-:W-:Y:S05]  /*18fb0*/  @P5 BRA `(.L_x_344) ;  /* 0x00000000000c5947 */ /* 0x000fea0003800000 */
[----:B------:R-:W0:Y:S02]  /*18fc0*/  LDG.E.U8 R16, desc[UR36][R154.64+0x29] ;  /* 0x000029249a107981 */ /* 0x000e24000c1e1100 */
[----:B0-----:R-:W-:-:S05]  /*18fd0*/  PRMT R3, R16, 0x8880, RZ ;  /* 0x0000888010037816 */ /* 0x001fca00000000ff */
[----:B------:R-:W-:-:S07]  /*18fe0*/  IMAD R2, R3, R18, RZ ;  /* 0x0000001203027224 */ /* 0x000fce00078e02ff */
.L_x_344:
[----:B------:R-:W-:Y:S05]  /*18ff0*/  BSYNC B1 ;  /* 0x0000000000017941 */ /* 0x000fea0003800000 */
.L_x_343:
[----:B------:R-:W-:Y:S01]  /*19000*/  @!P5 IMAD R47, R47, R17, R2 ;  /* 0x000000112f2fd224 */ /* 0x000fe200078e0202 */
[----:B------:R-:W-:Y:S04]  /*19010*/  BSSY B1, `(.L_x_345) ;  /* 0x0000006000017945 */ /* 0x000fe80003800000 */
[----:B------:R0:W-:Y:S01]  /*19020*/  @!P5 STG.E.U8 desc[UR36][R8.64+0x29], R47 ;  /* 0x0000292f0800d986 */ /* 0x0001e2000c101124 */
[----:B------:R-:W-:Y:S05]  /*19030*/  @P6 BRA `(.L_x_346) ;  /* 0x00000000000c6947 */ /* 0x000fea0003800000 */
[----:B------:R-:W0:Y:S02]  /*19040*/  LDG.E.U8 R16, desc[UR36][R14.64+0x30] ;  /* 0x000030240e107981 */ /* 0x000e24000c1e1100 */
[----:B0-----:R-:W-:-:S05]  /*19050*/  PRMT R3, R16, 0x8880, RZ ;  /* 0x0000888010037816 */ /* 0x001fca00000000ff */
[----:B------:R-:W-:-:S07]  /*19060*/  IMAD R2, R3, R18, RZ ;  /* 0x0000001203027224 */ /* 0x000fce00078e02ff */
.L_x_346:
[----:B------:R-:W-:Y:S05]  /*19070*/  BSYNC B1 ;  /* 0x0000000000017941 */ /* 0x000fea0003800000 */
.L_x_345:
[----:B0-----:R-:W-:Y:S01]  /*19080*/  @!P6 IMAD R3, R48, R17, R2 ;  /* 0x000000113003e224 */ /* 0x001fe200078e0202 */
[----:B------:R-:W-:Y:S04]  /*19090*/  BSSY B1, `(.L_x_347) ;  /* 0x0000006000017945 */ /* 0x000fe80003800000 */
[----:B------:R0:W-:Y:S01]  /*190a0*/  @!P6 STG.E.U8 desc[UR36][R6.64+0x30], R3 ;  /* 0x000030030600e986 */ /* 0x0001e2000c101124 */
[----:B------:R-:W-:Y:S05]  /*190b0*/  @P1 BRA `(.L_x_348) ;  /* 0x00000000000c1947 */ /* 0x000fea0003800000 */
[----:B------:R-:W0:Y:S02]  /*190c0*/  LDG.E.U8 R16, desc[UR36][R14.64+0x31] ;  /* 0x000031240e107981 */ /* 0x000e24000c1e1100 */
[----:B0-----:R-:W-:-:S05]  /*190d0*/  PRMT R3, R16, 0x8880, RZ ;  /* 0x0000888010037816 */ /* 0x001fca00000000ff */
[----:B------:R-:W-:-:S07]  /*190e0*/  IMAD R2, R3, R18, RZ ;  /* 0x0000001203027224 */ /* 0x000fce00078e02ff */
.L_x_348:
[----:B------:R-:W-:Y:S05]  /*190f0*/  BSYNC B1 ;  /* 0x0000000000017941 */ /* 0x000fea0003800000 */
.L_x_347:
        /* <DEDUP_REMOVED lines=12> */
.L_x_350:
[----:B------:R-:W-:Y:S05]  /*191c0*/  BSYNC B1 ;  /* 0x0000000000017941 */ /* 0x000fea0003800000 */
.L_x_349:
[----:B0-----:R-:W-:Y:S01]  /*191d0*/  @!P4 IMAD R3, R50, R17, R2 ;  /* 0x000000113203c224 */ /* 0x001fe200078e0202 */
[----:B------:R-:W-:Y:S04]  /*191e0*/  BSSY B1, `(.L_x_351) ;  /* 0x0000006000017945 */ /* 0x000fe80003800000 */
[----:B------:R0:W-:Y:S01]  /*191f0*/  @!P4 STG.E.U8 desc[UR36][R8.64+0x30], R3 ;  /* 0x000030030800c986 */ /* 0x0001e2000c101124 */
[----:B------:R-:W-:Y:S05]  /*19200*/  @P3 BRA `(.L_x_352) ;  /* 0x00000000000c3947 */ /* 0x000fea0003800000 */
[----:B------:R-:W0:Y:S02]  /*19210*/  LDG.E.U8 R16, desc[UR36][R154.64+0x31] ;  /* 0x000031249a107981 */ /* 0x000e24000c1e1100 */
[----:B0-----:R-:W-:-:S05]  /*19220*/  PRMT R3, R16, 0x8880, RZ ;  /* 0x0000888010037816 */ /* 0x001fca00000000ff */
[----:B------:R-:W-:-:S07]  /*19230*/  IMAD R2, R3, R18, RZ ;  /* 0x0000001203027224 */ /* 0x000fce00078e02ff */
.L_x_352:
[----:B------:R-:W-:Y:S05]  /*19240*/  BSYNC B1 ;  /* 0x0000000000017941 */ /* 0x000fea0003800000 */
.L_x_351:
[----:B------:R-:W-:Y:S01]  /*19250*/  @!P3 IMAD R51, R51, R17, R2 ;  /* 0x000000113333b224 */ /* 0x000fe200078e0202 */
[----:B------:R-:W-:Y:S04]  /*19260*/  BSSY B1, `(.L_x_353) ;  /* 0x0000006000017945 */ /* 0x000fe80003800000 */
[----:B------:R0:W-:Y:S01]  /*19270*/  @!P3 STG.E.U8 desc[UR36][R8.64+0x31], R51 ;  /* 0x000031330800b986 */ /* 0x0001e2000c101124 */
[----:B------:R-:W-:Y:S05]  /*19280*/  @P5 BRA `(.L_x_354) ;  /* 0x00000000000c5947 */ /* 0x000fea0003800000 */
[----:B------:R-:W0:Y:S02]  /*19290*/  LDG.E.U8 R16, desc[UR36][R14.64+0x38] ;  /* 0x000038240e107981 */ /* 0x000e24000c1e1100 */
[----:B0-----:R-:W-:-:S05]  /*192a0*/  PRMT R3, R16, 0x8880, RZ ;  /* 0x0000888010037816 */ /* 0x001fca00000000ff */
[----:B------:R-:W-:-:S07]  /*192b0*/  IMAD R2, R3, R18, RZ ;  /* 0x0000001203027224 */ /* 0x000fce00078e02ff */
.L_x_354:
[----:B------:R-:W-:Y:S05]  /*192c0*/  BSYNC B1 ;  /* 0x0000000000017941 */ /* 0x000fea0003800000 */
.L_x_353:
[----:B0-----:R-:W-:Y:S01]  /*192d0*/  @!P5 IMAD R3, R52, R17, R2 ;  /* 0x000000113403d224 */ /* 0x001fe200078e0202 */
[----:B------:R-:W-:Y:S04]  /*192e0*/  BSSY B1, `(.L_x_355) ;  /* 0x0000006000017945 */ /* 0x000fe80003800000 */
[----:B------:R0:W-:Y:S01]  /*192f0*/  @!P5 STG.E.U8 desc[UR36][R6.64+0x38], R3 ;  /* 0x000038030600d986 */ /* 0x0001e2000c101124 */
[----:B------:R-:W-:Y:S05]  /*19300*/  @P6 BRA `(.L_x_356) ;  /* 0x00000000000c6947 */ /* 0x000fea0003800000 */
[----:B------:R-:W0:Y:S02]  /*19310*/  LDG.E.U8 R16, desc[UR36][R14.64+0x39] ;  /* 0x000039240e107981 */ /* 0x000e24000c1e1100 */
[----:B0-----:R-:W-:-:S05]  /*19320*/  PRMT R3, R16, 0x8880, RZ ;  /* 0x0000888010037816 */ /* 0x001fca00000000ff */
[----:B------:R-:W-:-:S07]  /*19330*/  IMAD R2, R3, R18, RZ ;  /* 0x0000001203027224 */ /* 0x000fce00078e02ff */
.L_x_356:
[----:B------:R-:W-:Y:S05]  /*19340*/  BSYNC B1 ;  /* 0x0000000000017941 */ /* 0x000fea0003800000 */
.L_x_355:
[----:B------:R-:W-:Y:S01]  /*19350*/  @!P6 IMAD R53, R53, R17, R2 ;  /* 0x000000113535e224 */ /* 0x000fe200078e0202 */
[----:B------:R-:W-:Y:S04]  /*19360*/  BSSY B1, `(.L_x_357) ;  /* 0x0000006000017945 */ /* 0x000fe80003800000 */
[----:B------:R0:W-:Y:S01]  /*19370*/  @!P6 STG.E.U8 desc[UR36][R6.64+0x39], R53 ;  /* 0x000039350600e986 */ /* 0x0001e2000c101124 */
[----:B------:R-:W-:Y:S05]  /*19380*/  @P1 BRA `(.L_x_358) ;  /* 0x00000000000c1947 */ /* 0x000fea0003800000 */
[----:B------:R-:W0:Y:S02]  /*19390*/  LDG.E.U8 R16, desc[UR36][R154.64+0x38] ;  /* 0x000038249a107981 */ /* 0x000e24000c1e1100 */
[----:B0-----:R-:W-:-:S05]  /*193a0*/  PRMT R3, R16, 0x8880, RZ ;  /* 0x0000888010037816 */ /* 0x001fca00000000ff */
[----:B------:R-:W-:-:S07]  /*193b0*/  IMAD R2, R3, R18, RZ ;  /* 0x0000001203027224 */ /* 0x000fce00078e02ff */
.L_x_358:
[----:B------:R-:W-:Y:S05]  /*193c0*/  BSYNC B1 ;  /* 0x0000000000017941 */ /* 0x000fea0003800000 */
.L_x_357:
        /* <DEDUP_REMOVED lines=12> */
.L_x_360:
[----:B------:R-:W-:Y:S05]  /*19490*/  BSYNC B1 ;  /* 0x0000000000017941 */ /* 0x000fea0003800000 */
.L_x_359:
[----:B------:R-:W-:Y:S01]  /*194a0*/  @!P4 IMAD R55, R55, R17, R2 ;  /* 0x000000113737c224 */ /* 0x000fe200078e0202 */
[----:B------:R-:W-:Y:S04]  /*194b0*/  BSSY B1, `(.L_x_361) ;  /* 0x0000006000017945 */ /* 0x000fe80003800000 */
[----:B------:R0:W-:Y:S01]  /*194c0*/  @!P4 STG.E.U8 desc[UR36][R8.64+0x39], R55 ;  /* 0x000039370800c986 */ /* 0x0001e2000c101124 */
[----:B------:R-:W-:Y:S05]  /*194d0*/  @P3 BRA `(.L_x_362) ;  /* 0x00000000000c3947 */ /* 0x000fea0003800000 */
[----:B------:R-:W0:Y:S02]  /*194e0*/  LDG.E.U8 R16, desc[UR36][R14.64+0x40] ;  /* 0x000040240e107981 */ /* 0x000e24000c1e1100 */
[----:B0-----:R-:W-:-:S05]  /*194f0*/  PRMT R3, R16, 0x8880, RZ ;  /* 0x0000888010037816 */ /* 0x001fca00000000ff */
[----:B------:R-:W-:-:S07]  /*19500*/  IMAD R2, R3, R18, RZ ;  /* 0x0000001203027224 */ /* 0x000fce00078e02ff */
.L_x_362:
[----:B------:R-:W-:Y:S05]  /*19510*/  BSYNC B1 ;  /* 0x0000000000017941 */ /* 0x000fea0003800000 */
.L_x_361:
[----:B0-----:R-:W-:Y:S01]  /*19520*/  @!P3 IMAD R3, R56, R17, R2 ;  /* 0x000000113803b224 */ /* 0x001fe200078e0202 */
[----:B------:R-:W-:Y:S04]  /*19530*/  BSSY B1, `(.L_x_363) ;  /* 0x0000006000017945 */ /* 0x000fe80003800000 */
[----:B------:R0:W-:Y:S01]  /*19540*/  @!P3 STG.E.U8 desc[UR36][R6.64+0x40], R3 ;  /* 0x000040030600b986 */ /* 0x0001e2000c101124 */
[----:B------:R-:W-:Y:S05]  /*19550*/  @P5 BRA `(.L_x_364) ;  /* 0x00000000000c5947 */ /* 0x000fea0003800000 */
[----:B------:R-:W0:Y:S02]  /*19560*/  LDG.E.U8 R16, desc[UR36][R14.64+0x41] ;  /* 0x000041240e107981 */ /* 0x000e24000c1e1100 */
[----:B0-----:R-:W-:-:S05]  /*19570*/  PRMT R3, R16, 0x8880, RZ ;  /* 0x0000888010037816 */ /* 0x001fca00000000ff */
[----:B------:R-:W-:-:S07]  /*19580*/  IMAD R2, R3, R18, RZ ;  /* 0x0000001203027224 */ /* 0x000fce00078e02ff */
.L_x_364:
[----:B------:R-:W-:Y:S05]  /*19590*/  BSYNC B1 ;  /* 0x0000000000017941 */ /* 0x000fea0003800000 */
.L_x_363:
[----:B------:R-:W-:Y:S01]  /*195a0*/  @!P5 IMAD R57, R57, R17, R2 ;  /* 0x000000113939d224 */ /* 0x000fe200078e0202 */
[----:B------:R-:W-:Y:S04]  /*195b0*/  BSSY B1, `(.L_x_365) ;  /* 0x0000006000017945 */ /* 0x000fe80003800000 */
[----:B------:R0:W-:Y:S01]  /*195c0*/  @!P5 STG.E.U8 desc[UR36][R6.64+0x41], R57 ;  /* 0x000041390600d986 */ /* 0x0001e2000c101124 */
[----:B------:R-:W-:Y:S05]  /*195d0*/  @P6 BRA `(.L_x_366) ;  /* 0x00000000000c6947 */ /* 0x000fea0003800000 */
[----:B------:R-:W0:Y:S02]  /*195e0*/  LDG.E.U8 R16, desc[UR36][R154.64+0x40] ;  /* 0x000040249a107981 */ /* 0x000e24000c1e1100 */
[----:B0-----:R-:W-:-:S05]  /*195f0*/  PRMT R3, R16, 0x8880, RZ ;  /* 0x0000888010037816 */ /* 0x001fca00000000ff */
[----:B------:R-:W-:-:S07]  /*19600*/  IMAD R2, R3, R18, RZ ;  /* 0x0000001203027224 */ /* 0x000fce00078e02ff */
.L_x_366:
[----:B------:R-:W-:Y:S05]  /*19610*/  BSYNC B1 ;  /* 0x0000000000017941 */ /* 0x000fea0003800000 */
.L_x_365:
[----:B0-----:R-:W-:Y:S01]  /*19620*/  @!P6 IMAD R3, R58, R17, R2 ;  /* 0x000000113a03e224 */ /* 0x001fe200078e0202 */
[----:B------:R-:W-:Y:S04]  /*19630*/  BSSY B1, `(.L_x_367) ;  /* 0x0000006000017945 */ /* 0x000fe80003800000 */
[----:B------:R0:W-:Y:S01]  /*19640*/  @!P6 STG.E.U8 desc[UR36][R8.64+0x40], R3 ;  /* 0x000040030800e986 */ /* 0x0001e2000c101124 */
[----:B------:R-:W-:Y:S05]  /*19650*/  @P1 BRA `(.L_x_368) ;  /* 0x00000000000c1947 */ /* 0x000fea0003800000 */
[----:B------:R-:W0:Y:S02]  /*19660*/  LDG.E.U8 R16, desc[UR36][R154.64+0x41] ;  /* 0x000041249a107981 */ /* 0x000e24000c1e1100 */
[----:B0-----:R-:W-:-:S05]  /*19670*/  PRMT R3, R16, 0x8880, RZ ;  /* 0x0000888010037816 */ /* 0x001fca00000000ff */
[----:B------:R-:W-:-:S07]  /*19680*/  IMAD R2, R3, R18, RZ ;  /* 0x0000001203027224 */ /* 0x000fce00078e02ff */
.L_x_368:
[----:B------:R-:W-:Y:S05]  /*19690*/  BSYNC B1 ;  /* 0x0000000000017941 */ /* 0x000fea0003800000 */
.L_x_367:
        /* <DEDUP_REMOVED lines=12> */
.L_x_370:
[----:B------:R-:W-:Y:S05]  /*19760*/  BSYNC B1 ;  /* 0x0000000000017941 */ /* 0x000fea0003800000 */
.L_x_369:
[----:B0-----:R-:W-:Y:S01]  /*19770*/  @!P4 IMAD R3, R60, R17, R2 ;  /* 0x000000113c03c224 */ /* 0x001fe200078e0202 */
[----:B------:R-:W-:Y:S04]  /*19780*/  BSSY B1, `(.L_x_371) ;  /* 0x0000006000017945 */ /* 0x000fe80003800000 */
[----:B------:R0:W-:Y:S01]  /*19790*/  @!P4 STG.E.U8 desc[UR36][R6.64+0x48], R3 ;  /* 0x000048030600c986 */ /* 0x0001e2000c101124 */
[----:B------:R-:W-:Y:S05]  /*197a0*/  @P3 BRA `(.L_x_372) ;  /* 0x00000000000c3947 */ /* 0x000fea0003800000 */
[----:B------:R-:W0:Y:S02]  /*197b0*/  LDG.E.U8 R16, desc[UR36][R14.64+0x49] ;  /* 0x000049240e107981 */ /* 0x000e24000c1e1100 */
[----:B0-----:R-:W-:-:S05]  /*197c0*/  PRMT R3, R16, 0x8880, RZ ;  /* 0x0000888010037816 */ /* 0x001fca00000000ff */
[----:B------:R-:W-:-:S07]  /*197d0*/  IMAD R2, R3, R18, RZ ;  /* 0x0000001203027224 */ /* 0x000fce00078e02ff */
.L_x_372:
[----:B------:R-:W-:Y:S05]  /*197e0*/  BSYNC B1 ;  /* 0x0000000000017941 */ /* 0x000fea0003800000 */
.L_x_371:
[----:B------:R-:W-:Y:S01]  /*197f0*/  @!P3 IMAD R61, R61, R17, R2 ;  /* 0x000000113d3db224 */ /* 0x000fe200078e0202 */
[----:B------:R-:W-:Y:S04]  /*19800*/  BSSY B1, `(.L_x_373) ;  /* 0x0000006000017945 */ /* 0x000fe80003800000 */
[----:B------:R0:W-:Y:S01]  /*19810*/  @!P3 STG.E.U8 desc[UR36][R6.64+0x49], R61 ;  /* 0x0000493d0600b986 */ /* 0x0001e2000c101124 */
[----:B------:R-:W-:Y:S05]  /*19820*/  @P5 BRA `(.L_x_374) ;  /* 0x00000000000c5947 */ /* 0x000fea0003800000 */
[----:B------:R-:W0:Y:S02]  /*19830*/  LDG.E.U8 R16, desc[UR36][R154.64+0x48] ;  /* 0x000048249a107981 */ /* 0x000e24000c1e1100 */
[----:B0-----:R-:W-:-:S05]  /*19840*/  PRMT R3, R16, 0x8880, RZ ;  /* 0x0000888010037816 */ /* 0x001fca00000000ff */
[----:B------:R-:W-:-:S07]  /*19850*/  IMAD R2, R3, R18, RZ ;  /* 0x0000001203027224 */ /* 0x000fce00078e02ff */
.L_x_374:
[----:B------:R-:W-:Y:S05]  /*19860*/  BSYNC B1 ;  /* 0x0000000000017941 */ /* 0x000fea0003800000 */
.L_x_373:
[----:B0-----:R-:W-:Y:S01]  /*19870*/  @!P5 IMAD R3, R62, R17, R2 ;  /* 0x000000113e03d224 */ /* 0x001fe200078e0202 */
[----:B------:R-:W-:Y:S04]  /*19880*/  BSSY B1, `(.L_x_375) ;  /* 0x0000006000017945 */ /* 0x000fe80003800000 */
[----:B------:R0:W-:Y:S01]  /*19890*/  @!P5 STG.E.U8 desc[UR36][R8.64+0x48], R3 ;  /* 0x000048030800d986 */ /* 0x0001e2000c101124 */
[----:B------:R-:W-:Y:S05]  /*198a0*/  @P6 BRA `(.L_x_376) ;  /* 0x00000000000c6947 */ /* 0x000fea0003800000 */
[----:B------:R-:W0:Y:S02]  /*198b0*/  LDG.E.U8 R16, desc[UR36][R154.64+0x49] ;  /* 0x000049249a107981 */ /* 0x000e24000c1e1100 */
[----:B0-----:R-:W-:-:S05]  /*198c0*/  PRMT R3, R16, 0x8880, RZ ;  /* 0x0000888010037816 */ /* 0x001fca00000000ff */
[----:B------:R-:W-:-:S07]  /*198d0*/  IMAD R2, R3, R18, RZ ;  /* 0x0000001203027224 */ /* 0x000fce00078e02ff */
.L_x_376:
[----:B------:R-:W-:Y:S05]  /*198e0*/  BSYNC B1 ;  /* 0x0000000000017941 */ /* 0x000fea0003800000 */
.L_x_375:
[----:B------:R-:W-:Y:S01]  /*198f0*/  @!P6 IMAD R63, R63, R17, R2 ;  /* 0x000000113f3fe224 */ /* 0x000fe200078e0202 */
[----:B------:R-:W-:Y:S04]  /*19900*/  BSSY B1, `(.L_x_377) ;  /* 0x0000006000017945 */ /* 0x000fe80003800000 */
[----:B------:R0:W-:Y:S01]  /*19910*/  @!P6 STG.E.U8 desc[UR36][R8.64+0x49], R63 ;  /* 0x0000493f0800e986 */ /* 0x0001e2000c101124 */
[----:B------:R-:W-:Y:S05]  /*19920*/  @P1 BRA `(.L_x_378) ;  /* 0x00000000000c1947 */ /* 0x000fea0003800000 */
[----:B------:R-:W0:Y:S02]  /*19930*/  LDG.E.U8 R16, desc[UR36][R14.64+0x50] ;  /* 0x000050240e107981 */ /* 0x000e24000c1e1100 */
[----:B0-----:R-:W-:-:S05]  /*19940*/  PRMT R3, R16, 0x8880, RZ ;  /* 0x0000888010037816 */ /* 0x001fca00000000ff */
[----:B------:R-:W-:-:S07]  /*19950*/  IMAD R2, R3, R18, RZ ;  /* 0x0000001203027224 */ /* 0x000fce00078e02ff */
.L_x_378:
[----:B------:R-:W-:Y:S05]  /*19960*/  BSYNC B1 ;  /* 0x0000000000017941 */ /* 0x000fea0003800000 */
.L_x_377:
        /* <DEDUP_REMOVED lines=12> */
.L_x_380:
[----:B------:R-:W-:Y:S05]  /*19a30*/  BSYNC B1 ;  /* 0x0000000000017941 */ /* 0x000fea0003800000 */
.L_x_379:
[----:B------:R-:W-:Y:S01]  /*19a40*/  @!P4 IMAD R65, R65, R17, R2 ;  /* 0x000000114141c224 */ /* 0x000fe200078e0202 */
[----:B------:R-:W-:Y:S04]  /*19a50*/  BSSY B1, `(.L_x_381) ;  /* 0x0000006000017945 */ /* 0x000fe80003800000 */
[----:B------:R0:W-:Y:S01]  /*19a60*/  @!P4 STG.E.U8 desc[UR36][R6.64+0x51], R65 ;  /* 0x000051410600c986 */ /* 0x0001e2000c101124 */
[----:B------:R-:W-:Y:S05]  /*19a70*/  @P3 BRA `(.L_x_382) ;  /* 0x00000000000c3947 */ /* 0x000fea0003800000 */
[----:B------:R-:W0:Y:S02]  /*19a80*/  LDG.E.U8 R16, desc[UR36][R154.64+0x50] ;  /* 0x000050249a107981 */ /* 0x000e24000c1e1100 */
[----:B0-----:R-:W-:-:S05]  /*19a90*/  PRMT R3, R16, 0x8880, RZ ;  /* 0x0000888010037816 */ /* 0x001fca00000000ff */
[----:B------:R-:W-:-:S07]  /*19aa0*/  IMAD R2, R3, R18, RZ ;  /* 0x0000001203027224 */ /* 0x000fce00078e02ff */
.L_x_382:
[----:B------:R-:W-:Y:S05]  /*19ab0*/  BSYNC B1 ;  /* 0x0000000000017941 */ /* 0x000fea0003800000 */
.L_x_381:
[----:B0-----:R-:W-:Y:S01]  /*19ac0*/  @!P3 IMAD R3, R66, R17, R2 ;  /* 0x000000114203b224 */ /* 0x001fe200078e0202 */
[----:B------:R-:W-:Y:S04]  /*19ad0*/  BSSY B1, `(.L_x_383) ;  /* 0x0000006000017945 */ /* 0x000fe80003800000 */
[----:B------:R0:W-:Y:S01]  /*19ae0*/  @!P3 STG.E.U8 desc[UR36][R8.64+0x50], R3 ;  /* 0x000050030800b986 */ /* 0x0001e2000c101124 */
[----:B------:R-:W-:Y:S05]  /*19af0*/  @P5 BRA `(.L_x_384) ;  /* 0x00000000000c5947 */ /* 0x000fea0003800000 */
[----:B------:R-:W0:Y:S02]  /*19b00*/  LDG.E.U8 R16, desc[UR36][R154.64+0x51] ;  /* 0x000051249a107981 */ /* 0x000e24000c1e1100 */
[----:B0-----:R-:W-:-:S05]  /*19b10*/  PRMT R3, R16, 0x8880, RZ ;  /* 0x0000888010037816 */ /* 0x001fca00000000ff */
[----:B------:R-:W-:-:S07]  /*19b20*/  IMAD R2, R3, R18, RZ ;  /* 0x0000001203027224 */ /* 0x000fce00078e02ff */
.L_x_384:
[----:B------:R-:W-:Y:S05]  /*19b30*/  BSYNC B1 ;  /* 0x0000000000017941 */ /* 0x000fea0003800000 */
.L_x_383:
[----:B------:R-:W-:Y:S01]  /*19b40*/  @!P5 IMAD R67, R67, R17, R2 ;  /* 0x000000114343d224 */ /* 0x000fe200078e0202 */
[----:B------:R-:W-:Y:S04]  /*19b50*/  BSSY B1, `(.L_x_385) ;  /* 0x0000006000017945 */ /* 0x000fe80003800000 */
[----:B------:R0:W-:Y:S01]  /*19b60*/  @!P5 STG.E.U8 desc[UR36][R8.64+0x51], R67 ;  /* 0x000051430800d986 */ /* 0x0001e2000c101124 */
[----:B------:R-:W-:Y:S05]  /*19b70*/  @P6 BRA `(.L_x_386) ;  /* 0x00000000000c6947 */ /* 0x000fea0003800000 */
[----:B------:R-:W0:Y:S02]  /*19b80*/  LDG.E.U8 R16, desc[UR36][R14.64+0x58] ;  /* 0x000058240e107981 */ /* 0x000e24000c1e1100 */
[----:B0-----:R-:W-:-:S05]  /*19b90*/  PRMT R3, R16, 0x8880, RZ ;  /* 0x0000888010037816 */ /* 0x001fca00000000ff */
[----:B------:R-:W-:-:S07]  /*19ba0*/  IMAD R2, R3, R18, RZ ;  /* 0x0000001203027224 */ /* 0x000fce00078e02ff */
.L_x_386:
[----:B------:R-:W-:Y:S05]  /*19bb0*/  BSYNC B1 ;  /* 0x0000000000017941 */ /* 0x000fea0003800000 */
.L_x_385:
[----:B0-----:R-:W-:Y:S01]  /*19bc0*/  @!P6 IMAD R3, R68, R17, R2 ;  /* 0x000000114403e224 */ /* 0x001fe200078e0202 */
[----:B------:R-:W-:Y:S04]  /*19bd0*/  BSSY B1, `(.L_x_387) ;  /* 0x0000006000017945 */ /* 0x000fe80003800000 */
[----:B------:R0:W-:Y:S01]  /*19be0*/  @!P6 STG.E.U8 desc[UR36][R6.64+0x58], R3 ;  /* 0x000058030600e986 */ /* 0x0001e2000c101124 */
[----:B------:R-:W-:Y:S05]  /*19bf0*/  @P1 BRA `(.L_x_388) ;  /* 0x00000000000c1947 */ /* 0x000fea0003800000 */
[----:B------:R-:W0:Y:S02]  /*19c00*/  LDG.E.U8 R16, desc[UR36][R14.64+0x59] ;  /* 0x000059240e107981 */ /* 0x000e24000c1e1100 */
[----:B0-----:R-:W-:-:S05]  /*19c10*/  PRMT R3, R16, 0x8880, RZ ;  /* 0x0000888010037816 */ /* 0x001fca00000000ff */
[----:B------:R-:W-:-:S07]  /*19c20*/  IMAD R2, R3, R18, RZ ;  /* 0x0000001203027224 */ /* 0x000fce00078e02ff */
.L_x_388:
[----:B------:R-:W-:Y:S05]  /*19c30*/  BSYNC B1 ;  /* 0x0000000000017941 */ /* 0x000fea0003800000 */
.L_x_387:
        /* <DEDUP_REMOVED lines=12> */
.L_x_390:
[----:B------:R-:W-:Y:S05]  /*19d00*/  BSYNC B1 ;  /* 0x0000000000017941 */ /* 0x000fea0003800000 */
.L_x_389:
[----:B0-----:R-:W-:Y:S01]  /*19d10*/  @!P4 IMAD R3, R70, R17, R2 ;  /* 0x000000114603c224 */ /* 0x001fe200078e0202 */
[----:B------:R-:W-:Y:S04]  /*19d20*/  BSSY B1, `(.L_x_391) ;  /* 0x0000006000017945 */ /* 0x000fe80003800000 */
[----:B------:R0:W-:Y:S01]  /*19d30*/  @!P4 STG.E.U8 desc[UR36][R8.64+0x58], R3 ;  /* 0x000058030800c986 */ /* 0x0001e2000c101124 */
[----:B------:R-:W-:Y:S05]  /*19d40*/  @P3 BRA `(.L_x_392) ;  /* 0x00000000000c3947 */ /* 0x000fea0003800000 */
[----:B------:R-:W0:Y:S02]  /*19d50*/  LDG.E.U8 R16, desc[UR36][R154.64+0x59] ;  /* 0x000059249a107981 */ /* 0x000e24000c1e1100 */
[----:B0-----:R-:W-:-:S05]  /*19d60*/  PRMT R3, R16, 0x8880, RZ ;  /* 0x0000888010037816 */ /* 0x001fca00000000ff */
[----:B------:R-:W-:-:S07]  /*19d70*/  IMAD R2, R3, R18, RZ ;  /* 0x0000001203027224 */ /* 0x000fce00078e02ff */
.L_x_392:
[----:B------:R-:W-:Y:S05]  /*19d80*/  BSYNC B1 ;  /* 0x0000000000017941 */ /* 0x000fea0003800000 */
.L_x_391:
[----:B------:R-:W-:Y:S01]  /*19d90*/  @!P3 IMAD R71, R71, R17, R2 ;  /* 0x000000114747b224 */ /* 0x000fe200078e0202 */
[----:B------:R-:W-:Y:S04]  /*19da0*/  BSSY B1, `(.L_x_393) ;  /* 0x0000006000017945 */ /* 0x000fe80003800000 */
[----:B------:R0:W-:Y:S01]  /*19db0*/  @!P3 STG.E.U8 desc[UR36][R8.64+0x59], R71 ;  /* 0x000059470800b986 */ /* 0x0001e2000c101124 */
[----:B------:R-:W-:Y:S05]  /*19dc0*/  @P5 BRA `(.L_x_394) ;  /* 0x00000000000c5947 */ /* 0x000fea0003800000 */
[----:B------:R-:W0:Y:S02]  /*19dd0*/  LDG.E.U8 R16, desc[UR36][R14.64+0x60] ;  /* 0x000060240e107981 */ /* 0x000e24000c1e1100 */
[----:B0-----:R-:W-:-:S05]  /*19de0*/  PRMT R3, R16, 0x8880, RZ ;  /* 0x0000888010037816 */ /* 0x001fca00000000ff */
[----:B------:R-:W-:-:S07]  /*19df0*/  IMAD R2, R3, R18, RZ ;  /* 0x0000001203027224 */ /* 0x000fce00078e02ff */
.L_x_394:
[----:B------:R-:W-:Y:S05]  /*19e00*/  BSYNC B1 ;  /* 0x0000000000017941 */ /* 0x000fea0003800000 */
.L_x_393:
[----:B0-----:R-:W-:Y:S01]  /*19e10*/  @!P5 IMAD R3, R72, R17, R2 ;  /* 0x000000114803d224 */ /* 0x001fe200078e0202 */
[----:B------:R-:W-:Y:S04]  /*19e20*/  BSSY B1, `(.L_x_395) ;  /* 0x0000006000017945 */ /* 0x000fe80003800000 */
[----:B------:R0:W-:Y:S01]  /*19e30*/  @!P5 STG.E.U8 desc[UR36][R6.64+0x60], R3 ;  /* 0x000060030600d986 */ /* 0x0001e2000c101124 */
[----:B------:R-:W-:Y:S05]  /*19e40*/  @P6 BRA `(.L_x_396) ;  /* 0x00000000000c6947 */ /* 0x000fea0003800000 */
[----:B------:R-:W0:Y:S02]  /*19e50*/  LDG.E.U8 R16, desc[UR36][R14.64+0x61] ;  /* 0x000061240e107981 */ /* 0x000e24000c1e1100 */
[----:B0-----:R-:W-:-:S05]  /*19e60*/  PRMT R3, R16, 0x8880, RZ ;  /* 0x0000888010037816 */ /* 0x001fca00000000ff */
[----:B------:R-:W-:-:S07]  /*19e70*/  IMAD R2, R3, R18, RZ ;  /* 0x0000001203027224 */ /* 0x000fce00078e02ff */
.L_x_396:
[----:B------:R-:W-:Y:S05]  /*19e80*/  BSYNC B1 ;  /* 0x0000000000017941 */ /* 0x000fea0003800000 */
.L_x_395:
[----:B------:R-:W-:Y:S01]  /*19e90*/  @!P6 IMAD R73, R73, R17, R2 ;  /* 0x000000114949e224 */ /* 0x000fe200078e0202 */
[----:B------:R-:W-:Y:S04]  /*19ea0*/  BSSY B1, `(.L_x_397) ;  /* 0x0000006000017945 */ /* 0x000fe80003800000 */
[----:B------:R0:W-:Y:S01]  /*19eb0*/  @!P6 STG.E.U8 desc[UR36][R6.64+0x61], R73 ;  /* 0x000061490600e986 */ /* 0x0001e2000c101124 */
[----:B------:R-:W-:Y:S05]  /*19ec0*/  @P1 BRA `(.L_x_398) ;  /* 0x00000000000c1947 */ /* 0x000fea0003800000 */
[----:B------:R-:W0:Y:S02]  /*19ed0*/  LDG.E.U8 R16, desc[UR36][R154.64+0x60] ;  /* 0x000060249a107981 */ /* 0x000e24000c1e1100 */
[----:B0-----:R-:W-:-:S05]  /*19ee0*/  PRMT R3, R16, 0x8880, RZ ;  /* 0x0000888010037816 */ /* 0x001fca00000000ff */
[----:B------:R-:W-:-:S07]  /*19ef0*/  IMAD R2, R3, R18, RZ ;  /* 0x0000001203027224 */ /* 0x000fce00078e02ff */
.L_x_398:
[----:B------:R-:W-:Y:S05]  /*19f00*/  BSYNC B1 ;  /* 0x0000000000017941 */ /* 0x000fea0003800000 */
.L_x_397:
        /* <DEDUP_REMOVED lines=12> */
.L_x_400:
[----:B------:R-:W-:Y:S05]  /*19fd0*/  BSYNC B1 ;  /* 0x0000000000017941 */ /* 0x000fea0003800000 */
.L_x_399:
[----:B------:R-:W-:Y:S01]  /*19fe0*/  @!P4 IMAD R75, R75, R17, R2 ;  /* 0x000000114b4bc224 */ /* 0x000fe200078e0202 */
[----:B------:R-:W-:Y:S04]  /*19ff0*/  BSSY B1, `(.L_x_401) ;  /* 0x0000006000017945 */ /* 0x000fe80003800000 */
[----:B------:R0:W-:Y:S01]  /*1a000*/  @!P4 STG.E.U8 desc[UR36][R8.64+0x61], R75 ;  /* 0x0000614b0800c986 */ /* 0x0001e2000c101124 */
[----:B------:R-:W-:Y:S05]  /*1a010*/  @P3 BRA `(.L_x_402) ;  /* 0x00000000000c3947 */ /* 0x000fea0003800000 */
[----:B------:R-:W0:Y:S02]  /*1a020*/  LDG.E.U8 R16, desc[UR36][R14.64+0x68] ;  /* 0x000068240e107981 */ /* 0x000e24000c1e1100 */
[----:B0-----:R-:W-:-:S05]  /*1a030*/  PRMT R3, R16, 0x8880, RZ ;  /* 0x0000888010037816 */ /* 0x001fca00000000ff */
[----:B------:R-:W-:-:S07]  /*1a040*/  IMAD R2, R3, R18, RZ ;  /* 0x0000001203027224 */ /* 0x000fce00078e02ff */
.L_x_402:
[----:B------:R-:W-:Y:S05]  /*1a050*/  BSYNC B1 ;  /* 0x0000000000017941 */ /* 0x000fea0003800000 */
.L_x_401:
[----:B0-----:R-:W-:Y:S01]  /*1a060*/  @!P3 IMAD R3, R76, R17, R2 ;  /* 0x000000114c03b224 */ /* 0x001fe200078e0202 */
[----:B------:R-:W-:Y:S04]  /*1a070*/  BSSY B1, `(.L_x_403) ;  /* 0x0000006000017945 */ /* 0x000fe80003800000 */
[----:B------:R0:W-:Y:S01]  /*1a080*/  @!P3 STG.E.U8 desc[UR36][R6.64+0x68], R3 ;  /* 0x000068030600b986 */ /* 0x0001e2000c101124 */
[----:B------:R-:W-:Y:S05]  /*1a090*/  @P5 BRA `(.L_x_404) ;  /* 0x00000000000c5947 */ /* 0x000fea0003800000 */
[----:B------:R-:W0:Y:S02]  /*1a0a0*/  LDG.E.U8 R16, desc[UR36][R14.64+0x69] ;  /* 0x000069240e107981 */ /* 0x000e24000c1e1100 */
[----:B0-----:R-:W-:-:S05]  /*1a0b0*/  PRMT R3, R16, 0x8880, RZ ;  /* 0x0000888010037816 */ /* 0x001fca00000000ff */
[----:B------:R-:W-:-:S07]  /*1a0c0*/  IMAD R2, R3, R18, RZ ;  /* 0x0000001203027224 */ /* 0x000fce00078e02ff */
.L_x_404:
[----:B------:R-:W-:Y:S05]  /*1a0d0*/  BSYNC B1 ;  /* 0x0000000000017941 */ /* 0x000fea0003800000 */
.L_x_403:
[----:B------:R-:W-:Y:S01]  /*1a0e0*/  @!P5 IMAD R77, R77, R17, R2 ;  /* 0x000000114d4dd224 */ /* 0x000fe200078e0202 */
[----:B------:R-:W-:Y:S04]  /*1a0f0*/  BSSY B1, `(.L_x_405) ;  /* 0x0000006000017945 */ /* 0x000fe80003800000 */
[----:B------:R0:W-:Y:S01]  /*1a100*/  @!P5 STG.E.U8 desc[UR36][R6.64+0x69], R77 ;  /* 0x0000694d0600d986 */ /* 0x0001e2000c101124 */
[----:B------:R-:W-:Y:S05]  /*1a110*/  @P6 BRA `(.L_x_406) ;  /* 0x00000000000c6947 */ /* 0x000fea0003800000 */
[----:B------:R-:W0:Y:S02]  /*1a120*/  LDG.E.U8 R16, desc[UR36][R154.64+0x68] ;  /* 0x000068249a107981 */ /* 0x000e24000c1e1100 */
[----:B0-----:R-:W-:-:S05]  /*1a130*/  PRMT R3, R16, 0x8880, RZ ;  /* 0x0000888010037816 */ /* 0x001fca00000000ff */
[----:B------:R-:W-:-:S07]  /*1a140*/  IMAD R2, R3, R18, RZ ;  /* 0x0000001203027224 */ /* 0x000fce00078e02ff */
.L_x_406:
[----:B------:R-:W-:Y:S05]  /*1a150*/  BSYNC B1 ;  /* 0x0000000000017941 */ /* 0x000fea0003800000 */
.L_x_405:
[----:B0-----:R-:W-:Y:S01]  /*1a160*/  @!P6 IMAD R3, R78, R17, R2 ;  /* 0x000000114e03e224 */ /* 0x001fe200078e0202 */
[----:B------:R-:W-:Y:S04]  /*1a170*/  BSSY B1, `(.L_x_407) ;  /* 0x0000006000017945 */ /* 0x000fe80003800000 */
[----:B------:R0:W-:Y:S01]  /*1a180*/  @!P6 STG.E.U8 desc[UR36][R8.64+0x68], R3 ;  /* 0x000068030800e986 */ /* 0x0001e2000c101124 */
[----:B------:R-:W-:Y:S05]  /*1a190*/  @P1 BRA `(.L_x_408) ;  /* 0x00000000000c1947 */ /* 0x000fea0003800000 */
[----:B------:R-:W0:Y:S02]  /*1a1a0*/  LDG.E.U8 R16, desc[UR36][R154.64+0x69] ;  /* 0x000069249a107981 */ /* 0x000e24000c1e1100 */
[----:B0-----:R-:W-:-:S05]  /*1a1b0*/  PRMT R3, R16, 0x8880, RZ ;  /* 0x0000888010037816 */ /* 0x001fca00000000ff */
[----:B------:R-:W-:-:S07]  /*1a1c0*/  IMAD R2, R3, R18, RZ ;  /* 0x0000001203027224 */ /* 0x000fce00078e02ff */
.L_x_408:
[----:B------:R-:W-:Y:S05]  /*1a1d0*/  BSYNC B1 ;  /* 0x0000000000017941 */ /* 0x000fea0003800000 */
.L_x_407:
        /* <DEDUP_REMOVED lines=12> */
.L_x_410:
[----:B------:R-:W-:Y:S05]  /*1a2a0*/  BSYNC B1 ;  /* 0x0000000000017941 */ /* 0x000fea0003800000 */
.L_x_409:
[----:B0-----:R-:W-:Y:S01]  /*1a2b0*/  @!P4 IMAD R3, R80, R17, R2 ;  /* 0x000000115003c224 */ /* 0x001fe200078e0202 */
[----:B------:R-:W-:Y:S04]  /*1a2c0*/  BSSY B1, `(.L_x_411) ;  /* 0x0000006000017945 */ /* 0x000fe80003800000 */
[----:B------:R0:W-:Y:S01]  /*1a2d0*/  @!P4 STG.E.U8 desc[UR36][R6.64+0x70], R3 ;  /* 0x000070030600c986 */ /* 0x0001e2000c101124 */
[----:B------:R-:W-:Y:S05]  /*1a2e0*/  @P3 BRA `(.L_x_412) ;  /* 0x00000000000c3947 */ /* 0x000fea0003800000 */
[----:B------:R-:W0:Y:S02]  /*1a2f0*/  LDG.E.U8 R16, desc[UR36][R14.64+0x71] ;  /* 0x000071240e107981 */ /* 0x000e24000c1e1100 */
[----:B0-----:R-:W-:-:S05]  /*1a300*/  PRMT R3, R16, 0x8880, RZ ;  /* 0x0000888010037816 */ /* 0x001fca00000000ff */
[----:B------:R-:W-:-:S07]  /*1a310*/  IMAD R2, R3, R18, RZ ;  /* 0x0000001203027224 */ /* 0x000fce00078e02ff */
.L_x_412:
[----:B------:R-:W-:Y:S05]  /*1a320*/  BSYNC B1 ;  /* 0x0000000000017941 */ /* 0x000fea0003800000 */
.L_x_411:
[----:B------:R-:W-:Y:S01]  /*1a330*/  @!P3 IMAD R81, R81, R17, R2 ;  /* 0x000000115151b224 */ /* 0x000fe200078e0202 */
[----:B------:R-:W-:Y:S04]  /*1a340*/  BSSY B1, `(.L_x_413) ;  /* 0x0000006000017945 */ /* 0x000fe80003800000 */
[----:B------:R0:W-:Y:S01]  /*1a350*/  @!P3 STG.E.U8 desc[UR36][R6.64+0x71], R81 ;  /* 0x000071510600b986 */ /* 0x0001e2000c101124 */
[----:B------:R-:W-:Y:S05]  /*1a360*/  @P5 BRA `(.L_x_414) ;  /* 0x00000000000c5947 */ /* 0x000fea0003800000 */
[----:B------:R-:W0:Y:S02]  /*1a370*/  LDG.E.U8 R16, desc[UR36][R154.64+0x70] ;  /* 0x000070249a107981 */ /* 0x000e24000c1e1100 */
[----:B0-----:R-:W-:-:S05]  /*1a380*/  PRMT R3, R16, 0x8880, RZ ;  /* 0x0000888010037816 */ /* 0x001fca00000000ff */
[----:B------:R-:W-:-:S07]  /*1a390*/  IMAD R2, R3, R18, RZ ;  /* 0x0000001203027224 */ /* 0x000fce00078e02ff */
.L_x_414:
[----:B------:R-:W-:Y:S05]  /*1a3a0*/  BSYNC B1 ;  /* 0x0000000000017941 */ /* 0x000fea0003800000 */
.L_x_413:
[----:B0-----:R-:W-:Y:S01]  /*1a3b0*/  @!P5 IMAD R3, R82, R17, R2 ;  /* 0x000000115203d224 */ /* 0x001fe200078e0202 */
[----:B------:R-:W-:Y:S04]  /*1a3c0*/  BSSY B1, `(.L_x_415) ;  /* 0x0000006000017945 */ /* 0x000fe80003800000 */
[----:B------:R0:W-:Y:S01]  /*1a3d0*/  @!P5 STG.E.U8 desc[UR36][R8.64+0x70], R3 ;  /* 0x000070030800d986 */ /* 0x0001e2000c101124 */
[----:B------:R-:W-:Y:S05]  /*1a3e0*/  @P6 BRA `(.L_x_416) ;  /* 0x00000000000c6947 */ /* 0x000fea0003800000 */
[----:B------:R-:W0:Y:S02]  /*1a3f0*/  LDG.E.U8 R16, desc[UR36][R154.64+0x71] ;  /* 0x000071249a107981 */ /* 0x000e24000c1e1100 */
[----:B0-----:R-:W-:-:S05]  /*1a400*/  PRMT R3, R16, 0x8880, RZ ;  /* 0x0000888010037816 */ /* 0x001fca00000000ff */
[----:B------:R-:W-:-:S07]  /*1a410*/  IMAD R2, R3, R18, RZ ;  /* 0x0000001203027224 */ /* 0x000fce00078e02ff */
.L_x_416:
[----:B------:R-:W-:Y:S05]  /*1a420*/  BSYNC B1 ;  /* 0x0000000000017941 */ /* 0x000fea0003800000 */
.L_x_415:
[----:B------:R-:W-:Y:S01]  /*1a430*/  @!P6 IMAD R83, R83, R17, R2 ;  /* 0x000000115353e224 */ /* 0x000fe200078e0202 */
[----:B------:R-:W-:Y:S04]  /*1a440*/  BSSY B1, `(.L_x_417) ;  /* 0x0000006000017945 */ /* 0x000fe80003800000 */
[----:B------:R0:W-:Y:S01]  /*1a450*/  @!P6 STG.E.U8 desc[UR36][R8.64+0x71], R83 ;  /* 0x000071530800e986 */ /* 0x0001e2000c101124 */
[----:B------:R-:W-:Y:S05]  /*1a460*/  @P1 BRA `(.L_x_418) ;  /* 0x00000000000c1947 */ /* 0x000fea0003800000 */
[----:B------:R-:W0:Y:S02]  /*1a470*/  LDG.E.U8 R16, desc[UR36][R14.64+0x78] ;  /* 0x000078240e107981 */ /* 0x000e24000c1e1100 */
[----:B0-----:R-:W-:-:S05]  /*1a480*/  PRMT R3, R16, 0x8880, RZ ;  /* 0x0000888010037816 */ /* 0x001fca00000000ff */
[----:B------:R-:W-:-:S07]  /*1a490*/  IMAD R2, R3, R18, RZ ;  /* 0x0000001203027224 */ /* 0x000fce00078e02ff */
.L_x_418:
[----:B------:R-:W-:Y:S05]  /*1a4a0*/  BSYNC B1 ;  /* 0x0000000000017941 */ /* 0x000fea0003800000 */
.L_x_417:
        /* <DEDUP_REMOVED lines=12> */
.L_x_420:
[----:B------:R-:W-:Y:S05]  /*1a570*/  BSYNC B1 ;  /* 0x0000000000017941 */ /* 0x000fea0003800000 */
.L_x_419:
[----:B------:R-:W-:Y:S01]  /*1a580*/  @!P4 IMAD R85, R85, R17, R2 ;  /* 0x000000115555c224 */ /* 0x000fe200078e0202 */
[----:B------:R-:W-:Y:S04]  /*1a590*/  BSSY B1, `(.L_x_421) ;  /* 0x0000006000017945 */ /* 0x000fe80003800000 */
[----:B------:R0:W-:Y:S01]  /*1a5a0*/  @!P4 STG.E.U8 desc[UR36][R6.64+0x79], R85 ;  /* 0x000079550600c986 */ /* 0x0001e2000c101124 */
[----:B------:R-:W-:Y:S05]  /*1a5b0*/  @P3 BRA `(.L_x_422) ;  /* 0x00000000000c3947 */ /* 0x000fea0003800000 */
[----:B------:R-:W0:Y:S02]  /*1a5c0*/  LDG.E.U8 R16, desc[UR36][R154.64+0x78] ;  /* 0x000078249a107981 */ /* 0x000e24000c1e1100 */
[----:B0-----:R-:W-:-:S05]  /*1a5d0*/  PRMT R3, R16, 0x8880, RZ ;  /* 0x0000888010037816 */ /* 0x001fca00000000ff */
[----:B------:R-:W-:-:S07]  /*1a5e0*/  IMAD R2, R3, R18, RZ ;  /* 0x0000001203027224 */ /* 0x000fce00078e02ff */
.L_x_422:
[----:B------:R-:W-:Y:S05]  /*1a5f0*/  BSYNC B1 ;  /* 0x0000000000017941 */ /* 0x000fea0003800000 */
.L_x_421:
[----:B0-----:R-:W-:Y:S01]  /*1a600*/  @!P3 IMAD R3, R86, R17, R2 ;  /* 0x000000115603b224 */ /* 0x001fe200078e0202 */
[----:B------:R-:W-:Y:S04]  /*1a610*/  BSSY B1, `(.L_x_423) ;  /* 0x0000006000017945 */ /* 0x000fe80003800000 */
[----:B------:R0:W-:Y:S01]  /*1a620*/  @!P3 STG.E.U8 desc[UR36][R8.64+0x78], R3 ;  /* 0x000078030800b986 */ /* 0x0001e2000c101124 */
[----:B------:R-:W-:Y:S05]  /*1a630*/  @P5 BRA `(.L_x_424) ;  /* 0x00000000000c5947 */ /* 0x000fea0003800000 */
[----:B------:R-:W0:Y:S02]  /*1a640*/  LDG.E.U8 R16, desc[UR36][R154.64+0x79] ;  /* 0x000079249a107981 */ /* 0x000e24000c1e1100 */
[----:B0-----:R-:W-:-:S05]  /*1a650*/  PRMT R3, R16, 0x8880, RZ ;  /* 0x0000888010037816 */ /* 0x001fca00000000ff */
[----:B------:R-:W-:-:S07]  /*1a660*/  IMAD R2, R3, R18, RZ ;  /* 0x0000001203027224 */ /* 0x000fce00078e02ff */
.L_x_424:
[----:B------:R-:W-:Y:S05]  /*1a670*/  BSYNC B1 ;  /* 0x0000000000017941 */ /* 0x000fea0003800000 */
.L_x_423:
[----:B------:R-:W-:Y:S01]  /*1a680*/  @!P5 IMAD R87, R87, R17, R2 ;  /* 0x000000115757d224 */ /* 0x000fe200078e0202 */
[----:B------:R-:W-:Y:S04]  /*1a690*/  BSSY B1, `(.L_x_425) ;  /* 0x0000006000017945 */ /* 0x000fe80003800000 */
[----:B------:R0:W-:Y:S01]  /*1a6a0*/  @!P5 STG.E.U8 desc[UR36][R8.64+0x79], R87 ;  /* 0x000079570800d986 */ /* 0x0001e2000c101124 */
[----:B------:R-:W-:Y:S05]  /*1a6b0*/  @P6 BRA `(.L_x_426) ;  /* 0x00000000000c6947 */ /* 0x000fea0003800000 */
[----:B------:R-:W0:Y:S02]  /*1a6c0*/  LDG.E.U8 R16, desc[UR36][R14.64+0x80] ;  /* 0x000080240e107981 */ /* 0x000e24000c1e1100 */
[----:B0-----:R-:W-:-:S05]  /*1a6d0*/  PRMT R3, R16, 0x8880, RZ ;  /* 0x0000888010037816 */ /* 0x001fca00000000ff */
[----:B------:R-:W-:-:S07]  /*1a6e0*/  IMAD R2, R3, R18, RZ ;  /* 0x0000001203027224 */ /* 0x000fce00078e02ff */
.L_x_426:
[----:B------:R-:W-:Y:S05]  /*1a6f0*/  BSYNC B1 ;  /* 0x0000000000017941 */ /* 0x000fea0003800000 */
.L_x_425:
[----:B0-----:R-:W-:Y:S01]  /*1a700*/  @!P6 IMAD R3, R88, R17, R2 ;  /* 0x000000115803e224 */ /* 0x001fe200078e0202 */
[----:B------:R-:W-:Y:S04]  /*1a710*/  BSSY B1, `(.L_x_427) ;  /* 0x0000006000017945 */ /* 0x000fe80003800000 */
[----:B------:R0:W-:Y:S01]  /*1a720*/  @!P6 STG.E.U8 desc[UR36][R6.64+0x80], R3 ;  /* 0x000080030600e986 */ /* 0x0001e2000c101124 */
[----:B------:R-:W-:Y:S05]  /*1a730*/  @P1 BRA `(.L_x_428) ;  /* 0x00000000000c1947 */ /* 0x000fea0003800000 */
[----:B------:R-:W0:Y:S02]  /*1a740*/  LDG.E.U8 R16, desc[UR36][R14.64+0x81] ;  /* 0x000081240e107981 */ /* 0x000e24000c1e1100 */
[----:B0-----:R-:W-:-:S05]  /*1a750*/  PRMT R3, R16, 0x8880, RZ ;  /* 0x0000888010037816 */ /* 0x001fca00000000ff */
[----:B------:R-:W-:-:S07]  /*1a760*/  IMAD R2, R3, R18, RZ ;  /* 0x0000001203027224 */ /* 0x000fce00078e02ff */
.L_x_428:
[----:B------:R-:W-:Y:S05]  /*1a770*/  BSYNC B1 ;  /* 0x0000000000017941 */ /* 0x000fea0003800000 */
.L_x_427:
        /* <DEDUP_REMOVED lines=12> */
.L_x_430:
[----:B------:R-:W-:Y:S05]  /*1a840*/  BSYNC B1 ;  /* 0x0000000000017941 */ /* 0x000fea0003800000 */
.L_x_429:
[----:B0-----:R-:W-:Y:S01]  /*1a850*/  @!P4 IMAD R3, R90, R17, R2 ;  /* 0x000000115a03c224 */ /* 0x001fe200078e0202 */
[----:B------:R-:W-:Y:S04]  /*1a860*/  BSSY B1, `(.L_x_431) ;  /* 0x0000006000017945 */ /* 0x000fe80003800000 */
[----:B------:R0:W-:Y:S01]  /*1a870*/  @!P4 STG.E.U8 desc[UR36][R8.64+0x80], R3 ;  /* 0x000080030800c986 */ /* 0x0001e2000c101124 */
[----:B------:R-:W-:Y:S05]  /*1a880*/  @P3 BRA `(.L_x_432) ;  /* 0x00000000000c3947 */ /* 0x000fea0003800000 */
[----:B------:R-:W0:Y:S02]  /*1a890*/  LDG.E.U8 R16, desc[UR36][R154.64+0x81] ;  /* 0x000081249a107981 */ /* 0x000e24000c1e1100 */
[----:B0-----:R-:W-:-:S05]  /*1a8a0*/  PRMT R3, R16, 0x8880, RZ ;  /* 0x0000888010037816 */ /* 0x001fca00000000ff */
[----:B------:R-:W-:-:S07]  /*1a8b0*/  IMAD R2, R3, R18, RZ ;  /* 0x0000001203027224 */ /* 0x000fce00078e02ff */
.L_x_432:
[----:B------:R-:W-:Y:S05]  /*1a8c0*/  BSYNC B1 ;  /* 0x0000000000017941 */ /* 0x000fea0003800000 */
.L_x_431:
[----:B------:R-:W-:Y:S01]  /*1a8d0*/  @!P3 IMAD R91, R91, R17, R2 ;  /* 0x000000115b5bb224 */ /* 0x000fe200078e0202 */
[----:B------:R-:W-:Y:S04]  /*1a8e0*/  BSSY B1, `(.L_x_433) ;  /* 0x0000006000017945 */ /* 0x000fe80003800000 */
[----:B------:R0:W-:Y:S01]  /*1a8f0*/  @!P3 STG.E.U8 desc[UR36][R8.64+0x81], R91 ;  /* 0x0000815b0800b986 */ /* 0x0001e2000c101124 */
[----:B------:R-:W-:Y:S05]  /*1a900*/  @P5 BRA `(.L_x_434) ;  /* 0x00000000000c5947 */ /* 0x000fea0003800000 */
[----:B------:R-:W0:Y:S02]  /*1a910*/  LDG.E.U8 R16, desc[UR36][R14.64+0x88] ;  /* 0x000088240e107981 */ /* 0x000e24000c1e1100 */
[----:B0-----:R-:W-:-:S05]  /*1a920*/  PRMT R3, R16, 0x8880, RZ ;  /* 0x0000888010037816 */ /* 0x001fca00000000ff */
[----:B------:R-:W-:-:S07]  /*1a930*/  IMAD R2, R3, R18, RZ ;  /* 0x0000001203027224 */ /* 0x000fce00078e02ff */
.L_x_434:
[----:B------:R-:W-:Y:S05]  /*1a940*/  BSYNC B1 ;  /* 0x0000000000017941 */ /* 0x000fea0003800000 */
.L_x_433:
[----:B0-----:R-:W-:Y:S01]  /*1a950*/  @!P5 IMAD R3, R92, R17, R2 ;  /* 0x000000115c03d224 */ /* 0x001fe200078e0202 */
[----:B------:R-:W-:Y:S04]  /*1a960*/  BSSY B1, `(.L_x_435) ;  /* 0x0000006000017945 */ /* 0x000fe80003800000 */
[----:B------:R0:W-:Y:S01]  /*1a970*/  @!P5 STG.E.U8 desc[UR36][R6.64+0x88], R3 ;  /* 0x000088030600d986 */ /* 0x0001e2000c101124 */
[----:B------:R-:W-:Y:S05]  /*1a980*/  @P6 BRA `(.L_x_436) ;  /* 0x00000000000c6947 */ /* 0x000fea0003800000 */
[----:B------:R-:W0:Y:S02]  /*1a990*/  LDG.E.U8 R16, desc[UR36][R14.64+0x89] ;  /* 0x000089240e107981 */ /* 0x000e24000c1e1100 */
[----:B0-----:R-:W-:-:S05]  /*1a9a0*/  PRMT R3, R16, 0x8880, RZ ;  /* 0x0000888010037816 */ /* 0x001fca00000000ff */
[----:B------:R-:W-:-:S07]  /*1a9b0*/  IMAD R2, R3, R18, RZ ;  /* 0x0000001203027224 */ /* 0x000fce00078e02ff */
.L_x_436:
[----:B------:R-:W-:Y:S05]  /*1a9c0*/  BSYNC B1 ;  /* 0x0000000000017941 */ /* 0x000fea0003800000 */
.L_x_435:
[----:B------:R-:W-:Y:S01]  /*1a9d0*/  @!P6 IMAD R93, R93, R17, R2 ;  /* 0x000000115d5de224 */ /* 0x000fe200078e0202 */
[----:B------:R-:W-:Y:S04]  /*1a9e0*/  BSSY B1, `(.L_x_437) ;  /* 0x0000006000017945 */ /* 0x000fe80003800000 */
[----:B------:R0:W-:Y:S01]  /*1a9f0*/  @!P6 STG.E.U8 desc[UR36][R6.64+0x89], R93 ;  /* 0x0000895d0600e986 */ /* 0x0001e2000c101124 */
[----:B------:R-:W-:Y:S05]  /*1aa00*/  @P1 BRA `(.L_x_438) ;  /* 0x00000000000c1947 */ /* 0x000fea0003800000 */
[----:B------:R-:W0:Y:S02]  /*1aa10*/  LDG.E.U8 R16, desc[UR36][R154.64+0x88] ;  /* 0x000088249a107981 */ /* 0x000e24000c1e1100 */
[----:B0-----:R-:W-:-:S05]  /*1aa20*/  PRMT R3, R16, 0x8880, RZ ;  /* 0x0000888010037816 */ /* 0x001fca00000000ff */
[----:B------:R-:W-:-:S07]  /*1aa30*/  IMAD R2, R3, R18, RZ ;  /* 0x0000001203027224 */ /* 0x000fce00078e02ff */
.L_x_438:
[----:B------:R-:W-:Y:S05]  /*1aa40*/  BSYNC B1 ;  /* 0x0000000000017941 */ /* 0x000fea0003800000 */
.L_x_437:
        /* <DEDUP_REMOVED lines=12> */
.L_x_440:
[----:B------:R-:W-:Y:S05]  /*1ab10*/  BSYNC B1 ;  /* 0x0000000000017941 */ /* 0x000fea0003800000 */
.L_x_439:
[----:B------:R-:W-:Y:S01]  /*1ab20*/  @!P4 IMAD R95, R95, R17, R2 ;  /* 0x000000115f5fc224 */ /* 0x000fe200078e0202 */
[----:B------:R-:W-:Y:S04]  /*1ab30*/  BSSY B1, `(.L_x_441) ;  /* 0x0000006000017945 */ /* 0x000fe80003800000 */
[----:B------:R0:W-:Y:S01]  /*1ab40*/  @!P4 STG.E.U8 desc[UR36][R8.64+0x89], R95 ;  /* 0x0000895f0800c986 */ /* 0x0001e2000c101124 */
[----:B------:R-:W-:Y:S05]  /*1ab50*/  @P3 BRA `(.L_x_442) ;  /* 0x00000000000c3947 */ /* 0x000fea0003800000 */
[----:B------:R-:W0:Y:S02]  /*1ab60*/  LDG.E.U8 R16, desc[UR36][R14.64+0x90] ;  /* 0x000090240e107981 */ /* 0x000e24000c1e1100 */
[----:B0-----:R-:W-:-:S05]  /*1ab70*/  PRMT R3, R16, 0x8880, RZ ;  /* 0x0000888010037816 */ /* 0x001fca00000000ff */
[----:B------:R-:W-:-:S07]  /*1ab80*/  IMAD R2, R3, R18, RZ ;  /* 0x0000001203027224 */ /* 0x000fce00078e02ff */
.L_x_442:
[----:B------:R-:W-:Y:S05]  /*1ab90*/  BSYNC B1 ;  /* 0x0000000000017941 */ /* 0x000fea0003800000 */
.L_x_441:
[----:B0-----:R-:W-:Y:S01]  /*1aba0*/  @!P3 IMAD R3, R96, R17, R2 ;  /* 0x000000116003b224 */ /* 0x001fe200078e0202 */
[----:B------:R-:W-:Y:S04]  /*1abb0*/  BSSY B1, `(.L_x_443) ;  /* 0x0000006000017945 */ /* 0x000fe80003800000 */
[----:B------:R0:W-:Y:S01]  /*1abc0*/  @!P3 STG.E.U8 desc[UR36][R6.64+0x90], R3 ;  /* 0x000090030600b986 */ /* 0x0001e2000c101124 */
[----:B------:R-:W-:Y:S05]  /*1abd0*/  @P5 BRA `(.L_x_444) ;  /* 0x00000000000c5947 */ /* 0x000fea0003800000 */
[----:B------:R-:W0:Y:S02]  /*1abe0*/  LDG.E.U8 R16, desc[UR36][R14.64+0x91] ;  /* 0x000091240e107981 */ /* 0x000e24000c1e1100 */
[----:B0-----:R-:W-:-:S05]  /*1abf0*/  PRMT R3, R16, 0x8880, RZ ;  /* 0x0000888010037816 */ /* 0x001fca00000000ff */
[----:B------:R-:W-:-:S07]  /*1ac00*/  IMAD R2, R3, R18, RZ ;  /* 0x0000001203027224 */ /* 0x000fce00078e02ff */
.L_x_444:
[----:B------:R-:W-:Y:S05]  /*1ac10*/  BSYNC B1 ;  /* 0x0000000000017941 */ /* 0x000fea0003800000 */
.L_x_443:
[----:B------:R-:W-:Y:S01]  /*1ac20*/  @!P5 IMAD R97, R97, R17, R2 ;  /* 0x000000116161d224 */ /* 0x000fe200078e0202 */
[----:B------:R-:W-:Y:S04]  /*1ac30*/  BSSY B1, `(.L_x_445) ;  /* 0x0000006000017945 */ /* 0x000fe80003800000 */
[----:B------:R0:W-:Y:S01]  /*1ac40*/  @!P5 STG.E.U8 desc[UR36][R6.64+0x91], R97 ;  /* 0x000091610600d986 */ /* 0x0001e2000c101124 */
[----:B------:R-:W-:Y:S05]  /*1ac50*/  @P6 BRA `(.L_x_446) ;  /* 0x00000000000c6947 */ /* 0x000fea0003800000 */
[----:B------:R-:W0:Y:S02]  /*1ac60*/  LDG.E.U8 R16, desc[UR36][R154.64+0x90] ;  /* 0x000090249a107981 */ /* 0x000e24000c1e1100 */
[----:B0-----:R-:W-:-:S05]  /*1ac70*/  PRMT R3, R16, 0x8880, RZ ;  /* 0x0000888010037816 */ /* 0x001fca00000000ff */
[----:B------:R-:W-:-:S07]  /*1ac80*/  IMAD R2, R3, R18, RZ ;  /* 0x0000001203027224 */ /* 0x000fce00078e02ff */
.L_x_446:
[----:B------:R-:W-:Y:S05]  /*1ac90*/  BSYNC B1 ;  /* 0x0000000000017941 */ /* 0x000fea0003800000 */
.L_x_445:
[----:B0-----:R-:W-:Y:S01]  /*1aca0*/  @!P6 IMAD R3, R98, R17, R2 ;  /* 0x000000116203e224 */ /* 0x001fe200078e0202 */
[----:B------:R-:W-:Y:S04]  /*1acb0*/  BSSY B1, `(.L_x_447) ;  /* 0x0000006000017945 */ /* 0x000fe80003800000 */
[----:B------:R0:W-:Y:S01]  /*1acc0*/  @!P6 STG.E.U8 desc[UR36][R8.64+0x90], R3 ;  /* 0x000090030800e986 */ /* 0x0001e2000c101124 */
[----:B------:R-:W-:Y:S05]  /*1acd0*/  @P1 BRA `(.L_x_448) ;  /* 0x00000000000c1947 */ /* 0x000fea0003800000 */
[----:B------:R-:W0:Y:S02]  /*1ace0*/  LDG.E.U8 R16, desc[UR36][R154.64+0x91] ;  /* 0x000091249a107981 */ /* 0x000e24000c1e1100 */
[----:B0-----:R-:W-:-:S05]  /*1acf0*/  PRMT R3, R16, 0x8880, RZ ;  /* 0x0000888010037816 */ /* 0x001fca00000000ff */
[----:B------:R-:W-:-:S07]  /*1ad00*/  IMAD R2, R3, R18, RZ ;  /* 0x0000001203027224 */ /* 0x000fce00078e02ff */
.L_x_448:
[----:B------:R-:W-:Y:S05]  /*1ad10*/  BSYNC B1 ;  /* 0x0000000000017941 */ /* 0x000fea0003800000 */
.L_x_447:
        /* <DEDUP_REMOVED lines=12> */
.L_x_450:
[----:B------:R-:W-:Y:S05]  /*1ade0*/  BSYNC B1 ;  /* 0x0000000000017941 */ /* 0x000fea0003800000 */
.L_x_449:
[----:B0-----:R-:W-:Y:S01]  /*1adf0*/  @!P4 IMAD R3, R100, R17, R2 ;  /* 0x000000116403c224 */ /* 0x001fe200078e0202 */
[----:B------:R-:W-:Y:S04]  /*1ae00*/  BSSY B1, `(.L_x_451) ;  /* 0x0000006000017945 */ /* 0x000fe80003800000 */
[----:B------:R0:W-:Y:S01]  /*1ae10*/  @!P4 STG.E.U8 desc[UR36][R6.64+0x98], R3 ;  /* 0x000098030600c986 */ /* 0x0001e2000c101124 */
[----:B------:R-:W-:Y:S05]  /*1ae20*/  @P3 BRA `(.L_x_452) ;  /* 0x00000000000c3947 */ /* 0x000fea0003800000 */
[----:B------:R-:W0:Y:S02]  /*1ae30*/  LDG.E.U8 R16, desc[UR36][R14.64+0x99] ;  /* 0x000099240e107981 */ /* 0x000e24000c1e1100 */
[----:B0-----:R-:W-:-:S05]  /*1ae40*/  PRMT R3, R16, 0x8880, RZ ;  /* 0x0000888010037816 */ /* 0x001fca00000000ff */
[----:B------:R-:W-:-:S07]  /*1ae50*/  IMAD R2, R3, R18, RZ ;  /* 0x0000001203027224 */ /* 0x000fce00078e02ff */
.L_x_452:
[----:B------:R-:W-:Y:S05]  /*1ae60*/  BSYNC B1 ;  /* 0x0000000000017941 */ /* 0x000fea0003800000 */
.L_x_451:
[----:B------:R-:W-:Y:S01]  /*1ae70*/  @!P3 IMAD R101, R101, R17, R2 ;  /* 0x000000116565b224 */ /* 0x000fe200078e0202 */
[----:B------:R-:W-:Y:S04]  /*1ae80*/  BSSY B1, `(.L_x_453) ;  /* 0x0000006000017945 */ /* 0x000fe80003800000 */
[----:B------:R0:W-:Y:S01]  /*1ae90*/  @!P3 STG.E.U8 desc[UR36][R6.64+0x99], R101 ;  /* 0x000099650600b986 */ /* 0x0001e2000c101124 */
[----:B------:R-:W-:Y:S05]  /*1aea0*/  @P5 BRA `(.L_x_454) ;  /* 0x00000000000c5947 */ /* 0x000fea0003800000 */
[----:B------:R-:W0:Y:S02]  /*1aeb0*/  LDG.E.U8 R16, desc[UR36][R154.64+0x98] ;  /* 0x000098249a107981 */ /* 0x000e24000c1e1100 */
[----:B0-----:R-:W-:-:S05]  /*1aec0*/  PRMT R3, R16, 0x8880, RZ ;  /* 0x0000888010037816 */ /* 0x001fca00000000ff */
[----:B------:R-:W-:-:S07]  /*1aed0*/  IMAD R2, R3, R18, RZ ;  /* 0x0000001203027224 */ /* 0x000fce00078e02ff */
.L_x_454:
[----:B------:R-:W-:Y:S05]  /*1aee0*/  BSYNC B1 ;  /* 0x0000000000017941 */ /* 0x000fea0003800000 */
.L_x_453:
[----:B0-----:R-:W-:Y:S01]  /*1aef0*/  @!P5 IMAD R3, R102, R17, R2 ;  /* 0x000000116603d224 */ /* 0x001fe200078e0202 */
[----:B------:R-:W-:Y:S04]  /*1af00*/  BSSY B1, `(.L_x_455) ;  /* 0x0000006000017945 */ /* 0x000fe80003800000 */
[----:B------:R0:W-:Y:S01]  /*1af10*/  @!P5 STG.E.U8 desc[UR36][R8.64+0x98], R3 ;  /* 0x000098030800d986 */ /* 0x0001e2000c101124 */
[----:B------:R-:W-:Y:S05]  /*1af20*/  @P6 BRA `(.L_x_456) ;  /* 0x00000000000c6947 */ /* 0x000fea0003800000 */
[----:B------:R-:W0:Y:S02]  /*1af30*/  LDG.E.U8 R16, desc[UR36][R154.64+0x99] ;  /* 0x000099249a107981 */ /* 0x000e24000c1e1100 */
[----:B0-----:R-:W-:-:S05]  /*1af40*/  PRMT R3, R16, 0x8880, RZ ;  /* 0x0000888010037816 */ /* 0x001fca00000000ff */
[----:B------:R-:W-:-:S07]  /*1af50*/  IMAD R2, R3, R18, RZ ;  /* 0x0000001203027224 */ /* 0x000fce00078e02ff */
.L_x_456:
[----:B------:R-:W-:Y:S05]  /*1af60*/  BSYNC B1 ;  /* 0x0000000000017941 */ /* 0x000fea0003800000 */
.L_x_455:
[----:B------:R-:W-:Y:S01]  /*1af70*/  @!P6 IMAD R103, R103, R17, R2 ;  /* 0x000000116767e224 */ /* 0x000fe200078e0202 */
[----:B------:R-:W-:Y:S04]  /*1af80*/  BSSY B1, `(.L_x_457) ;  /* 0x0000006000017945 */ /* 0x000fe80003800000 */
[----:B------:R0:W-:Y:S01]  /*1af90*/  @!P6 STG.E.U8 desc[UR36][R8.64+0x99], R103 ;  /* 0x000099670800e986 */ /* 0x0001e2000c101124 */
[----:B------:R-:W-:Y:S05]  /*1afa0*/  @P1 BRA `(.L_x_458) ;  /* 0x00000000000c1947 */ /* 0x000fea0003800000 */
[----:B------:R-:W0:Y:S02]  /*1afb0*/  LDG.E.U8 R16, desc[UR36][R14.64+0xa0] ;  /* 0x0000a0240e107981 */ /* 0x000e24000c1e1100 */
[----:B0-----:R-:W-:-:S05]  /*1afc0*/  PRMT R3, R16, 0x8880, RZ ;  /* 0x0000888010037816 */ /* 0x001fca00000000ff */
[----:B------:R-:W-:-:S07]  /*1afd0*/  IMAD R2, R3, R18, RZ ;  /* 0x0000001203027224 */ /* 0x000fce00078e02ff */
.L_x_458:
[----:B------:R-:W-:Y:S05]  /*1afe0*/  BSYNC B1 ;  /* 0x0000000000017941 */ /* 0x000fea0003800000 */
.L_x_457:
        /* <DEDUP_REMOVED lines=12> */
.L_x_460:
[----:B------:R-:W-:Y:S05]  /*1b0b0*/  BSYNC B1 ;  /* 0x0000000000017941 */ /* 0x000fea0003800000 */
.L_x_459:
[----:B------:R-:W-:Y:S01]  /*1b0c0*/  @!P4 IMAD R105, R105, R17, R2 ;  /* 0x000000116969c224 */ /* 0x000fe200078e0202 */
[----:B------:R-:W-:Y:S04]  /*1b0d0*/  BSSY B1, `(.L_x_461) ;  /* 0x0000006000017945 */ /* 0x000fe80003800000 */
[----:B------:R0:W-:Y:S01]  /*1b0e0*/  @!P4 STG.E.U8 desc[UR36][R6.64+0xa1], R105 ;  /* 0x0000a1690600c986 */ /* 0x0001e2000c101124 */
[----:B------:R-:W-:Y:S05]  /*1b0f0*/  @P3 BRA `(.L_x_462) ;  /* 0x00000000000c3947 */ /* 0x000fea0003800000 */
[----:B------:R-:W0:Y:S02]  /*1b100*/  LDG.E.U8 R16, desc[UR36][R154.64+0xa0] ;  /* 0x0000a0249a107981 */ /* 0x000e24000c1e1100 */
[----:B0-----:R-:W-:-:S05]  /*1b110*/  PRMT R3, R16, 0x8880, RZ ;  /* 0x0000888010037816 */ /* 0x001fca00000000ff */
[----:B------:R-:W-:-:S07]  /*1b120*/  IMAD R2, R3, R18, RZ ;  /* 0x0000001203027224 */ /* 0x000fce00078e02ff */
.L_x_462:
[----:B------:R-:W-:Y:S05]  /*1b130*/  BSYNC B1 ;  /* 0x0000000000017941 */ /* 0x000fea0003800000 */
.L_x_461:
[----:B0-----:R-:W-:Y:S01]  /*1b140*/  @!P3 IMAD R3, R106, R17, R2 ;  /* 0x000000116a03b224 */ /* 0x001fe200078e0202 */
[----:B------:R-:W-:Y:S04]  /*1b150*/  BSSY B1, `(.L_x_463) ;  /* 0x0000006000017945 */ /* 0x000fe80003800000 */
[----:B------:R0:W-:Y:S01]  /*1b160*/  @!P3 STG.E.U8 desc[UR36][R8.64+0xa0], R3 ;  /* 0x0000a0030800b986 */ /* 0x0001e2000c101124 */
[----:B------:R-:W-:Y:S05]  /*1b170*/  @P5 BRA `(.L_x_464) ;  /* 0x00000000000c5947 */ /* 0x000fea0003800000 */
[----:B------:R-:W0:Y:S02]  /*1b180*/  LDG.E.U8 R16, desc[UR36][R154.64+0xa1] ;  /* 0x0000a1249a107981 */ /* 0x000e24000c1e1100 */
[----:B0-----:R-:W-:-:S05]  /*1b190*/  PRMT R3, R16, 0x8880, RZ ;  /* 0x0000888010037816 */ /* 0x001fca00000000ff */
[----:B------:R-:W-:-:S07]  /*1b1a0*/  IMAD R2, R3, R18, RZ ;  /* 0x0000001203027224 */ /* 0x000fce00078e02ff */
.L_x_464:
[----:B------:R-:W-:Y:S05]  /*1b1b0*/  BSYNC B1 ;  /* 0x0000000000017941 */ /* 0x000fea0003800000 */
.L_x_463:
[----:B------:R-:W-:Y:S01]  /*1b1c0*/  @!P5 IMAD R107, R107, R17, R2 ;  /* 0x000000116b6bd224 */ /* 0x000fe200078e0202 */
[----:B------:R-:W-:Y:S04]  /*1b1d0*/  BSSY B1, `(.L_x_465) ;  /* 0x0000006000017945 */ /* 0x000fe80003800000 */
[----:B------:R0:W-:Y:S01]  /*1b1e0*/  @!P5 STG.E.U8 desc[UR36][R8.64+0xa1], R107 ;  /* 0x0000a16b0800d986 */ /* 0x0001e2000c101124 */
[----:B------:R-:W-:Y:S05]  /*1b1f0*/  @P6 BRA `(.L_x_466) ;  /* 0x00000000000c6947 */ /* 0x000fea0003800000 */
[----:B------:R-:W0:Y:S02]  /*1b200*/  LDG.E.U8 R16, desc[UR36][R14.64+0xa8] ;  /* 0x0000a8240e107981 */ /* 0x000e24000c1e1100 */
[----:B0-----:R-:W-:-:S05]  /*1b210*/  PRMT R3, R16, 0x8880, RZ ;  /* 0x0000888010037816 */ /* 0x001fca00000000ff */
[----:B------:R-:W-:-:S07]  /*1b220*/  IMAD R2, R3, R18, RZ ;  /* 0x0000001203027224 */ /* 0x000fce00078e02ff */
.L_x_466:
[----:B------:R-:W-:Y:S05]  /*1b230*/  BSYNC B1 ;  /* 0x0000000000017941 */ /* 0x000fea0003800000 */
.L_x_465:
[----:B0-----:R-:W-:Y:S01]  /*1b240*/  @!P6 IMAD R3, R108, R17, R2 ;  /* 0x000000116c03e224 */ /* 0x001fe200078e0202 */
[----:B------:R-:W-:Y:S04]  /*1b250*/  BSSY B1, `(.L_x_467) ;  /* 0x0000006000017945 */ /* 0x000fe80003800000 */
[----:B------:R0:W-:Y:S01]  /*1b260*/  @!P6 STG.E.U8 desc[UR36][R6.64+0xa8], R3 ;  /* 0x0000a8030600e986 */ /* 0x0001e2000c101124 */
[----:B------:R-:W-:Y:S05]  /*1b270*/  @P1 BRA `(.L_x_468) ;  /* 0x00000000000c1947 */ /* 0x000fea0003800000 */
[----:B------:R-:W0:Y:S02]  /*1b280*/  LDG.E.U8 R16, desc[UR36][R14.64+0xa9] ;  /* 0x0000a9240e107981 */ /* 0x000e24000c1e1100 */
[----:B0-----:R-:W-:-:S05]  /*1b290*/  PRMT R3, R16, 0x8880, RZ ;  /* 0x0000888010037816 */ /* 0x001fca00000000ff */
[----:B------:R-:W-:-:S07]  /*1b2a0*/  IMAD R2, R3, R18, RZ ;  /* 0x0000001203027224 */ /* 0x000fce00078e02ff */
.L_x_468:
[----:B------:R-:W-:Y:S05]  /*1b2b0*/  BSYNC B1 ;  /* 0x0000000000017941 */ /* 0x000fea0003800000 */
.L_x_467:
        /* <DEDUP_REMOVED lines=12> */
.L_x_470:
[----:B------:R-:W-:Y:S05]  /*1b380*/  BSYNC B1 ;  /* 0x0000000000017941 */ /* 0x000fea0003800000 */
.L_x_469:
[----:B0-----:R-:W-:Y:S01]  /*1b390*/  @!P4 IMAD R3, R110, R17, R2 ;  /* 0x000000116e03c224 */ /* 0x001fe200078e0202 */
[----:B------:R-:W-:Y:S04]  /*1b3a0*/  BSSY B1, `(.L_x_471) ;  /* 0x0000006000017945 */ /* 0x000fe80003800000 */
[----:B------:R0:W-:Y:S01]  /*1b3b0*/  @!P4 STG.E.U8 desc[UR36][R8.64+0xa8], R3 ;  /* 0x0000a8030800c986 */ /* 0x0001e2000c101124 */
[----:B------:R-:W-:Y:S05]  /*1b3c0*/  @P3 BRA `(.L_x_472) ;  /* 0x00000000000c3947 */ /* 0x000fea0003800000 */
[----:B------:R-:W0:Y:S02]  /*1b3d0*/  LDG.E.U8 R16, desc[UR36][R154.64+0xa9] ;  /* 0x0000a9249a107981 */ /* 0x000e24000c1e1100 */
[----:B0-----:R-:W-:-:S05]  /*1b3e0*/  PRMT R3, R16, 0x8880, RZ ;  /* 0x0000888010037816 */ /* 0x001fca00000000ff */
[----:B------:R-:W-:-:S07]  /*1b3f0*/  IMAD R2, R3, R18, RZ ;  /* 0x0000001203027224 */ /* 0x000fce00078e02ff */
.L_x_472:
[----:B------:R-:W-:Y:S05]  /*1b400*/  BSYNC B1 ;  /* 0x0000000000017941 */ /* 0x000fea0003800000 */
.L_x_471:
[----:B------:R-:W-:Y:S01]  /*1b410*/  @!P3 IMAD R111, R111, R17, R2 ;  /* 0x000000116f6fb224 */ /* 0x000fe200078e0202 */
[----:B------:R-:W-:Y:S04]  /*1b420*/  BSSY B1, `(.L_x_473) ;  /* 0x0000006000017945 */ /* 0x000fe80003800000 */
[----:B------:R0:W-:Y:S01]  /*1b430*/  @!P3 STG.E.U8 desc[UR36][R8.64+0xa9], R111 ;  /* 0x0000a96f0800b986 */ /* 0x0001e2000c101124 */
[----:B------:R-:W-:Y:S05]  /*1b440*/  @P5 BRA `(.L_x_474) ;  /* 0x00000000000c5947 */ /* 0x000fea0003800000 */
[----:B------:R-:W0:Y:S02]  /*1b450*/  LDG.E.U8 R16, desc[UR36][R14.64+0xb0] ;  /* 0x0000b0240e107981 */ /* 0x000e24000c1e1100 */
[----:B0-----:R-:W-:-:S05]  /*1b460*/  PRMT R3, R16, 0x8880, RZ ;  /* 0x0000888010037816 */ /* 0x001fca00000000ff */
[----:B------:R-:W-:-:S07]  /*1b470*/  IMAD R2, R3, R18, RZ ;  /* 0x0000001203027224 */ /* 0x000fce00078e02ff */
.L_x_474:
[----:B------:R-:W-:Y:S05]  /*1b480*/  BSYNC B1 ;  /* 0x0000000000017941 */ /* 0x000fea0003800000 */
.L_x_473:
[----:B0-----:R-:W-:Y:S01]  /*1b490*/  @!P5 IMAD R3, R112, R17, R2 ;  /* 0x000000117003d224 */ /* 0x001fe200078e0202 */
[----:B------:R-:W-:Y:S04]  /*1b4a0*/  BSSY B1, `(.L_x_475) ;  /* 0x0000006000017945 */ /* 0x000fe80003800000 */
[----:B------:R0:W-:Y:S01]  /*1b4b0*/  @!P5 STG.E.U8 desc[UR36][R6.64+0xb0], R3 ;  /* 0x0000b0030600d986 */ /* 0x0001e2000c101124 */
[----:B------:R-:W-:Y:S05]  /*1b4c0*/  @P6 BRA `(.L_x_476) ;  /* 0x00000000000c6947 */ /* 0x000fea0003800000 */
[----:B------:R-:W0:Y:S02]  /*1b4d0*/  LDG.E.U8 R16, desc[UR36][R14.64+0xb1] ;  /* 0x0000b1240e107981 */ /* 0x000e24000c1e1100 */
[----:B0-----:R-:W-:-:S05]  /*1b4e0*/  PRMT R3, R16, 0x8880, RZ ;  /* 0x0000888010037816 */ /* 0x001fca00000000ff */
[----:B------:R-:W-:-:S07]  /*1b4f0*/  IMAD R2, R3, R18, RZ ;  /* 0x0000001203027224 */ /* 0x000fce00078e02ff */
.L_x_476:
[----:B------:R-:W-:Y:S05]  /*1b500*/  BSYNC B1 ;  /* 0x0000000000017941 */ /* 0x000fea0003800000 */
.L_x_475:
[----:B------:R-:W-:Y:S01]  /*1b510*/  @!P6 IMAD R113, R113, R17, R2 ;  /* 0x000000117171e224 */ /* 0x000fe200078e0202 */
[----:B------:R-:W-:Y:S04]  /*1b520*/  BSSY B1, `(.L_x_477) ;  /* 0x0000006000017945 */ /* 0x000fe80003800000 */
[----:B------:R0:W-:Y:S01]  /*1b530*/  @!P6 STG.E.U8 desc[UR36][R6.64+0xb1], R113 ;  /* 0x0000b1710600e986 */ /* 0x0001e2000c101124 */
[----:B------:R-:W-:Y:S05]  /*1b540*/  @P1 BRA `(.L_x_478) ;  /* 0x00000000000c1947 */ /* 0x000fea0003800000 */
[----:B------:R-:W0:Y:S02]  /*1b550*/  LDG.E.U8 R16, desc[UR36][R154.64+0xb0] ;  /* 0x0000b0249a107981 */ /* 0x000e24000c1e1100 */
[----:B0-----:R-:W-:-:S05]  /*1b560*/  PRMT R3, R16, 0x8880, RZ ;  /* 0x0000888010037816 */ /* 0x001fca00000000ff */
[----:B------:R-:W-:-:S07]  /*1b570*/  IMAD R2, R3, R18, RZ ;  /* 0x0000001203027224 */ /* 0x000fce00078e02ff */
.L_x_478:
[----:B------:R-:W-:Y:S05]  /*1b580*/  BSYNC B1 ;  /* 0x0000000000017941 */ /* 0x000fea0003800000 */
.L_x_477:
        /* <DEDUP_REMOVED lines=12> */
.L_x_480:
[----:B------:R-:W-:Y:S05]  /*1b650*/  BSYNC B1 ;  /* 0x0000000000017941 */ /* 0x000fea0003800000 */
.L_x_479:
[----:B------:R-:W-:Y:S01]  /*1b660*/  @!P4 IMAD R115, R115, R17, R2 ;  /* 0x000000117373c224 */ /* 0x000fe200078e0202 */
[----:B------:R-:W-:Y:S04]  /*1b670*/  BSSY B1, `(.L_x_481) ;  /* 0x0000006000017945 */ /* 0x000fe80003800000 */
[----:B------:R0:W-:Y:S01]  /*1b680*/  @!P4 STG.E.U8 desc[UR36][R8.64+0xb1], R115 ;  /* 0x0000b1730800c986 */ /* 0x0001e2000c101124 */
[----:B------:R-:W-:Y:S05]  /*1b690*/  @P3 BRA `(.L_x_482) ;  /* 0x00000000000c3947 */ /* 0x000fea0003800000 */
[----:B------:R-:W0:Y:S02]  /*1b6a0*/  LDG.E.U8 R16, desc[UR36][R14.64+0xb8] ;  /* 0x0000b8240e107981 */ /* 0x000e24000c1e1100 */
[----:B0-----:R-:W-:-:S05]  /*1b6b0*/  PRMT R3, R16, 0x8880, RZ ;  /* 0x0000888010037816 */ /* 0x001fca00000000ff */
[----:B------:R-:W-:-:S07]  /*1b6c0*/  IMAD R2, R3, R18, RZ ;  /* 0x0000001203027224 */ /* 0x000fce00078e02ff */
.L_x_482:
[----:B------:R-:W-:Y:S05]  /*1b6d0*/  BSYNC B1 ;  /* 0x0000000000017941 */ /* 0x000fea0003800000 */
.L_x_481:
[----:B0-----:R-:W-:Y:S01]  /*1b6e0*/  @!P3 IMAD R3, R116, R17, R2 ;  /* 0x000000117403b224 */ /* 0x001fe200078e0202 */
[----:B------:R-:W-:Y:S04]  /*1b6f0*/  BSSY B1, `(.L_x_483) ;  /* 0x0000006000017945 */ /* 0x000fe80003800000 */
[----:B------:R0:W-:Y:S01]  /*1b700*/  @!P3 STG.E.U8 desc[UR36][R6.64+0xb8], R3 ;  /* 0x0000b8030600b986 */ /* 0x0001e2000c101124 */
[----:B------:R-:W-:Y:S05]  /*1b710*/  @P5 BRA `(.L_x_484) ;  /* 0x00000000000c5947 */ /* 0x000fea0003800000 */
[----:B------:R-:W0:Y:S02]  /*1b720*/  LDG.E.U8 R16, desc[UR36][R14.64+0xb9] ;  /* 0x0000b9240e107981 */ /* 0x000e24000c1e1100 */
[----:B0-----:R-:W-:-:S05]  /*1b730*/  PRMT R3, R16, 0x8880, RZ ;  /* 0x0000888010037816 */ /* 0x001fca00000000ff */
[----:B------:R-:W-:-:S07]  /*1b740*/  IMAD R2, R3, R18, RZ ;  /* 0x0000001203027224 */ /* 0x000fce00078e02ff */
.L_x_484:
[----:B------:R-:W-:Y:S05]  /*1b750*/  BSYNC B1 ;  /* 0x0000000000017941 */ /* 0x000fea0003800000 */
.L_x_483:
[----:B------:R-:W-:Y:S01]  /*1b760*/  @!P5 IMAD R117, R117, R17, R2 ;  /* 0x000000117575d224 */ /* 0x000fe200078e0202 */
[----:B------:R-:W-:Y:S04]  /*1b770*/  BSSY B1, `(.L_x_485) ;  /* 0x0000006000017945 */ /* 0x000fe80003800000 */
[----:B------:R0:W-:Y:S01]  /*1b780*/  @!P5 STG.E.U8 desc[UR36][R6.64+0xb9], R117 ;  /* 0x0000b9750600d986 */ /* 0x0001e2000c101124 */
[----:B------:R-:W-:Y:S05]  /*1b790*/  @P6 BRA `(.L_x_486) ;  /* 0x00000000000c6947 */ /* 0x000fea0003800000 */
[----:B------:R-:W0:Y:S02]  /*1b7a0*/  LDG.E.U8 R16, desc[UR36][R154.64+0xb8] ;  /* 0x0000b8249a107981 */ /* 0x000e24000c1e1100 */
[----:B0-----:R-:W-:-:S05]  /*1b7b0*/  PRMT R3, R16, 0x8880, RZ ;  /* 0x0000888010037816 */ /* 0x001fca00000000ff */
[----:B------:R-:W-:-:S07]  /*1b7c0*/  IMAD R2, R3, R18, RZ ;  /* 0x0000001203027224 */ /* 0x000fce00078e02ff */
.L_x_486:
[----:B------:R-:W-:Y:S05]  /*1b7d0*/  BSYNC B1 ;  /* 0x0000000000017941 */ /* 0x000fea0003800000 */
.L_x_485:
[----:B0-----:R-:W-:Y:S01]  /*1b7e0*/  @!P6 IMAD R3, R118, R17, R2 ;  /* 0x000000117603e224 */ /* 0x001fe200078e0202 */
[----:B------:R-:W-:Y:S04]  /*1b7f0*/  BSSY B1, `(.L_x_487) ;  /* 0x0000006000017945 */ /* 0x000fe80003800000 */
[----:B------:R0:W-:Y:S01]  /*1b800*/  @!P6 STG.E.U8 desc[UR36][R8.64+0xb8], R3 ;  /* 0x0000b8030800e986 */ /* 0x0001e2000c101124 */
[----:B------:R-:W-:Y:S05]  /*1b810*/  @P1 BRA `(.L_x_488) ;  /* 0x00000000000c1947 */ /* 0x000fea0003800000 */
[----:B------:R-:W0:Y:S02]  /*1b820*/  LDG.E.U8 R16, desc[UR36][R154.64+0xb9] ;  /* 0x0000b9249a107981 */ /* 0x000e24000c1e1100 */
[----:B0-----:R-:W-:-:S05]  /*1b830*/  PRMT R3, R16, 0x8880, RZ ;  /* 0x0000888010037816 */ /* 0x001fca00000000ff */
[----:B------:R-:W-:-:S07]  /*1b840*/  IMAD R2, R3, R18, RZ ;  /* 0x0000001203027224 */ /* 0x000fce00078e02ff */
.L_x_488:
[----:B------:R-:W-:Y:S05]  /*1b850*/  BSYNC B1 ;  /* 0x0000000000017941 */ /* 0x000fea0003800000 */
.L_x_487:
        /* <DEDUP_REMOVED lines=12> */
.L_x_490:
[----:B------:R-:W-:Y:S05]  /*1b920*/  BSYNC B1 ;  /* 0x0000000000017941 */ /* 0x000fea0003800000 */
.L_x_489:
[----:B0-----:R-:W-:Y:S01]  /*1b930*/  @!P4 IMAD R3, R120, R17, R2 ;  /* 0x000000117803c224 */ /* 0x001fe200078e0202 */
[----:B------:R-:W-:Y:S04]  /*1b940*/  BSSY B1, `(.L_x_491) ;  /* 0x0000006000017945 */ /* 0x000fe80003800000 */
[----:B------:R0:W-:Y:S01]  /*1b950*/  @!P4 STG.E.U8 desc[UR36][R6.64+0xc0], R3 ;  /* 0x0000c0030600c986 */ /* 0x0001e2000c101124 */
[----:B------:R-:W-:Y:S05]  /*1b960*/  @P3 BRA `(.L_x_492) ;  /* 0x00000000000c3947 */ /* 0x000fea0003800000 */
[----:B------:R-:W0:Y:S02]  /*1b970*/  LDG.E.U8 R16, desc[UR36][R14.64+0xc1] ;  /* 0x0000c1240e107981 */ /* 0x000e24000c1e1100 */
[----:B0-----:R-:W-:-:S05]  /*1b980*/  PRMT R3, R16, 0x8880, RZ ;  /* 0x0000888010037816 */ /* 0x001fca00000000ff */
[----:B------:R-:W-:-:S07]  /*1b990*/  IMAD R2, R3, R18, RZ ;  /* 0x0000001203027224 */ /* 0x000fce00078e02ff */
.L_x_492:
[----:B------:R-:W-:Y:S05]  /*1b9a0*/  BSYNC B1 ;  /* 0x0000000000017941 */ /* 0x000fea0003800000 */
.L_x_491:
[----:B------:R-:W-:Y:S01]  /*1b9b0*/  @!P3 IMAD R121, R121, R17, R2 ;  /* 0x000000117979b224 */ /* 0x000fe200078e0202 */
[----:B------:R-:W-:Y:S04]  /*1b9c0*/  BSSY B1, `(.L_x_493) ;  /* 0x0000006000017945 */ /* 0x000fe80003800000 */
[----:B------:R0:W-:Y:S01]  /*1b9d0*/  @!P3 STG.E.U8 desc[UR36][R6.64+0xc1], R121 ;  /* 0x0000c1790600b986 */ /* 0x0001e2000c101124 */
[----:B------:R-:W-:Y:S05]  /*1b9e0*/  @P5 BRA `(.L_x_494) ;  /* 0x00000000000c5947 */ /* 0x000fea0003800000 */
[----:B------:R-:W0:Y:S02]  /*1b9f0*/  LDG.E.U8 R16, desc[UR36][R154.64+0xc0] ;  /* 0x0000c0249a107981 */ /* 0x000e24000c1e1100 */
[----:B0-----:R-:W-:-:S05]  /*1ba00*/  PRMT R3, R16, 0x8880, RZ ;  /* 0x0000888010037816 */ /* 0x001fca00000000ff */
[----:B------:R-:W-:-:S07]  /*1ba10*/  IMAD R2, R3, R18, RZ ;  /* 0x0000001203027224 */ /* 0x000fce00078e02ff */
.L_x_494:
[----:B------:R-:W-:Y:S05]  /*1ba20*/  BSYNC B1 ;  /* 0x0000000000017941 */ /* 0x000fea0003800000 */
.L_x_493:
[----:B0-----:R-:W-:Y:S01]  /*1ba30*/  @!P5 IMAD R3, R122, R17, R2 ;  /* 0x000000117a03d224 */ /* 0x001fe200078e0202 */
[----:B------:R-:W-:Y:S04]  /*1ba40*/  BSSY B1, `(.L_x_495) ;  /* 0x0000006000017945 */ /* 0x000fe80003800000 */
[----:B------:R0:W-:Y:S01]  /*1ba50*/  @!P5 STG.E.U8 desc[UR36][R8.64+0xc0], R3 ;  /* 0x0000c0030800d986 */ /* 0x0001e2000c101124 */
[----:B------:R-:W-:Y:S05]  /*1ba60*/  @P6 BRA `(.L_x_496) ;  /* 0x00000000000c6947 */ /* 0x000fea0003800000 */
[----:B------:R-:W0:Y:S02]  /*1ba70*/  LDG.E.U8 R16, desc[UR36][R154.64+0xc1] ;  /* 0x0000c1249a107981 */ /* 0x000e24000c1e1100 */
[----:B0-----:R-:W-:-:S05]  /*1ba80*/  PRMT R3, R16, 0x8880, RZ ;  /* 0x0000888010037816 */ /* 0x001fca00000000ff */
[----:B------:R-:W-:-:S07]  /*1ba90*/  IMAD R2, R3, R18, RZ ;  /* 0x0000001203027224 */ /* 0x000fce00078e02ff */
.L_x_496:
[----:B------:R-:W-:Y:S05]  /*1baa0*/  BSYNC B1 ;  /* 0x0000000000017941 */ /* 0x000fea0003800000 */
.L_x_495:
[----:B------:R-:W-:Y:S01]  /*1bab0*/  @!P6 IMAD R123, R123, R17, R2 ;  /* 0x000000117b7be224 */ /* 0x000fe200078e0202 */
[----:B------:R-:W-:Y:S04]  /*1bac0*/  BSSY B1, `(.L_x_497) ;  /* 0x0000006000017945 */ /* 0x000fe80003800000 */
[----:B------:R0:W-:Y:S01]  /*1bad0*/  @!P6 STG.E.U8 desc[UR36][R8.64+0xc1], R123 ;  /* 0x0000c17b0800e986 */ /* 0x0001e2000c101124 */
[----:B------:R-:W-:Y:S05]  /*1bae0*/  @P1 BRA `(.L_x_498) ;  /* 0x00000000000c1947 */ /* 0x000fea0003800000 */
[----:B------:R-:W0:Y:S02]  /*1baf0*/  LDG.E.U8 R16, desc[UR36][R14.64+0xc8] ;  /* 0x0000c8240e107981 */ /* 0x000e24000c1e1100 */
[----:B0-----:R-:W-:-:S05]  /*1bb00*/  PRMT R3, R16, 0x8880, RZ ;  /* 0x0000888010037816 */ /* 0x001fca00000000ff */
[----:B------:R-:W-:-:S07]  /*1bb10*/  IMAD R2, R3, R18, RZ ;  /* 0x0000001203027224 */ /* 0x000fce00078e02ff */
.L_x_498:
[----:B------:R-:W-:Y:S05]  /*1bb20*/  BSYNC B1 ;  /* 0x0000000000017941 */ /* 0x000fea0003800000 */
.L_x_497:
        /* <DEDUP_REMOVED lines=12> */
.L_x_500:
[----:B------:R-:W-:Y:S05]  /*1bbf0*/  BSYNC B1 ;  /* 0x0000000000017941 */ /* 0x000fea0003800000 */
.L_x_499:
[----:B------:R-:W-:Y:S01]  /*1bc00*/  @!P4 IMAD R125, R125, R17, R2 ;  /* 0x000000117d7dc224 */ /* 0x000fe200078e0202 */
[----:B------:R-:W-:Y:S04]  /*1bc10*/  BSSY B1, `(.L_x_501) ;  /* 0x0000006000017945 */ /* 0x000fe80003800000 */
[----:B------:R0:W-:Y:S01]  /*1bc20*/  @!P4 STG.E.U8 desc[UR36][R6.64+0xc9], R125 ;  /* 0x0000c97d0600c986 */ /* 0x0001e2000c101124 */
[----:B------:R-:W-:Y:S05]  /*1bc30*/  @P3 BRA `(.L_x_502) ;  /* 0x00000000000c3947 */ /* 0x000fea0003800000 */
[----:B------:R-:W0:Y:S02]  /*1bc40*/  LDG.E.U8 R16, desc[UR36][R154.64+0xc8] ;  /* 0x0000c8249a107981 */ /* 0x000e24000c1e1100 */
[----:B0-----:R-:W-:-:S05]  /*1bc50*/  PRMT R3, R16, 0x8880, RZ ;  /* 0x0000888010037816 */ /* 0x001fca00000000ff */
[----:B------:R-:W-:-:S07]  /*1bc60*/  IMAD R2, R3, R18, RZ ;  /* 0x0000001203027224 */ /* 0x000fce00078e02ff */
.L_x_502:
[----:B------:R-:W-:Y:S05]  /*1bc70*/  BSYNC B1 ;  /* 0x0000000000017941 */ /* 0x000fea0003800000 */
.L_x_501:
[----:B0-----:R-:W-:Y:S01]  /*1bc80*/  @!P3 IMAD R3, R126, R17, R2 ;  /* 0x000000117e03b224 */ /* 0x001fe200078e0202 */
[----:B------:R-:W-:Y:S04]  /*1bc90*/  BSSY B1, `(.L_x_503) ;  /* 0x0000006000017945 */ /* 0x000fe80003800000 */
[----:B------:R0:W-:Y:S01]  /*1bca0*/  @!P3 STG.E.U8 desc[UR36][R8.64+0xc8], R3 ;  /* 0x0000c8030800b986 */ /* 0x0001e2000c101124 */
[----:B------:R-:W-:Y:S05]  /*1bcb0*/  @P5 BRA `(.L_x_504) ;  /* 0x00000000000c5947 */ /* 0x000fea0003800000 */
[----:B------:R-:W0:Y:S02]  /*1bcc0*/  LDG.E.U8 R16, desc[UR36][R154.64+0xc9] ;  /* 0x0000c9249a107981 */ /* 0x000e24000c1e1100 */
[----:B0-----:R-:W-:-:S05]  /*1bcd0*/  PRMT R3, R16, 0x8880, RZ ;  /* 0x0000888010037816 */ /* 0x001fca00000000ff */
[----:B------:R-:W-:-:S07]  /*1bce0*/  IMAD R2, R3, R18, RZ ;  /* 0x0000001203027224 */ /* 0x000fce00078e02ff */
.L_x_504:
[----:B------:R-:W-:Y:S05]  /*1bcf0*/  BSYNC B1 ;  /* 0x0000000000017941 */ /* 0x000fea0003800000 */
.L_x_503:
[----:B------:R-:W-:Y:S01]  /*1bd00*/  @!P5 IMAD R127, R127, R17, R2 ;  /* 0x000000117f7fd224 */ /* 0x000fe200078e0202 */
[----:B------:R-:W-:Y:S04]  /*1bd10*/  BSSY B1, `(.L_x_505) ;  /* 0x0000006000017945 */ /* 0x000fe80003800000 */
[----:B------:R0:W-:Y:S01]  /*1bd20*/  @!P5 STG.E.U8 desc[UR36][R8.64+0xc9], R127 ;  /* 0x0000c97f0800d986 */ /* 0x0001e2000c101124 */
[----:B------:R-:W-:Y:S05]  /*1bd30*/  @P6 BRA `(.L_x_506) ;  /* 0x00000000000c6947 */ /* 0x000fea0003800000 */
[----:B------:R-:W0:Y:S02]  /*1bd40*/  LDG.E.U8 R16, desc[UR36][R14.64+0xd0] ;  /* 0x0000d0240e107981 */ /* 0x000e24000c1e1100 */
[----:B0-----:R-:W-:-:S05]  /*1bd50*/  PRMT R3, R16, 0x8880, RZ ;  /* 0x0000888010037816 */ /* 0x001fca00000000ff */
[----:B------:R-:W-:-:S07]  /*1bd60*/  IMAD R2, R3, R18, RZ ;  /* 0x0000001203027224 */ /* 0x000fce00078e02ff */
.L_x_506:
[----:B------:R-:W-:Y:S05]  /*1bd70*/  BSYNC B1 ;  /* 0x0000000000017941 */ /* 0x000fea0003800000 */
.L_x_505:
[----:B0-----:R-:W-:Y:S01]  /*1bd80*/  @!P6 IMAD R3, R128, R17, R2 ;  /* 0x000000118003e224 */ /* 0x001fe200078e0202 */
[----:B------:R-:W-:Y:S04]  /*1bd90*/  BSSY B1, `(.L_x_507) ;  /* 0x0000006000017945 */ /* 0x000fe80003800000 */
[----:B------:R0:W-:Y:S01]  /*1bda0*/  @!P6 STG.E.U8 desc[UR36][R6.64+0xd0], R3 ;  /* 0x0000d0030600e986 */ /* 0x0001e2000c101124 */
[----:B------:R-:W-:Y:S05]  /*1bdb0*/  @P1 BRA `(.L_x_508) ;  /* 0x00000000000c1947 */ /* 0x000fea0003800000 */
[----:B------:R-:W0:Y:S02]  /*1bdc0*/  LDG.E.U8 R16, desc[UR36][R14.64+0xd1] ;  /* 0x0000d1240e107981 */ /* 0x000e24000c1e1100 */
[----:B0-----:R-:W-:-:S05]  /*1bdd0*/  PRMT R3, R16, 0x8880, RZ ;  /* 0x0000888010037816 */ /* 0x001fca00000000ff */
[----:B------:R-:W-:-:S07]  /*1bde0*/  IMAD R2, R3, R18, RZ ;  /* 0x0000001203027224 */ /* 0x000fce00078e02ff */
.L_x_508:
[----:B------:R-:W-:Y:S05]  /*1bdf0*/  BSYNC B1 ;  /* 0x0000000000017941 */ /* 0x000fea0003800000 */
.L_x_507:
        /* <DEDUP_REMOVED lines=12> */
.L_x_510:
[----:B------:R-:W-:Y:S05]  /*1bec0*/  BSYNC B1 ;  /* 0x0000000000017941 */ /* 0x000fea0003800000 */
.L_x_509:
[----:B0-----:R-:W-:Y:S01]  /*1bed0*/  @!P4 IMAD R3, R130, R17, R2 ;  /* 0x000000118203c224 */ /* 0x001fe200078e0202 */
[----:B------:R-:W-:Y:S04]  /*1bee0*/  BSSY B1, `(.L_x_511) ;  /* 0x0000006000017945 */ /* 0x000fe80003800000 */
[----:B------:R0:W-:Y:S01]  /*1bef0*/  @!P4 STG.E.U8 desc[UR36][R8.64+0xd0], R3 ;  /* 0x0000d0030800c986 */ /* 0x0001e2000c101124 */
[----:B------:R-:W-:Y:S05]  /*1bf00*/  @P3 BRA `(.L_x_512) ;  /* 0x00000000000c3947 */ /* 0x000fea0003800000 */
[----:B------:R-:W0:Y:S02]  /*1bf10*/  LDG.E.U8 R16, desc[UR36][R154.64+0xd1] ;  /* 0x0000d1249a107981 */ /* 0x000e24000c1e1100 */
[----:B0-----:R-:W-:-:S05]  /*1bf20*/  PRMT R3, R16, 0x8880, RZ ;  /* 0x0000888010037816 */ /* 0x001fca00000000ff */
[----:B------:R-:W-:-:S07]  /*1bf30*/  IMAD R2, R3, R18, RZ ;  /* 0x0000001203027224 */ /* 0x000fce00078e02ff */
.L_x_512:
[----:B------:R-:W-:Y:S05]  /*1bf40*/  BSYNC B1 ;  /* 0x0000000000017941 */ /* 0x000fea0003800000 */
.L_x_511:
[----:B------:R-:W-:Y:S01]  /*1bf50*/  @!P3 IMAD R131, R131, R17, R2 ;  /* 0x000000118383b224 */ /* 0x000fe200078e0202 */
[----:B------:R-:W-:Y:S04]  /*1bf60*/  BSSY B1, `(.L_x_513) ;  /* 0x0000006000017945 */ /* 0x000fe80003800000 */
[----:B------:R0:W-:Y:S01]  /*1bf70*/  @!P3 STG.E.U8 desc[UR36][R8.64+0xd1], R131 ;  /* 0x0000d1830800b986 */ /* 0x0001e2000c101124 */
[----:B------:R-:W-:Y:S05]  /*1bf80*/  @P5 BRA `(.L_x_514) ;  /* 0x00000000000c5947 */ /* 0x000fea0003800000 */
[----:B------:R-:W0:Y:S02]  /*1bf90*/  LDG.E.U8 R16, desc[UR36][R14.64+0xd8] ;  /* 0x0000d8240e107981 */ /* 0x000e24000c1e1100 */
[----:B0-----:R-:W-:-:S05]  /*1bfa0*/  PRMT R3, R16, 0x8880, RZ ;  /* 0x0000888010037816 */ /* 0x001fca00000000ff */
[----:B------:R-:W-:-:S07]  /*1bfb0*/  IMAD R2, R3, R18, RZ ;  /* 0x0000001203027224 */ /* 0x000fce00078e02ff */
.L_x_514:
[----:B------:R-:W-:Y:S05]  /*1bfc0*/  BSYNC B1 ;  /* 0x0000000000017941 */ /* 0x000fea0003800000 */
.L_x_513:
[----:B0-----:R-:W-:Y:S01]  /*1bfd0*/  @!P5 IMAD R3, R132, R17, R2 ;  /* 0x000000118403d224 */ /* 0x001fe200078e0202 */
[----:B------:R-:W-:Y:S04]  /*1bfe0*/  BSSY B1, `(.L_x_515) ;  /* 0x0000006000017945 */ /* 0x000fe80003800000 */
[----:B------:R0:W-:Y:S01]  /*1bff0*/  @!P5 STG.E.U8 desc[UR36][R6.64+0xd8], R3 ;  /* 0x0000d8030600d986 */ /* 0x0001e2000c101124 */
[----:B------:R-:W-:Y:S05]  /*1c000*/  @P6 BRA `(.L_x_516) ;  /* 0x00000000000c6947 */ /* 0x000fea0003800000 */
[----:B------:R-:W0:Y:S02]  /*1c010*/  LDG.E.U8 R16, desc[UR36][R14.64+0xd9] ;  /* 0x0000d9240e107981 */ /* 0x000e24000c1e1100 */
[----:B0-----:R-:W-:-:S05]  /*1c020*/  PRMT R3, R16, 0x8880, RZ ;  /* 0x0000888010037816 */ /* 0x001fca00000000ff */
[----:B------:R-:W-:-:S07]  /*1c030*/  IMAD R2, R3, R18, RZ ;  /* 0x0000001203027224 */ /* 0x000fce00078e02ff */
.L_x_516:
[----:B------:R-:W-:Y:S05]  /*1c040*/  BSYNC B1 ;  /* 0x0000000000017941 */ /* 0x000fea0003800000 */
.L_x_515:
[----:B------:R-:W-:Y:S01]  /*1c050*/  @!P6 IMAD R133, R133, R17, R2 ;  /* 0x000000118585e224 */ /* 0x000fe200078e0202 */
[----:B------:R-:W-:Y:S04]  /*1c060*/  BSSY B1, `(.L_x_517) ;  /* 0x0000006000017945 */ /* 0x000fe80003800000 */
[----:B------:R0:W-:Y:S01]  /*1c070*/  @!P6 STG.E.U8 desc[UR36][R6.64+0xd9], R133 ;  /* 0x0000d9850600e986 */ /* 0x0001e2000c101124 */
[----:B------:R-:W-:Y:S05]  /*1c080*/  @P1 BRA `(.L_x_518) ;  /* 0x00000000000c1947 */ /* 0x000fea0003800000 */
[----:B------:R-:W0:Y:S02]  /*1c090*/  LDG.E.U8 R16, desc[UR36][R154.64+0xd8] ;  /* 0x0000d8249a107981 */ /* 0x000e24000c1e1100 */
[----:B0-----:R-:W-:-:S05]  /*1c0a0*/  PRMT R3, R16, 0x8880, RZ ;  /* 0x0000888010037816 */ /* 0x001fca00000000ff */
[----:B------:R-:W-:-:S07]  /*1c0b0*/  IMAD R2, R3, R18, RZ ;  /* 0x0000001203027224 */ /* 0x000fce00078e02ff */
.L_x_518:
[----:B------:R-:W-:Y:S05]  /*1c0c0*/  BSYNC B1 ;  /* 0x0000000000017941 */ /* 0x000fea0003800000 */
.L_x_517:
        /* <DEDUP_REMOVED lines=12> */
.L_x_520:
[----:B------:R-:W-:Y:S05]  /*1c190*/  BSYNC B1 ;  /* 0x0000000000017941 */ /* 0x000fea0003800000 */
.L_x_519:
[----:B------:R-:W-:Y:S01]  /*1c1a0*/  @!P4 IMAD R135, R135, R17, R2 ;  /* 0x000000118787c224 */ /* 0x000fe200078e0202 */
[----:B------:R-:W-:Y:S04]  /*1c1b0*/  BSSY B1, `(.L_x_521) ;  /* 0x0000006000017945 */ /* 0x000fe80003800000 */
[----:B------:R0:W-:Y:S01]  /*1c1c0*/  @!P4 STG.E.U8 desc[UR36][R8.64+0xd9], R135 ;  /* 0x0000d9870800c986 */ /* 0x0001e2000c101124 */
[----:B------:R-:W-:Y:S05]  /*1c1d0*/  @P3 BRA `(.L_x_522) ;  /* 0x00000000000c3947 */ /* 0x000fea0003800000 */
[----:B------:R-:W0:Y:S02]  /*1c1e0*/  LDG.E.U8 R16, desc[UR36][R14.64+0xe0] ;  /* 0x0000e0240e107981 */ /* 0x000e24000c1e1100 */
[----:B0-----:R-:W-:-:S05]  /*1c1f0*/  PRMT R3, R16, 0x8880, RZ ;  /* 0x0000888010037816 */ /* 0x001fca00000000ff */
[----:B------:R-:W-:-:S07]  /*1c200*/  IMAD R2, R3, R18, RZ ;  /* 0x0000001203027224 */ /* 0x000fce00078e02ff */
.L_x_522:
[----:B------:R-:W-:Y:S05]  /*1c210*/  BSYNC B1 ;  /* 0x0000000000017941 */ /* 0x000fea0003800000 */
.L_x_521:
[----:B0-----:R-:W-:Y:S01]  /*1c220*/  @!P3 IMAD R3, R136, R17, R2 ;  /* 0x000000118803b224 */ /* 0x001fe200078e0202 */
[----:B------:R-:W-:Y:S04]  /*1c230*/  BSSY B1, `(.L_x_523) ;  /* 0x0000006000017945 */ /* 0x000fe80003800000 */
[----:B------:R0:W-:Y:S01]  /*1c240*/  @!P3 STG.E.U8 desc[UR36][R6.64+0xe0], R3 ;  /* 0x0000e0030600b986 */ /* 0x0001e2000c101124 */
[----:B------:R-:W-:Y:S05]  /*1c250*/  @P5 BRA `(.L_x_524) ;  /* 0x00000000000c5947 */ /* 0x000fea0003800000 */
[----:B------:R-:W0:Y:S02]  /*1c260*/  LDG.E.U8 R16, desc[UR36][R14.64+0xe1] ;  /* 0x0000e1240e107981 */ /* 0x000e24000c1e1100 */
[----:B0-----:R-:W-:-:S05]  /*1c270*/  PRMT R3, R16, 0x8880, RZ ;  /* 0x0000888010037816 */ /* 0x001fca00000000ff */
[----:B------:R-:W-:-:S07]  /*1c280*/  IMAD R2, R3, R18, RZ ;  /* 0x0000001203027224 */ /* 0x000fce00078e02ff */
.L_x_524:
[----:B------:R-:W-:Y:S05]  /*1c290*/  BSYNC B1 ;  /* 0x0000000000017941 */ /* 0x000fea0003800000 */
.L_x_523:
[----:B------:R-:W-:Y:S01]  /*1c2a0*/  @!P5 IMAD R137, R137, R17, R2 ;  /* 0x000000118989d224 */ /* 0x000fe200078e0202 */
[----:B------:R-:W-:Y:S04]  /*1c2b0*/  BSSY B1, `(.L_x_525) ;  /* 0x0000006000017945 */ /* 0x000fe80003800000 */
[----:B------:R0:W-:Y:S01]  /*1c2c0*/  @!P5 STG.E.U8 desc[UR36][R6.64+0xe1], R137 ;  /* 0x0000e1890600d986 */ /* 0x0001e2000c101124 */
[----:B------:R-:W-:Y:S05]  /*1c2d0*/  @P6 BRA `(.L_x_526) ;  /* 0x00000000000c6947 */ /* 0x000fea0003800000 */
[----:B------:R-:W0:Y:S02]  /*1c2e0*/  LDG.E.U8 R16, desc[UR36][R154.64+0xe0] ;  /* 0x0000e0249a107981 */ /* 0x000e24000c1e1100 */
[----:B0-----:R-:W-:-:S05]  /*1c2f0*/  PRMT R3, R16, 0x8880, RZ ;  /* 0x0000888010037816 */ /* 0x001fca00000000ff */
[----:B------:R-:W-:-:S07]  /*1c300*/  IMAD R2, R3, R18, RZ ;  /* 0x0000001203027224 */ /* 0x000fce00078e02ff */
.L_x_526:
[----:B------:R-:W-:Y:S05]  /*1c310*/  BSYNC B1 ;  /* 0x0000000000017941 */ /* 0x000fea0003800000 */
.L_x_525:
[----:B0-----:R-:W-:Y:S01]  /*1c320*/  @!P6 IMAD R3, R138, R17, R2 ;  /* 0x000000118a03e224 */ /* 0x001fe200078e0202 */
[----:B------:R-:W-:Y:S04]  /*1c330*/  BSSY B1, `(.L_x_527) ;  /* 0x0000006000017945 */ /* 0x000fe80003800000 */
[----:B------:R0:W-:Y:S01]  /*1c340*/  @!P6 STG.E.U8 desc[UR36][R8.64+0xe0], R3 ;  /* 0x0000e0030800e986 */ /* 0x0001e2000c101124 */
[----:B------:R-:W-:Y:S05]  /*1c350*/  @P1 BRA `(.L_x_528) ;  /* 0x00000000000c1947 */ /* 0x000fea0003800000 */
[----:B------:R-:W0:Y:S02]  /*1c360*/  LDG.E.U8 R16, desc[UR36][R154.64+0xe1] ;  /* 0x0000e1249a107981 */ /* 0x000e24000c1e1100 */
[----:B0-----:R-:W-:-:S05]  /*1c370*/  PRMT R3, R16, 0x8880, RZ ;  /* 0x0000888010037816 */ /* 0x001fca00000000ff */
[----:B------:R-:W-:-:S07]  /*1c380*/  IMAD R2, R3, R18, RZ ;  /* 0x0000001203027224 */ /* 0x000fce00078e02ff */
.L_x_528:
[----:B------:R-:W-:Y:S05]  /*1c390*/  BSYNC B1 ;  /* 0x0000000000017941 */ /* 0x000fea0003800000 */
.L_x_527:
        /* <DEDUP_REMOVED lines=12> */
.L_x_530:
[----:B------:R-:W-:Y:S05]  /*1c460*/  BSYNC B1 ;  /* 0x0000000000017941 */ /* 0x000fea0003800000 */
.L_x_529:
[----:B0-----:R-:W-:Y:S01]  /*1c470*/  @!P5 IMAD R3, R140, R17, R2 ;  /* 0x000000118c03d224 */ /* 0x001fe200078e0202 */
[----:B------:R-:W-:Y:S04]  /*1c480*/  BSSY B1, `(.L_x_531) ;  /* 0x0000006000017945 */ /* 0x000fe80003800000 */
[----:B------:R0:W-:Y:S01]  /*1c490*/  @!P5 STG.E.U8 desc[UR36][R6.64+0xe8], R3 ;  /* 0x0000e8030600d986 */ /* 0x0001e2000c101124 */
[----:B------:R-:W-:Y:S05]  /*1c4a0*/  @P3 BRA `(.L_x_532) ;  /* 0x00000000000c3947 */ /* 0x000fea0003800000 */
[----:B------:R-:W0:Y:S02]  /*1c4b0*/  LDG.E.U8 R16, desc[UR36][R14.64+0xe9] ;  /* 0x0000e9240e107981 */ /* 0x000e24000c1e1100 */
[----:B0-----:R-:W-:-:S05]  /*1c4c0*/  PRMT R3, R16, 0x8880, RZ ;  /* 0x0000888010037816 */ /* 0x001fca00000000ff */
[----:B------:R-:W-:-:S07]  /*1c4d0*/  IMAD R2, R3, R18, RZ ;  /* 0x0000001203027224 */ /* 0x000fce00078e02ff */
.L_x_532:
[----:B------:R-:W-:Y:S05]  /*1c4e0*/  BSYNC B1 ;  /* 0x0000000000017941 */ /* 0x000fea0003800000 */
.L_x_531:
[----:B------:R-:W-:Y:S01]  /*1c4f0*/  @!P3 IMAD R141, R141, R17, R2 ;  /* 0x000000118d8db224 */ /* 0x000fe200078e0202 */
[----:B------:R-:W-:Y:S04]  /*1c500*/  BSSY B1, `(.L_x_533) ;  /* 0x0000006000017945 */ /* 0x000fe80003800000 */
[----:B------:R0:W-:Y:S01]  /*1c510*/  @!P3 STG.E.U8 desc[UR36][R6.64+0xe9], R141 ;  /* 0x0000e98d0600b986 */ /* 0x0001e2000c101124 */
[----:B------:R-:W-:Y:S05]  /*1c520*/  @P1 BRA `(.L_x_534) ;  /* 0x00000000000c1947 */ /* 0x000fea0003800000 */
[----:B------:R-:W0:Y:S02]  /*1c530*/  LDG.E.U8 R16, desc[UR36][R154.64+0xe8] ;  /* 0x0000e8249a107981 */ /* 0x000e24000c1e1100 */
[----:B0-----:R-:W-:-:S05]  /*1c540*/  PRMT R3, R16, 0x8880, RZ ;  /* 0x0000888010037816 */ /* 0x001fca00000000ff */
[----:B------:R-:W-:-:S07]  /*1c550*/  IMAD R2, R3, R18, RZ ;  /* 0x0000001203027224 */ /* 0x000fce00078e02ff */
.L_x_534:
[----:B------:R-:W-:Y:S05]  /*1c560*/  BSYNC B1 ;  /* 0x0000000000017941 */ /* 0x000fea0003800000 */
.L_x_533:
[----:B0-----:R-:W-:Y:S01]  /*1c570*/  @!P1 IMAD R3, R142, R17, R2 ;  /* 0x000000118e039224 */ /* 0x001fe200078e0202 */
[----:B------:R-:W-:Y:S04]  /*1c580*/  BSSY B1, `(.L_x_535) ;  /* 0x0000006000017945 */ /* 0x000fe80003800000 */
[----:B------:R0:W-:Y:S01]  /*1c590*/  @!P1 STG.E.U8 desc[UR36][R8.64+0xe8], R3 ;  /* 0x0000e80308009986 */ /* 0x0001e2000c101124 */
[----:B------:R-:W-:Y:S05]  /*1c5a0*/  @P6 BRA `(.L_x_536) ;  /* 0x00000000000c6947 */ /* 0x000fea0003800000 */
[----:B------:R-:W0:Y:S02]  /*1c5b0*/  LDG.E.U8 R16, desc[UR36][R154.64+0xe9] ;  /* 0x0000e9249a107981 */ /* 0x000e24000c1e1100 */
[----:B0-----:R-:W-:-:S05]  /*1c5c0*/  PRMT R3, R16, 0x8880, RZ ;  /* 0x0000888010037816 */ /* 0x001fca00000000ff */
[----:B------:R-:W-:-:S07]  /*1c5d0*/  IMAD R2, R3, R18, RZ ;  /* 0x0000001203027224 */ /* 0x000fce00078e02ff */
.L_x_536:
[----:B------:R-:W-:Y:S05]  /*1c5e0*/  BSYNC B1 ;  /* 0x0000000000017941 */ /* 0x000fea0003800000 */
.L_x_535:
[----:B------:R-:W-:Y:S01]  /*1c5f0*/  @!P6 IMAD R143, R143, R17, R2 ;  /* 0x000000118f8fe224 */ /* 0x000fe200078e0202 */
[----:B------:R-:W-:Y:S04]  /*1c600*/  BSSY B1, `(.L_x_537) ;  /* 0x0000006000017945 */ /* 0x000fe80003800000 */
[----:B------:R0:W-:Y:S01]  /*1c610*/  @!P6 STG.E.U8 desc[UR36][R8.64+0xe9], R143 ;  /* 0x0000e98f0800e986 */ /* 0x0001e2000c101124 */
[----:B------:R-:W-:Y:S05]  /*1c620*/  @P4 BRA `(.L_x_538) ;  /* 0x00000000000c4947 */ /* 0x000fea0003800000 */
[----:B------:R-:W0:Y:S02]  /*1c630*/  LDG.E.U8 R16, desc[UR36][R14.64+0xf0] ;  /* 0x0000f0240e107981 */ /* 0x000e24000c1e1100 */
[----:B0-----:R-:W-:-:S05]  /*1c640*/  PRMT R3, R16, 0x8880, RZ ;  /* 0x0000888010037816 */ /* 0x001fca00000000ff */
[----:B------:R-:W-:-:S07]  /*1c650*/  IMAD R2, R3, R18, RZ ;  /* 0x0000001203027224 */ /* 0x000fce00078e02ff */
.L_x_538:
[----:B------:R-:W-:Y:S05]  /*1c660*/  BSYNC B1 ;  /* 0x0000000000017941 */ /* 0x000fea0003800000 */
.L_x_537:
[----:B------:R-:W-:Y:S01]  /*1c670*/  ISETP.LT.OR P3, PT, R0, 0xf2, !P2 ;  /* 0x000000f20000780c */ /* 0x000fe20005761670 */
[----:B0-----:R-:W-:Y:S01]  /*1c680*/  @!P4 IMAD R3, R144, R17, R2 ;  /* 0x000000119003c224 */ /* 0x001fe200078e0202 */
[----:B------:R-:W-:Y:S01]  /*1c690*/  BSSY B1, `(.L_x_539) ;  /* 0x000000b000017945 */ /* 0x000fe20003800000 */
[C---:B------:R-:W-:Y:S02]  /*1c6a0*/  ISETP.LT.OR P1, PT, R0.reuse, 0xf1, !P0 ;  /* 0x000000f10000780c */ /* 0x040fe40004721670 */
[C---:B------:R-:W-:Y:S01]  /*1c6b0*/  ISETP.LT.OR P5, PT, R0.reuse, 0xf2, !P0 ;  /* 0x000000f20000780c */ /* 0x040fe200047a1670 */
[----:B------:R0:W-:Y:S01]  /*1c6c0*/  @!P4 STG.E.U8 desc[UR36][R6.64+0xf0], R3 ;  /* 0x0000f0030600c986 */ /* 0x0001e2000c101124 */
[C---:B------:R-:W-:Y:S02]  /*1c6d0*/  ISETP.LT.OR P4, PT, R0.reuse, 0xf9, !P2 ;  /* 0x000000f90000780c */ /* 0x040fe40005781670 */
[C---:B------:R-:W-:Y:S02]  /*1c6e0*/  ISETP.LT.OR P2, PT, R0.reuse, 0xfa, !P2 ;  /* 0x000000fa0000780c */ /* 0x040fe40005741670 */
[----:B------:R-:W-:-:S02]  /*1c6f0*/  ISETP.LT.OR P6, PT, R0, 0xf9, !P0 ;  /* 0x000000f90000780c */ /* 0x000fc400047c1670 */
[----:B------:R-:W-:Y:S11]  /*1c700*/  @P3 BRA `(.L_x_540) ;  /* 0x00000000000c3947 */ /* 0x000ff60003800000 */
[----:B------:R-:W0:Y:S02]  /*1c710*/  LDG.E.U8 R16, desc[UR36][R14.64+0xf1] ;  /* 0x0000f1240e107981 */ /* 0x000e24000c1e1100 */
[----:B0-----:R-:W-:-:S05]  /*1c720*/  PRMT R3, R16, 0x8880, RZ ;  /* 0x0000888010037816 */ /* 0x001fca00000000ff */
[----:B------:R-:W-:-:S07]  /*1c730*/  IMAD R2, R3, R18, RZ ;  /* 0x0000001203027224 */ /* 0x000fce00078e02ff */
.L_x_540:
[----:B------:R-:W-:Y:S05]  /*1c740*/  BSYNC B1 ;  /* 0x0000000000017941 */ /* 0x000fea0003800000 */
.L_x_539:
[----:B------:R-:W-:Y:S01]  /*1c750*/  @!P3 IMAD R145, R145, R17, R2 ;  /* 0x000000119191b224 */ /* 0x000fe200078e0202 */
[----:B------:R-:W-:Y:S04]  /*1c760*/  BSSY B1, `(.L_x_541) ;  /* 0x0000006000017945 */ /* 0x000fe80003800000 */
[----:B------:R0:W-:Y:S01]  /*1c770*/  @!P3 STG.E.U8 desc[UR36][R6.64+0xf1], R145 ;  /* 0x0000f1910600b986 */ /* 0x0001e2000c101124 */
[----:B------:R-:W-:Y:S05]  /*1c780*/  @P1 BRA `(.L_x_542) ;  /* 0x00000000000c1947 */ /* 0x000fea0003800000 */
[----:B------:R-:W0:Y:S02]  /*1c790*/  LDG.E.U8 R16, desc[UR36][R154.64+0xf0] ;  /* 0x0000f0249a107981 */ /* 0x000e24000c1e1100 */
[----:B0-----:R-:W-:-:S05]  /*1c7a0*/  PRMT R3, R16, 0x8880, RZ ;  /* 0x0000888010037816 */ /* 0x001fca00000000ff */
[----:B------:R-:W-:-:S07]  /*1c7b0*/  IMAD R2, R3, R18, RZ ;  /* 0x0000001203027224 */ /* 0x000fce00078e02ff */
.L_x_542:
[----:B------:R-:W-:Y:S05]  /*1c7c0*/  BSYNC B1 ;  /* 0x0000000000017941 */ /* 0x000fea0003800000 */
.L_x_541:
[----:B0-----:R-:W-:Y:S01]  /*1c7d0*/  @!P1 IMAD R3, R146, R17, R2 ;  /* 0x0000001192039224 */ /* 0x001fe200078e0202 */
[----:B------:R-:W-:Y:S04]  /*1c7e0*/  BSSY B1, `(.L_x_543) ;  /* 0x0000006000017945 */ /* 0x000fe80003800000 */
[----:B------:R0:W-:Y:S01]  /*1c7f0*/  @!P1 STG.E.U8 desc[UR36][R8.64+0xf0], R3 ;  /* 0x0000f00308009986 */ /* 0x0001e2000c101124 */
[----:B------:R-:W-:Y:S05]  /*1c800*/  @P5 BRA `(.L_x_544) ;  /* 0x00000000000c5947 */ /* 0x000fea0003800000 */
[----:B------:R-:W0:Y:S02]  /*1c810*/  LDG.E.U8 R16, desc[UR36][R154.64+0xf1] ;  /* 0x0000f1249a107981 */ /* 0x000e24000c1e1100 */
[----:B0-----:R-:W-:-:S05]  /*1c820*/  PRMT R3, R16, 0x8880, RZ ;  /* 0x0000888010037816 */ /* 0x001fca00000000ff */
[----:B------:R-:W-:-:S07]  /*1c830*/  IMAD R2, R3, R18, RZ ;  /* 0x0000001203027224 */ /* 0x000fce00078e02ff */
.L_x_544:
[----:B------:R-:W-:Y:S05]  /*1c840*/  BSYNC B1 ;  /* 0x0000000000017941 */ /* 0x000fea0003800000 */
.L_x_543:
[----:B------:R-:W-:Y:S01]  /*1c850*/  @!P5 IMAD R147, R147, R17, R2 ;  /* 0x000000119393d224 */ /* 0x000fe200078e0202 */
[----:B------:R-:W-:Y:S04]  /*1c860*/  BSSY B1, `(.L_x_545) ;  /* 0x0000006000017945 */ /* 0x000fe80003800000 */
[----:B------:R0:W-:Y:S01]  /*1c870*/  @!P5 STG.E.U8 desc[UR36][R8.64+0xf1], R147 ;  /* 0x0000f1930800d986 */ /* 0x0001e2000c101124 */
[----:B------:R-:W-:Y:S05]  /*1c880*/  @P4 BRA `(.L_x_546) ;  /* 0x00000000000c4947 */ /* 0x000fea0003800000 */
[----:B------:R-:W0:Y:S02]  /*1c890*/  LDG.E.U8 R16, desc[UR36][R14.64+0xf8] ;  /* 0x0000f8240e107981 */ /* 0x000e24000c1e1100 */
[----:B0-----:R-:W-:-:S05]  /*1c8a0*/  PRMT R3, R16, 0x8880, RZ ;  /* 0x0000888010037816 */ /* 0x001fca00000000ff */
[----:B------:R-:W-:-:S07]  /*1c8b0*/  IMAD R2, R3, R18, RZ ;  /* 0x0000001203027224 */ /* 0x000fce00078e02ff */
.L_x_546:
[----:B------:R-:W-:Y:S05]  /*1c8c0*/  BSYNC B1 ;  /* 0x0000000000017941 */ /* 0x000fea0003800000 */
.L_x_545:
[----:B0-----:R-:W-:Y:S01]  /*1c8d0*/  @!P4 IMAD R3, R148, R17, R2 ;  /* 0x000000119403c224 */ /* 0x001fe200078e0202 */
[----:B------:R-:W-:Y:S04]  /*1c8e0*/  BSSY B1, `(.L_x_547) ;  /* 0x0000006000017945 */ /* 0x000fe80003800000 */
[----:B------:R0:W-:Y:S01]  /*1c8f0*/  @!P4 STG.E.U8 desc[UR36][R6.64+0xf8], R3 ;  /* 0x0000f8030600c986 */ /* 0x0001e2000c101124 */
[----:B------:R-:W-:Y:S05]  /*1c900*/  @P2 BRA `(.L_x_548) ;  /* 0x00000000000c2947 */ /* 0x000fea0003800000 */
[----:B------:R-:W0:Y:S02]  /*1c910*/  LDG.E.U8 R16, desc[UR36][R14.64+0xf9] ;  /* 0x0000f9240e107981 */ /* 0x000e24000c1e1100 */
[----:B0-----:R-:W-:-:S05]  /*1c920*/  PRMT R3, R16, 0x8880, RZ ;  /* 0x0000888010037816 */ /* 0x001fca00000000ff */
[----:B------:R-:W-:-:S07]  /*1c930*/  IMAD R2, R3, R18, RZ ;  /* 0x0000001203027224 */ /* 0x000fce00078e02ff */
.L_x_548:
[----:B------:R-:W-:Y:S05]  /*1c940*/  BSYNC B1 ;  /* 0x0000000000017941 */ /* 0x000fea0003800000 */
.L_x_547:
[----:B------:R-:W-:Y:S01]  /*1c950*/  @!P2 IMAD R149, R149, R17, R2 ;  /* 0x000000119595a224 */ /* 0x000fe200078e0202 */
[----:B------:R-:W-:Y:S04]  /*1c960*/  BSSY B1, `(.L_x_549) ;  /* 0x0000006000017945 */ /* 0x000fe80003800000 */
[----:B------:R0:W-:Y:S01]  /*1c970*/  @!P2 STG.E.U8 desc[UR36][R6.64+0xf9], R149 ;  /* 0x0000f9950600a986 */ /* 0x0001e2000c101124 */
[----:B------:R-:W-:Y:S05]  /*1c980*/  @P6 BRA `(.L_x_550) ;  /* 0x00000000000c6947 */ /* 0x000fea0003800000 */
[----:B------:R-:W0:Y:S02]  /*1c990*/  LDG.E.U8 R16, desc[UR36][R154.64+0xf8] ;  /* 0x0000f8249a107981 */ /* 0x000e24000c1e1100 */
[----:B0-----:R-:W-:-:S05]  /*1c9a0*/  PRMT R3, R16, 0x8880, RZ ;  /* 0x0000888010037816 */ /* 0x001fca00000000ff */
[----:B------:R-:W-:-:S07]  /*1c9b0*/  IMAD R2, R3, R18, RZ ;  /* 0x0000001203027224 */ /* 0x000fce00078e02ff */
.L_x_550:
[----:B------:R-:W-:Y:S05]  /*1c9c0*/  BSYNC B1 ;  /* 0x0000000000017941 */ /* 0x000fea0003800000 */
.L_x_549:
[----:B0-----:R-:W-:Y:S01]  /*1c9d0*/  @!P6 IMAD R3, R150, R17, R2 ;  /* 0x000000119603e224 */ /* 0x001fe200078e0202 */
[----:B------:R-:W-:Y:S01]  /*1c9e0*/  ISETP.LT.OR P0, PT, R0, 0xfa, !P0 ;  /* 0x000000fa0000780c */ /* 0x000fe20004701670 */
[----:B------:R-:W-:Y:S03]  /*1c9f0*/  BSSY B1, `(.L_x_551) ;  /* 0x0000006000017945 */ /* 0x000fe60003800000 */
[----:B------:R0:W-:Y:S09]  /*1ca00*/  @!P6 STG.E.U8 desc[UR36][R8.64+0xf8], R3 ;  /* 0x0000f8030800e986 */ /* 0x0001f2000c101124 */
[----:B------:R-:W-:Y:S05]  /*1ca10*/  @P0 BRA `(.L_x_552) ;  /* 0x00000000000c0947 */ /* 0x000fea0003800000 */
[----:B------:R-:W0:Y:S02]  /*1ca20*/  LDG.E.U8 R16, desc[UR36][R154.64+0xf9] ;  /* 0x0000f9249a107981 */ /* 0x000e24000c1e1100 */
[----:B0-----:R-:W-:-:S05]  /*1ca30*/  PRMT R3, R16, 0x8880, RZ ;  /* 0x0000888010037816 */ /* 0x001fca00000000ff */
[----:B------:R-:W-:-:S07]  /*1ca40*/  IMAD R2, R3, R18, RZ ;  /* 0x0000001203027224 */ /* 0x000fce00078e02ff */
.L_x_552:
[----:B------:R-:W-:Y:S05]  /*1ca50*/  BSYNC B1 ;  /* 0x0000000000017941 */ /* 0x000fea0003800000 */
.L_x_551:
[----:B------:R-:W-:Y:S01]  /*1ca60*/  IMAD R151, R151, R17, R2 ;  /* 0x0000001197977224 */ /* 0x000fe200078e0202 */
[----:B------:R-:W-:Y:S06]  /*1ca70*/  @P0 BRA `(.L_x_553) ;  /* 0x0000003800180947 */ /* 0x000fec0003800000 */
[----:B------:R0:W-:Y:S01]  /*1ca80*/  STG.E.U8 desc[UR36][R8.64+0xf9], R151 ;  /* 0x0000f99708007986 */ /* 0x0001e2000c101124 */
[----:B------:R-:W-:Y:S05]  /*1ca90*/  BRA `(.L_x_553) ;  /* 0x0000003800107947 */ /* 0x000fea0003800000 */
.L_x_40:
[----:B------:R-:W2:Y:S04]  /*1caa0*/  LDL.LU R2, [R1] ;  /* 0x0000000001027983 */ /* 0x000ea80000300800 */
[----:B------:R-:W3:Y:S04]  /*1cab0*/  LDL.LU R3, [R1+0xc] ;  /* 0x00000c0001037983 */ /* 0x000ee80000300800 */
[----:B------:R-:W4:Y:S04]  /*1cac0*/  LDL.LU R12, [R1+0x14] ;  /* 0x00001400010c7983 */ /* 0x000f280000300800 */
[----:B------:R-:W5:Y:S04]  /*1cad0*/  LDL.LU R13, [R1+0x8c] ;  /* 0x00008c00010d7983 */ /* 0x000f680000300800 */
        /* <DEDUP_REMOVED lines=63> */
[----:B------:R-:W5:Y:S01]  /*1ced0*/  LDL.LU R176, [R1+0x194] ;  /* 0x0001940001b07983 */ /* 0x000f620000300800 */
[----:B------:R-:W-:-:S03]  /*1cee0*/  ISETP.GE.AND P0, PT, R19, 0x1, PT ;  /* 0x000000011300780c */ /* 0x000fc60003f06270 */
[----:B------:R-:W5:Y:S04]  /*1cef0*/  LDL.LU R175, [R1+0x198] ;  /* 0x0001980001af7983 */ /* 0x000f680000300800 */
[----:B------:R-:W5:Y:S04]  /*1cf00*/  LDL.LU R174, [R1+0x19c] ;  /* 0x00019c0001ae7983 */ /* 0x000f680000300800 */
[----:B------:R-:W5:Y:S04]  /*1cf10*/  LDL.LU R173, [R1+0x1a0] ;  /* 0x0001a00001ad7983 */ /* 0x000f680000300800 */
[----:B------:R-:W5:Y:S01]  /*1cf20*/  LDL.LU R172, [R1+0x1a4] ;  /* 0x0001a40001ac7983 */ /* 0x000f620000300800 */
[----:B------:R-:W-:-:S03]  /*1cf30*/  ISETP.LT.OR P1, PT, R0, 0x1, !P0 ;  /* 0x000000010000780c */ /* 0x000fc60004721670 */
        /* <DEDUP_REMOVED lines=13> */
[----:B--2---:R-:W-:-:S03]  /*1d010*/  @!P1 IMAD R2, R2, R17, RZ ;  /* 0x0000001102029224 */ /* 0x004fc600078e02ff */
        /* <DEDUP_REMOVED lines=9> */
[----:B------:R0:W-:Y:S04]  /*1d0b0*/  @!P1 STG.E.U8 desc[UR36][R4.64], R2 ;  /* 0x0000000204009986 */ /* 0x0001e8000c101124 */
[----:B0-----:R-:W3:Y:S01]  /*1d0c0*/  LDL.LU R2, [R1+0x4] ;  /* 0x0000040001027983 */ /* 0x001ee20000300800 */
[----:B------:R-:W-:-:S02]  /*1d0d0*/  ISETP.LT.OR P1, PT, R0, 0x2, !P0 ;  /* 0x000000020000780c */ /* 0x000fc40004721670 */
[----:B------:R-:W-:-:S11]  /*1d0e0*/  ISETP.GE.AND P2, PT, R19, 0x9, PT ;  /* 0x000000091300780c */ /* 0x000fd60003f46270 */
[----:B---3--:R-:W-:-:S05]  /*1d0f0*/  @!P1 IMAD R2, R2, R17, RZ ;  /* 0x0000001102029224 */ /* 0x008fca00078e02ff */
[----:B------:R0:W-:Y:S04]  /*1d100*/  @!P1 STG.E.U8 desc[UR36][R4.64+0x1], R2 ;  /* 0x0000010204009986 */ /* 0x0001e8000c101124 */
[----:B0-----:R-:W3:Y:S01]  /*1d110*/  LDL.LU R2, [R1+0x8] ;  /* 0x0000080001027983 */ /* 0x001ee20000300800 */
[C---:B------:R-:W-:Y:S02]  /*1d120*/  ISETP.LT.OR P1, PT, R0.reuse, 0x1, !P2 ;  /* 0x000000010000780c */ /* 0x040fe40005721670 */
[C---:B------:R-:W-:Y:S02]  /*1d130*/  ISETP.LT.OR P3, PT, R0.reuse, 0x2, !P2 ;  /* 0x000000020000780c */ /* 0x040fe40005761670 */
[----:B------:R-:W-:-:S09]  /*1d140*/  ISETP.LT.OR P4, PT, R0, 0x9, !P0 ;  /* 0x000000090000780c */ /* 0x000fd20004781670 */
[----:B---3--:R-:W-:-:S05]  /*1d150*/  @!P1 IMAD R2, R2, R17, RZ ;  /* 0x0000001102029224 */ /* 0x008fca00078e02ff */
[----:B------:R0:W-:Y:S04]  /*1d160*/  @!P1 STG.E.U8 desc[UR36][R10.64], R2 ;  /* 0x000000020a009986 */ /* 0x0001e8000c101124 */
[----:B0-----:R-:W3:Y:S01]  /*1d170*/  LDL.LU R2, [R1+0x10] ;  /* 0x0000100001027983 */ /* 0x001ee20000300800 */
[----:B------:R-:W-:Y:S01]  /*1d180*/  @!P3 IMAD R3, R3, R17, RZ ;  /* 0x000000110303b224 */ /* 0x000fe200078e02ff */
[C---:B------:R-:W-:Y:S02]  /*1d190*/  ISETP.LT.OR P1, PT, R0.reuse, 0xa, !P0 ;  /* 0x0000000a0000780c */ /* 0x040fe40004721670 */
[C---:B------:R-:W-:Y:S02]  /*1d1a0*/  ISETP.LT.OR P5, PT, R0.reuse, 0x9, !P2 ;  /* 0x000000090000780c */ /* 0x040fe400057a1670 */
[----:B------:R0:W-:Y:S01]  /*1d1b0*/  @!P3 STG.E.U8 desc[UR36][R10.64+0x1], R3 ;  /* 0x000001030a00b986 */ /* 0x0001e2000c101124 */
[----:B------:R-:W-:-:S03]  /*1d1c0*/  ISETP.LT.OR P6, PT, R0, 0xa, !P2 ;  /* 0x0000000a0000780c */ /* 0x000fc600057c1670 */
[----:B0-----:R-:W5:Y:S01]  /*1d1d0*/  LDL.LU R3, [R1+0x18] ;  /* 0x0000180001037983 */ /* 0x001f620000300800 */
[----:B---3--:R-:W-:-:S05]  /*1d1e0*/  @!P4 IMAD R2, R2, R17, RZ ;  /* 0x000000110202c224 */ /* 0x008fca00078e02ff */
[----:B------:R0:W-:Y:S04]  /*1d1f0*/  @!P4 STG.E.U8 desc[UR36][R4.64+0x8], R2 ;  /* 0x000008020400c986 */ /* 0x0001e8000c101124 */
[----:B0-----:R-:W3:Y:S01]  /*1d200*/  LDL.LU R2, [R1+0x1c] ;  /* 0x00001c0001027983 */ /* 0x001ee20000300800 */
[-C--:B----4-:R-:W-:Y:S02]  /*1d210*/  @!P1 IMAD R12, R12, R17.reuse, RZ ;  /* 0x000000110c0c9224 */ /* 0x090fe400078e02ff */
[----:B-----5:R-:W-:-:S03]  /*1d220*/  @!P5 IMAD R3, R3, R17, RZ ;  /* 0x000000110303d224 */ /* 0x020fc600078e02ff */
[----:B------:R0:W-:Y:S04]  /*1d230*/  @!P1 STG.E.U8 desc[UR36][R4.64+0x9], R12 ;  /* 0x0000090c04009986 */ /* 0x0001e8000c101124 */
[----:B------:R1:W-:Y:S04]  /*1d240*/  @!P5 STG.E.U8 desc[UR36][R10.64+0x8], R3 ;  /* 0x000008030a00d986 */ /* 0x0003e8000c101124 */
[----:B0-----:R-:W4:Y:S04]  /*1d250*/  LDL.LU R12, [R1+0x28] ;  /* 0x00002800010c7983 */ /* 0x001f280000300800 */
[----:B-1----:R-:W5:Y:S01]  /*1d260*/  LDL.LU R3, [R1+0x20] ;  /* 0x0000200001037983 */ /* 0x002f620000300800 */
[----:B---3--:R-:W-:-:S05]  /*1d270*/  @!P6 IMAD R2, R2, R17, RZ ;  /* 0x000000110202e224 */ /* 0x008fca00078e02ff */
[----:B------:R0:W-:Y:S04]  /*1d280*/  @!P6 STG.E.U8 desc[UR36][R10.64+0x9], R2 ;  /* 0x000009020a00e986 */ /* 0x0001e8000c101124 */
[----:B0-----:R-:W3:Y:S01]  /*1d290*/  LDL.LU R2, [R1+0x24] ;  /* 0x0000240001027983 */ /* 0x001ee20000300800 */
[C---:B------:R-:W-:Y:S02]  /*1d2a0*/  ISETP.LT.OR P3, PT, R0.reuse, 0x11, !P0 ;  /* 0x000000110000780c */ /* 0x040fe40004761670 */
[----:B------:R-:W-:-:S11]  /*1d2b0*/  ISETP.LT.OR P4, PT, R0, 0x12, !P0 ;  /* 0x000000120000780c */ /* 0x000fd60004781670 */
[----:B-----5:R-:W-:-:S05]  /*1d2c0*/  @!P3 IMAD R3, R3, R17, RZ ;  /* 0x000000110303b224 */ /* 0x020fca00078e02ff */
[----:B------:R0:W-:Y:S04]  /*1d2d0*/  @!P3 STG.E.U8 desc[UR36][R4.64+0x10], R3 ;  /* 0x000010030400b986 */ /* 0x0001e8000c101124 */
[----:B0-----:R-:W5:Y:S01]  /*1d2e0*/  LDL.LU R3, [R1+0x2c] ;  /* 0x00002c0001037983 */ /* 0x001f620000300800 */
[----:B---3--:R-:W-:-:S05]  /*1d2f0*/  @!P4 IMAD R2, R2, R17, RZ ;  /* 0x000000110202c224 */ /* 0x008fca00078e02ff */
[----:B------:R0:W-:Y:S04]  /*1d300*/  @!P4 STG.E.U8 desc[UR36][R4.64+0x11], R2 ;  /* 0x000011020400c986 */ /* 0x0001e8000c101124 */
[----:B0-----:R-:W3:Y:S01]  /*1d310*/  LDL.LU R2, [R1+0x30] ;  /* 0x0000300001027983 */ /* 0x001ee20000300800 */
[C---:B------:R-:W-:Y:S02]  /*1d320*/  ISETP.LT.OR P1, PT, R0.reuse, 0x11, !P2 ;  /* 0x000000110000780c */ /* 0x040fe40005721670 */
[C---:B------:R-:W-:Y:S02]  /*1d330*/  ISETP.LT.OR P5, PT, R0.reuse, 0x12, !P2 ;  /* 0x000000120000780c */ /* 0x040fe400057a1670 */
[----:B------:R-:W-:-:S09]  /*1d340*/  ISETP.LT.OR P6, PT, R0, 0x19, !P0 ;  /* 0x000000190000780c */ /* 0x000fd200047c1670 */
        /* <DEDUP_REMOVED lines=38> */
[----:B------:R-:W-:-:S13]  /*1d5b0*/  ISETP.LT.OR P6, PT, R0, 0x2a, !P0 ;  /* 0x0000002a0000780c */ /* 0x000fda00047c1670 */
[----:B-----5:R-:W-:-:S05]  /*1d5c0*/  @!P6 IMAD R3, R3, R17, RZ ;  /* 0x000000110303e224 */ /* 0x020fca00078e02ff */
[----:B------:R-:W-:Y:S01]  /*1d5d0*/  @!P6 STG.E.U8 desc[UR36][R4.64+0x29], R3 ;  /* 0x000029030400e986 */ /* 0x000fe2000c101124 */
[----:B---3--:R-:W-:-:S05]  /*1d5e0*/  @!P5 IMAD R2, R2, R17, RZ ;  /* 0x000000110202d224 */ /* 0x008fca00078e02ff */
[----:B------:R0:W-:Y:S04]  /*1d5f0*/  @!P5 STG.E.U8 desc[UR36][R4.64+0x28], R2 ;  /* 0x000028020400d986 */ /* 0x0001e8000c101124 */
[----:B0-----:R-:W3:Y:S04]  /*1d600*/  LDL.LU R2, [R1+0x58] ;  /* 0x0000580001027983 */ /* 0x001ee80000300800 */
[----:B------:R-:W5:Y:S01]  /*1d610*/  LDL.LU R3, [R1+0x5c] ;  /* 0x00005c0001037983 */ /* 0x000f620000300800 */
[C---:B------:R-:W-:Y:S02]  /*1d620*/  ISETP.LT.OR P1, PT, R0.reuse, 0x29, !P2 ;  /* 0x000000290000780c */ /* 0x040fe40005721670 */
[----:B------:R-:W-:-:S11]  /*1d630*/  ISETP.LT.OR P3, PT, R0, 0x2a, !P2 ;  /* 0x0000002a0000780c */ /* 0x000fd60005761670 */
[----:B---3--:R-:W-:-:S05]  /*1d640*/  @!P1 IMAD R2, R2, R17, RZ ;  /* 0x0000001102029224 */ /* 0x008fca00078e02ff */
[----:B------:R0:W-:Y:S04]  /*1d650*/  @!P1 STG.E.U8 desc[UR36][R10.64+0x28], R2 ;  /* 0x000028020a009986 */ /* 0x0001e8000c101124 */
[----:B0-----:R-:W3:Y:S01]  /*1d660*/  LDL.LU R2, [R1+0x60] ;  /* 0x0000600001027983 */ /* 0x001ee20000300800 */
[----:B-----5:R-:W-:-:S05]  /*1d670*/  @!P3 IMAD R3, R3, R17, RZ ;  /* 0x000000110303b224 */ /* 0x020fca00078e02ff */
[----:B------:R0:W-:Y:S04]  /*1d680*/  @!P3 STG.E.U8 desc[UR36][R10.64+0x29], R3 ;  /* 0x000029030a00b986 */ /* 0x0001e8000c101124 */
[----:B0-----:R-:W5:Y:S01]  /*1d690*/  LDL.LU R3, [R1+0x68] ;  /* 0x0000680001037983 */ /* 0x001f620000300800 */
[C---:B------:R-:W-:Y:S02]  /*1d6a0*/  ISETP.LT.OR P4, PT, R0.reuse, 0x31, !P0 ;  /* 0x000000310000780c */ /* 0x040fe40004781670 */
[C---:B------:R-:W-:Y:S02]  /*1d6b0*/  ISETP.LT.OR P5, PT, R0.reuse, 0x32, !P0 ;  /* 0x000000320000780c */ /* 0x040fe400047a1670 */
[----:B------:R-:W-:-:S11]  /*1d6c0*/  ISETP.LT.OR P6, PT, R0, 0x31, !P2 ;  /* 0x000000310000780c */ /* 0x000fd600057c1670 */
[----:B----4-:R-:W-:-:S05]  /*1d6d0*/  @!P5 IMAD R12, R12, R17, RZ ;  /* 0x000000110c0cd224 */ /* 0x010fca00078e02ff */
[----:B------:R-:W-:Y:S01]  /*1d6e0*/  @!P5 STG.E.U8 desc[UR36][R4.64+0x31], R12 ;  /* 0x0000310c0400d986 */ /* 0x000fe2000c101124 */
[----:B---3--:R-:W-:-:S05]  /*1d6f0*/  @!P4 IMAD R2, R2, R17, RZ ;  /* 0x000000110202c224 */ /* 0x008fca00078e02ff */
[----:B------:R0:W-:Y:S04]  /*1d700*/  @!P4 STG.E.U8 desc[UR36][R4.64+0x30], R2 ;  /* 0x000030020400c986 */ /* 0x0001e8000c101124 */
[----:B0-----:R-:W3:Y:S01]  /*1d710*/  LDL.LU R2, [R1+0x6c] ;  /* 0x00006c0001027983 */ /* 0x001ee20000300800 */
[----:B-----5:R-:W-:-:S03]  /*1d720*/  @!P6 IMAD R3, R3, R17, RZ ;  /* 0x000000110303e224 */ /* 0x020fc600078e02ff */
[----:B------:R-:W4:Y:S04]  /*1d730*/  LDL.LU R12, [R1+0x78] ;  /* 0x00007800010c7983 */ /* 0x000f280000300800 */
[----:B------:R0:W-:Y:S04]  /*1d740*/  @!P6 STG.E.U8 desc[UR36][R10.64+0x30], R3 ;  /* 0x000030030a00e986 */ /* 0x0001e8000c101124 */
[----:B0-----:R-:W5:Y:S01]  /*1d750*/  LDL.LU R3, [R1+0x70] ;  /* 0x0000700001037983 */ /* 0x001f620000300800 */
        /* <DEDUP_REMOVED lines=11> */
[-C--:B----4-:R-:W-:Y:S02]  /*1d810*/  @!P5 IMAD R12, R12, R17.reuse, RZ ;  /* 0x000000110c0cd224 */ /* 0x090fe400078e02ff */
[----:B---3--:R-:W-:-:S05]  /*1d820*/  @!P4 IMAD R2, R2, R17, RZ ;  /* 0x000000110202c224 */ /* 0x008fca00078e02ff */
[----:B------:R0:W-:Y:S04]  /*1d830*/  @!P4 STG.E.U8 desc[UR36][R4.64+0x39], R2 ;  /* 0x000039020400c986 */ /* 0x0001e8000c101124 */
[----:B0-----:R-:W3:Y:S01]  /*1d840*/  LDL.LU R2, [R1+0x80] ;  /* 0x0000800001027983 */ /* 0x001ee20000300800 */
[----:B-----5:R-:W-:-:S03]  /*1d850*/  @!P6 IMAD R3, R3, R17, RZ ;  /* 0x000000110303e224 */ /* 0x020fc600078e02ff */
[----:B------:R0:W-:Y:S04]  /*1d860*/  @!P5 STG.E.U8 desc[UR36][R10.64+0x38], R12 ;  /* 0x0000380c0a00d986 */ /* 0x0001e8000c101124 */
[----:B------:R1:W-:Y:S04]  /*1d870*/  @!P6 STG.E.U8 desc[UR36][R10.64+0x39], R3 ;  /* 0x000039030a00e986 */ /* 0x0003e8000c101124 */
[----:B0-----:R-:W4:Y:S04]  /*1d880*/  LDL.LU R12, [R1+0xa0] ;  /* 0x0000a000010c7983 */ /* 0x001f280000300800 */
[----:B-1----:R-:W5:Y:S01]  /*1d890*/  LDL.LU R3, [R1+0x84] ;  /* 0x0000840001037983 */ /* 0x002f620000300800 */
[----:B------:R-:W-:-:S02]  /*1d8a0*/  ISETP.LT.OR P1, PT, R0, 0x41, !P0 ;  /* 0x000000410000780c */ /* 0x000fc40004721670 */
        /* <DEDUP_REMOVED lines=9> */
[C---:B------:R-:W-:Y:S02]  /*1d940*/  ISETP.LT.OR P6, PT, R0.reuse, 0x49, !P0 ;  /* 0x000000490000780c */ /* 0x040fe400047c1670 */
[----:B------:R-:W-:-:S02]  /*1d950*/  ISETP.LT.OR P1, PT, R0, 0x4a, !P0 ;  /* 0x0000004a0000780c */ /* 0x000fc40004721670 */
[----:B------:R-:W-:-:S07]  /*1d960*/  ISETP.LT.OR P3, PT, R0, 0x49, !P2 ;  /* 0x000000490000780c */ /* 0x000fce0005761670 */
[-C--:B------:R-:W-:Y:S02]  /*1d970*/  @!P5 IMAD R13, R13, R17.reuse, RZ ;  /* 0x000000110d0dd224 */ /* 0x080fe400078e02ff */
[-C--:B------:R-:W-:Y:S02]  /*1d980*/  @!P6 IMAD R15, R15, R17.reuse, RZ ;  /* 0x000000110f0fe224 */ /* 0x080fe400078e02ff */
[----:B------:R-:W-:Y:S01]  /*1d990*/  @!P1 IMAD R21, R21, R17, RZ ;  /* 0x0000001115159224 */ /* 0x000fe200078e02ff */
[----:B------:R4:W-:Y:S01]  /*1d9a0*/  @!P5 STG.E.U8 desc[UR36][R10.64+0x41], R13 ;  /* 0x0000410d0a00d986 */ /* 0x0009e2000c101124 */
[----:B------:R-:W-:-:S13]  /*1d9b0*/  ISETP.LT.OR P5, PT, R0, 0x51, !P0 ;  /* 0x000000510000780c */ /* 0x000fda00047a1670 */
[-C--:B----4-:R-:W-:Y:S02]  /*1d9c0*/  @!P5 IMAD R13, R12, R17.reuse, RZ ;  /* 0x000000110c0dd224 */ /* 0x090fe400078e02ff */
[----:B---3--:R-:W-:-:S05]  /*1d9d0*/  @!P4 IMAD R2, R2, R17, RZ ;  /* 0x000000110202c224 */ /* 0x008fca00078e02ff */
[----:B------:R-:W-:Y:S01]  /*1d9e0*/  @!P4 STG.E.U8 desc[UR36][R10.64+0x40], R2 ;  /* 0x000040020a00c986 */ /* 0x000fe2000c101124 */
[----:B------:R-:W-:-:S03]  /*1d9f0*/  ISETP.LT.OR P4, PT, R0, 0x4a, !P2 ;  /* 0x0000004a0000780c */ /* 0x000fc60005781670 */
[----:B------:R0:W-:Y:S01]  /*1da00*/  @!P6 STG.E.U8 desc[UR36][R4.64+0x48], R15 ;  /* 0x0000480f0400e986 */ /* 0x0001e2000c101124 */
[----:B------:R-:W-:-:S03]  /*1da10*/  ISETP.LT.OR P6, PT, R0, 0x52, !P0 ;  /* 0x000000520000780c */ /* 0x000fc600047c1670 */
[----:B------:R-:W-:Y:S01]  /*1da20*/  @!P1 STG.E.U8 desc[UR36][R4.64+0x49], R21 ;  /* 0x0000491504009986 */ /* 0x000fe2000c101124 */
[----:B------:R-:W-:-:S05]  /*1da30*/  ISETP.LT.OR P1, PT, R0, 0x51, !P2 ;  /* 0x000000510000780c */ /* 0x000fca0005721670 */
[-C--:B------:R-:W-:Y:S02]  /*1da40*/  @!P4 IMAD R23, R23, R17.reuse, RZ ;  /* 0x000000111717c224 */ /* 0x080fe400078e02ff */
[-C--:B-----5:R-:W-:Y:S02]  /*1da50*/  @!P3 IMAD R3, R3, R17.reuse, RZ ;  /* 0x000000110303b224 */ /* 0x0a0fe400078e02ff */
[-C--:B0-----:R-:W-:Y:S01]  /*1da60*/  @!P6 IMAD R15, R235, R17.reuse, RZ ;  /* 0x00000011eb0fe224 */ /* 0x081fe200078e02ff */
[----:B------:R-:W-:Y:S03]  /*1da70*/  @!P4 STG.E.U8 desc[UR36][R10.64+0x49], R23 ;  /* 0x000049170a00c986 */ /* 0x000fe6000c101124 */
[----:B------:R-:W-:Y:S01]  /*1da80*/  @!P1 IMAD R153, R153, R17, RZ ;  /* 0x0000001199999224 */ /* 0x000fe200078e02ff */
[----:B------:R0:W-:Y:S01]  /*1da90*/  @!P3 STG.E.U8 desc[UR36][R10.64+0x48], R3 ;  /* 0x000048030a00b986 */ /* 0x0001e2000c101124 */
[----:B------:R-:W-:-:S02]  /*1daa0*/  ISETP.LT.OR P3, PT, R0, 0x52, !P2 ;  /* 0x000000520000780c */ /* 0x000fc40005761670 */
[C---:B------:R-:W-:Y:S01]  /*1dab0*/  ISETP.LT.OR P4, PT, R0.reuse, 0x59, !P0 ;  /* 0x000000590000780c */ /* 0x040fe20004781670 */
[----:B------:R1:W-:Y:S01]  /*1dac0*/  @!P5 STG.E.U8 desc[UR36][R4.64+0x50], R13 ;  /* 0x0000500d0400d986 */ /* 0x0003e2000c101124 */
[----:B------:R-:W-:-:S03]  /*1dad0*/  ISETP.LT.OR P5, PT, R0, 0x5a, !P0 ;  /* 0x0000005a0000780c */ /* 0x000fc600047a1670 */
[----:B------:R3:W-:Y:S01]  /*1dae0*/  @!P6 STG.E.U8 desc[UR36][R4.64+0x51], R15 ;  /* 0x0000510f0400e986 */ /* 0x0007e2000c101124 */
[----:B------:R-:W-:-:S03]  /*1daf0*/  ISETP.LT.OR P6, PT, R0, 0x59, !P2 ;  /* 0x000000590000780c */ /* 0x000fc600057c1670 */
[----:B------:R-:W-:Y:S01]  /*1db00*/  @!P1 STG.E.U8 desc[UR36][R10.64+0x50], R153 ;  /* 0x000050990a009986 */ /* 0x000fe2000c101124 */
[----:B------:R-:W-:Y:S01]  /*1db10*/  ISETP.LT.OR P1, PT, R0, 0x5a, !P2 ;  /* 0x0000005a0000780c */ /* 0x000fe20005721670 */
[-C--:B0-----:R-:W-:Y:S02]  /*1db20*/  @!P3 IMAD R3, R234, R17.reuse, RZ ;  /* 0x00000011ea03b224 */ /* 0x081fe400078e02ff */
[-C--:B------:R-:W-:Y:S02]  /*1db30*/  @!P4 IMAD R21, R233, R17.reuse, RZ ;  /* 0x00000011e915c224 */ /* 0x080fe400078e02ff */
[-C--:B-1----:R-:W-:Y:S01]  /*1db40*/  @!P5 IMAD R13, R232, R17.reuse, RZ ;  /* 0x00000011e80dd224 */ /* 0x082fe200078e02ff */
[----:B------:R0:W-:Y:S03]  /*1db50*/  @!P3 STG.E.U8 desc[UR36][R10.64+0x51], R3 ;  /* 0x000051030a00b986 */ /* 0x0001e6000c101124 */
[----:B---3--:R-:W-:Y:S01]  /*1db60*/  @!P6 IMAD R15, R231, R17, RZ ;  /* 0x00000011e70fe224 */ /* 0x008fe200078e02ff */
[----:B------:R1:W-:Y:S01]  /*1db70*/  @!P4 STG.E.U8 desc[UR36][R4.64+0x58], R21 ;  /* 0x000058150400c986 */ /* 0x0003e2000c101124 */
[----:B------:R-:W-:-:S02]  /*1db80*/  ISETP.LT.OR P3, PT, R0, 0x61, !P0 ;  /* 0x000000610000780c */ /* 0x000fc40004761670 */
[----:B------:R-:W-:Y:S01]  /*1db90*/  @!P1 IMAD R23, R230, R17, RZ ;  /* 0x00000011e6179224 */ /* 0x000fe200078e02ff */
        /* <DEDUP_REMOVED lines=8> */
[-C--:B-1----:R-:W-:Y:S02]  /*1dc20*/  @!P4 IMAD R21, R228, R17.reuse, RZ ;  /* 0x00000011e415c224 */ /* 0x082fe400078e02ff */
[-C--:B---3--:R-:W-:Y:S01]  /*1dc30*/  @!P5 IMAD R13, R227, R17.reuse, RZ ;  /* 0x00000011e30dd224 */ /* 0x088fe200078e02ff */
[----:B------:R0:W-:Y:S03]  /*1dc40*/  @!P3 STG.E.U8 desc[UR36][R4.64+0x60], R3 ;  /* 0x000060030400b986 */ /* 0x0001e6000c101124 */
[----:B----4-:R-:W-:Y:S01]  /*1dc50*/  @!P6 IMAD R15, R226, R17, RZ ;  /* 0x00000011e20fe224 */ /* 0x010fe200078e02ff */
        /* <DEDUP_REMOVED lines=134> */
[-C--:B----4-:R-:W-:Y:S01]  /*1e4c0*/  @!P6 IMAD R15, R181, R17.reuse, RZ ;  /* 0x00000011b50fe224 */ /* 0x090fe200078e02ff */
[----:B------:R1:W-:Y:S03]  /*1e4d0*/  @!P4 STG.E.U8 desc[UR36][R10.64+0xb8], R21 ;  /* 0x0000b8150a00c986 */ /* 0x0003e6000c101124 */
[----:B------:R-:W-:Y:S01]  /*1e4e0*/  @!P1 IMAD R23, R180, R17, RZ ;  /* 0x00000011b4179224 */ /* 0x000fe200078e02ff */
[C---:B------:R-:W-:Y:S01]  /*1e4f0*/  ISETP.LT.OR P3, PT, R0.reuse, 0xc1, !P2 ;  /* 0x000000c10000780c */ /* 0x040fe20005761670 */
[----:B------:R3:W-:Y:S01]  /*1e500*/  @!P5 STG.E.U8 desc[UR36][R10.64+0xb9], R13 ;  /* 0x0000b90d0a00d986 */ /* 0x0007e2000c101124 */
[----:B------:R-:W-:-:S02]  /*1e510*/  ISETP.LT.OR P4, PT, R0, 0xc2, !P2 ;  /* 0x000000c20000780c */ /* 0x000fc40005781670 */
[C---:B------:R-:W-:Y:S01]  /*1e520*/  ISETP.LT.OR P5, PT, R0.reuse, 0xc9, !P0 ;  /* 0x000000c90000780c */ /* 0x040fe200047a1670 */
[----:B------:R4:W-:Y:S01]  /*1e530*/  @!P6 STG.E.U8 desc[UR36][R4.64+0xc0], R15 ;  /* 0x0000c00f0400e986 */ /* 0x0009e2000c101124 */
[----:B------:R-:W-:-:S03]  /*1e540*/  ISETP.LT.OR P6, PT, R0, 0xca, !P0 ;  /* 0x000000ca0000780c */ /* 0x000fc600047c1670 */
[----:B------:R-:W-:Y:S01]  /*1e550*/  @!P1 STG.E.U8 desc[UR36][R4.64+0xc1], R23 ;  /* 0x0000c11704009986 */ /* 0x000fe2000c101124 */
[----:B------:R-:W-:-:S03]  /*1e560*/  ISETP.LT.OR P1, PT, R0, 0xc9, !P2 ;  /* 0x000000c90000780c */ /* 0x000fc60005721670 */
[-C--:B0-----:R-:W-:Y:S02]  /*1e570*/  @!P3 IMAD R3, R179, R17.reuse, RZ ;  /* 0x00000011b303b224 */ /* 0x081fe400078e02ff */
[-C--:B-1----:R-:W-:Y:S02]  /*1e580*/  @!P4 IMAD R21, R178, R17.reuse, RZ ;  /* 0x00000011b215c224 */ /* 0x082fe400078e02ff */
[-C--:B---3--:R-:W-:Y:S02]  /*1e590*/  @!P5 IMAD R13, R177, R17.reuse, RZ ;  /* 0x00000011b10dd224 */ /* 0x088fe400078e02ff */
[-C--:B----4-:R-:W-:Y:S01]  /*1e5a0*/  @!P6 IMAD R15, R176, R17.reuse, RZ ;  /* 0x00000011b00fe224 */ /* 0x090fe200078e02ff */
[----:B------:R0:W-:Y:S03]  /*1e5b0*/  @!P3 STG.E.U8 desc[UR36][R10.64+0xc0], R3 ;  /* 0x0000c0030a00b986 */ /* 0x0001e6000c101124 */
        /* <DEDUP_REMOVED lines=36> */
[----:B------:R4:W-:Y:S04]  /*1e800*/  @!P6 STG.E.U8 desc[UR36][R10.64+0xd9], R15 ;  /* 0x0000d90f0a00e986 */ /* 0x0009e8000c101124 */
[----:B------:R-:W-:Y:S01]  /*1e810*/  @!P1 STG.E.U8 desc[UR36][R4.64+0xe0], R153 ;  /* 0x0000e09904009986 */ /* 0x000fe2000c101124 */
[C---:B------:R-:W-:Y:S02]  /*1e820*/  ISETP.LT.OR P1, PT, R0.reuse, 0xea, !P0 ;  /* 0x000000ea0000780c */ /* 0x040fe40004721670 */
[----:B------:R-:W-:Y:S01]  /*1e830*/  ISETP.LT.OR P6, PT, R0, 0xe9, !P0 ;  /* 0x000000e90000780c */ /* 0x000fe200047c1670 */
[-C--:B0-----:R-:W-:Y:S02]  /*1e840*/  @!P3 IMAD R3, R164, R17.reuse, RZ ;  /* 0x00000011a403b224 */ /* 0x081fe400078e02ff */
[----:B-1----:R-:W-:-:S02]  /*1e850*/  @!P4 IMAD R21, R163, R17, RZ ;  /* 0x00000011a315c224 */ /* 0x002fc400078e02ff */
[----:B---3--:R-:W-:Y:S01]  /*1e860*/  @!P5 IMAD R13, R162, R17, RZ ;  /* 0x00000011a20dd224 */ /* 0x008fe200078e02ff */
[----:B------:R0:W-:Y:S01]  /*1e870*/  @!P3 STG.E.U8 desc[UR36][R4.64+0xe1], R3 ;  /* 0x0000e1030400b986 */ /* 0x0001e2000c101124 */
[----:B------:R-:W-:-:S04]  /*1e880*/  ISETP.LT.OR P3, PT, R0, 0xe9, !P2 ;  /* 0x000000e90000780c */ /* 0x000fc80005761670 */
[-C--:B------:R-:W-:Y:S01]  /*1e890*/  @!P1 IMAD R23, R160, R17.reuse, RZ ;  /* 0x00000011a0179224 */ /* 0x080fe200078e02ff */
[----:B------:R2:W-:Y:S01]  /*1e8a0*/  @!P4 STG.E.U8 desc[UR36][R10.64+0xe0], R21 ;  /* 0x0000e0150a00c986 */ /* 0x0005e2000c101124 */
[----:B----4-:R-:W-:Y:S01]  /*1e8b0*/  @!P6 IMAD R15, R161, R17, RZ ;  /* 0x00000011a10fe224 */ /* 0x010fe200078e02ff */
[C---:B------:R-:W-:Y:S02]  /*1e8c0*/  ISETP.LT.OR P4, PT, R0.reuse, 0xea, !P2 ;  /* 0x000000ea0000780c */ /* 0x040fe40005781670 */
[----:B------:R1:W-:Y:S01]  /*1e8d0*/  @!P5 STG.E.U8 desc[UR36][R10.64+0xe1], R13 ;  /* 0x0000e10d0a00d986 */ /* 0x0003e2000c101124 */
[----:B------:R-:W-:-:S03]  /*1e8e0*/  ISETP.LT.OR P5, PT, R0, 0xf1, !P0 ;  /* 0x000000f10000780c */ /* 0x000fc600047a1670 */
[----:B------:R-:W-:Y:S01]  /*1e8f0*/  @!P1 STG.E.U8 desc[UR36][R4.64+0xe9], R23 ;  /* 0x0000e91704009986 */ /* 0x000fe2000c101124 */
[----:B------:R-:W-:-:S03]  /*1e900*/  ISETP.LT.OR P1, PT, R0, 0xf2, !P0 ;  /* 0x000000f20000780c */ /* 0x000fc60004721670 */
[----:B------:R3:W-:Y:S01]  /*1e910*/  @!P6 STG.E.U8 desc[UR36][R4.64+0xe8], R15 ;  /* 0x0000e80f0400e986 */ /* 0x0007e2000c101124 */
[----:B------:R-:W-:Y:S01]  /*1e920*/  ISETP.LT.OR P6, PT, R0, 0xf1, !P2 ;  /* 0x000000f10000780c */ /* 0x000fe200057c1670 */
[-C--:B0-----:R-:W-:Y:S02]  /*1e930*/  @!P3 IMAD R3, R159, R17.reuse, RZ ;  /* 0x000000119f03b224 */ /* 0x081fe400078e02ff */
[-C--:B--2---:R-:W-:Y:S02]  /*1e940*/  @!P4 IMAD R21, R158, R17.reuse, RZ ;  /* 0x000000119e15c224 */ /* 0x084fe400078e02ff */
[-C--:B-1----:R-:W-:Y:S01]  /*1e950*/  @!P5 IMAD R13, R157, R17.reuse, RZ ;  /* 0x000000119d0dd224 */ /* 0x082fe200078e02ff */
[----:B------:R0:W-:Y:S01]  /*1e960*/  @!P3 STG.E.U8 desc[UR36][R10.64+0xe8], R3 ;  /* 0x0000e8030a00b986 */ /* 0x0001e2000c101124 */
[----:B------:R-:W-:Y:S02]  /*1e970*/  ISETP.LT.OR P3, PT, R0, 0xf2, !P2 ;  /* 0x000000f20000780c */ /* 0x000fe40005761670 */
[-C--:B---3--:R-:W-:Y:S01]  /*1e980*/  @!P1 IMAD R15, R156, R17.reuse, RZ ;  /* 0x000000119c0f9224 */ /* 0x088fe200078e02ff */
[----:B------:R1:W-:Y:S03]  /*1e990*/  @!P4 STG.E.U8 desc[UR36][R10.64+0xe9], R21 ;  /* 0x0000e9150a00c986 */ /* 0x0003e6000c101124 */
[----:B------:R-:W-:Y:S01]  /*1e9a0*/  @!P6 IMAD R23, R155, R17, RZ ;  /* 0x000000119b17e224 */ /* 0x000fe200078e02ff */
[C---:B------:R-:W-:Y:S01]  /*1e9b0*/  ISETP.LT.OR P4, PT, R0.reuse, 0xf9, !P0 ;  /* 0x000000f90000780c */ /* 0x040fe20004781670 */
[----:B------:R-:W-:Y:S01]  /*1e9c0*/  @!P1 STG.E.U8 desc[UR36][R4.64+0xf1], R15 ;  /* 0x0000f10f04009986 */ /* 0x000fe2000c101124 */
[----:B------:R-:W-:-:S02]  /*1e9d0*/  ISETP.LT.OR P0, PT, R0, 0xfa, !P0 ;  /* 0x000000fa0000780c */ /* 0x000fc40004701670 */
[C---:B------:R-:W-:Y:S01]  /*1e9e0*/  ISETP.GE.AND P1, PT, R19.reuse, 0x81, PT ;  /* 0x000000811300780c */ /* 0x040fe20003f26270 */
[----:B------:R2:W-:Y:S01]  /*1e9f0*/  @!P5 STG.E.U8 desc[UR36][R4.64+0xf0], R13 ;  /* 0x0000f00d0400d986 */ /* 0x0005e2000c101124 */
[C---:B------:R-:W-:Y:S02]  /*1ea00*/  ISETP.LT.OR P5, PT, R0.reuse, 0xf9, !P2 ;  /* 0x000000f90000780c */ /* 0x040fe400057a1670 */
[C---:B------:R-:W-:Y:S01]  /*1ea10*/  ISETP.LT.OR P2, PT, R0.reuse, 0xfa, !P2 ;  /* 0x000000fa0000780c */ /* 0x040fe20005741670 */
[----:B------:R-:W-:Y:S01]  /*1ea20*/  @!P6 STG.E.U8 desc[UR36][R10.64+0xf0], R23 ;  /* 0x0000f0170a00e986 */ /* 0x000fe2000c101124 */
[----:B------:R-:W-:Y:S01]  /*1ea30*/  ISETP.LT.OR P6, PT, R0, 0x1, !P1 ;  /* 0x000000010000780c */ /* 0x000fe20004fc1670 */
[-C--:B0-----:R-:W-:Y:S02]  /*1ea40*/  @!P3 IMAD R3, R154, R17.reuse, RZ ;  /* 0x000000119a03b224 */ /* 0x081fe400078e02ff */
[-C--:B-1----:R-:W-:Y:S02]  /*1ea50*/  @!P4 IMAD R21, R152, R17.reuse, RZ ;  /* 0x000000119815c224 */ /* 0x082fe400078e02ff */
[----:B------:R-:W-:Y:S01]  /*1ea60*/  @!P0 IMAD R153, R22, R17, RZ ;  /* 0x0000001116998224 */ /* 0x000fe200078e02ff */
[----:B------:R0:W-:Y:S01]  /*1ea70*/  @!P3 STG.E.U8 desc[UR36][R10.64+0xf1], R3 ;  /* 0x0000f1030a00b986 */ /* 0x0001e2000c101124 */
[----:B------:R-:W-:-:S02]  /*1ea80*/  ISETP.GE.AND P3, PT, R19, 0x89, PT ;  /* 0x000000891300780c */ /* 0x000fc40003f66270 */
[-C--:B--2---:R-:W-:Y:S02]  /*1ea90*/  @!P5 IMAD R13, R20, R17.reuse, RZ ;  /* 0x00000011140dd224 */ /* 0x084fe400078e02ff */
[-C--:B------:R-:W-:Y:S01]  /*1eaa0*/  @!P2 IMAD R15, R14, R17.reuse, RZ ;  /* 0x000000110e0fa224 */ /* 0x080fe200078e02ff */
[----:B------:R-:W-:Y:S01]  /*1eab0*/  @!P0 STG.E.U8 desc[UR36][R4.64+0xf9], R153 ;  /* 0x0000f99904008986 */ /* 0x000fe2000c101124 */
[----:B------:R-:W-:Y:S01]  /*1eac0*/  @!P6 IMAD R19, R24, R17, RZ ;  /* 0x000000111813e224 */ /* 0x000fe200078e02ff */
[C---:B------:R-:W-:Y:S02]  /*1ead0*/  ISETP.LT.OR P0, PT, R0.reuse, 0x2, !P1 ;  /* 0x000000020000780c */ /* 0x040fe40004f01670 */
[----:B------:R1:W-:Y:S01]  /*1eae0*/  @!P4 STG.E.U8 desc[UR36][R4.64+0xf8], R21 ;  /* 0x0000f8150400c986 */ /* 0x0003e2000c101124 */
[----:B------:R-:W-:-:S03]  /*1eaf0*/  ISETP.LT.OR P4, PT, R0, 0x1, !P3 ;  /* 0x000000010000780c */ /* 0x000fc60005f81670 */
[----:B------:R-:W-:Y:S01]  /*1eb00*/  @!P5 STG.E.U8 desc[UR36][R10.64+0xf8], R13 ;  /* 0x0000f80d0a00d986 */ /* 0x000fe2000c101124 */
[----:B------:R-:W-:-:S03]  /*1eb10*/  ISETP.LT.OR P5, PT, R0, 0x2, !P3 ;  /* 0x000000020000780c */ /* 0x000fc60005fa1670 */
[----:B------:R-:W-:Y:S01]  /*1eb20*/  @!P2 STG.E.U8 desc[UR36][R10.64+0xf9], R15 ;  /* 0x0000f90f0a00a986 */ /* 0x000fe2000c101124 */
[----:B------:R-:W-:-:S03]  /*1eb30*/  ISETP.LT.OR P2, PT, R0, 0x9, !P1 ;  /* 0x000000090000780c */ /* 0x000fc60004f41670 */
[----:B------:R-:W-:Y:S01]  /*1eb40*/  @!P6 STG.E.U8 desc[UR36][R6.64], R19 ;  /* 0x000000130600e986 */ /* 0x000fe2000c101124 */
[----:B------:R-:W-:Y:S01]  /*1eb50*/  ISETP.LT.OR P6, PT, R0, 0xa, !P1 ;  /* 0x0000000a0000780c */ /* 0x000fe20004fc1670 */
[-C--:B------:R-:W-:Y:S02]  /*1eb60*/  @!P0 IMAD R25, R25, R17.reuse, RZ ;  /* 0x0000001119198224 */ /* 0x080fe400078e02ff */
[-C--:B0-----:R-:W-:Y:S02]  /*1eb70*/  @!P4 IMAD R3, R26, R17.reuse, RZ ;  /* 0x000000111a03c224 */ /* 0x081fe400078e02ff */
[-C--:B------:R-:W-:Y:S01]  /*1eb80*/  @!P5 IMAD R27, R27, R17.reuse, RZ ;  /* 0x000000111b1bd224 */ /* 0x080fe200078e02ff */
[----:B------:R-:W-:Y:S03]  /*1eb90*/  @!P0 STG.E.U8 desc[UR36][R6.64+0x1], R25 ;  /* 0x0000011906008986 */ /* 0x000fe6000c101124 */
[----:B-1----:R-:W-:Y:S01]  /*1eba0*/  @!P2 IMAD R5, R28, R17, RZ ;  /* 0x000000111c05a224 */ /* 0x002fe200078e02ff */
[----:B------:R0:W-:Y:S01]  /*1ebb0*/  @!P4 STG.E.U8 desc[UR36][R8.64], R3 ;  /* 0x000000030800c986 */ /* 0x0001e2000c101124 */
[----:B------:R-:W-:-:S02]  /*1ebc0*/  ISETP.LT.OR P0, PT, R0, 0xa, !P3 ;  /* 0x0000000a0000780c */ /* 0x000fc40005f01670 */
[----:B------:R-:W-:Y:S01]  /*1ebd0*/  @!P6 IMAD R29, R29, R17, RZ ;  /* 0x000000111d1de224 */ /* 0x000fe200078e02ff */
[C---:B------:R-:W-:Y:S01]  /*1ebe0*/  ISETP.LT.OR P4, PT, R0.reuse, 0x9, !P3 ;  /* 0x000000090000780c */ /* 0x040fe20005f81670 */
[----:B------:R-:W-:Y:S01]  /*1ebf0*/  @!P5 STG.E.U8 desc[UR36][R8.64+0x1], R27 ;  /* 0x0000011b0800d986 */ /* 0x000fe2000c101124 */
[----:B------:R-:W-:-:S03]  /*1ec00*/  ISETP.LT.OR P5, PT, R0, 0x11, !P1 ;  /* 0x000000110000780c */ /* 0x000fc60004fa1670 */
[----:B------:R1:W-:Y:S01]  /*1ec10*/  @!P2 STG.E.U8 desc[UR36][R6.64+0x8], R5 ;  /* 0x000008050600a986 */ /* 0x0003e2000c101124 */
[----:B------:R-:W-:-:S03]  /*1ec20*/  ISETP.LT.OR P2, PT, R0, 0x12, !P1 ;  /* 0x000000120000780c */ /* 0x000fc60004f41670 */
[----:B------:R-:W-:Y:S01]  /*1ec30*/  @!P6 STG.E.U8 desc[UR36][R6.64+0x9], R29 ;  /* 0x0000091d0600e986 */ /* 0x000fe2000c101124 */
[----:B------:R-:W-:Y:S01]  /*1ec40*/  ISETP.LT.OR P6, PT, R0, 0x11, !P3 ;  /* 0x000000110000780c */ /* 0x000fe20005fc1670 */
[-C--:B------:R-:W-:Y:S02]  /*1ec50*/  @!P0 IMAD R31, R31, R17.reuse, RZ ;  /* 0x000000111f1f8224 */ /* 0x080fe400078e02ff */
[-C--:B0-----:R-:W-:Y:S02]  /*1ec60*/  @!P4 IMAD R3, R30, R17.reuse, RZ ;  /* 0x000000111e03c224 */ /* 0x081fe400078e02ff */
[-C--:B------:R-:W-:Y:S01]  /*1ec70*/  @!P5 IMAD R11, R32, R17.reuse, RZ ;  /* 0x00000011200bd224 */ /* 0x080fe200078e02ff */
[----:B------:R-:W-:Y:S03]  /*1ec80*/  @!P0 STG.E.U8 desc[UR36][R8.64+0x9], R31 ;  /* 0x0000091f08008986 */ /* 0x000fe6000c101124 */
[----:B------:R-:W-:Y:S01]  /*1ec90*/  @!P2 IMAD R33, R33, R17, RZ ;  /* 0x000000112121a224 */ /* 0x000fe200078e02ff */
[----:B------:R0:W-:Y:S01]  /*1eca0*/  @!P4 STG.E.U8 desc[UR36][R8.64+0x8], R3 ;  /* 0x000008030800c986 */ /* 0x0001e2000c101124 */
[----:B------:R-:W-:-:S02]  /*1ecb0*/  ISETP.LT.OR P0, PT, R0, 0x12, !P3 ;  /* 0x000000120000780c */ /* 0x000fc40005f01670 */
[----:B-1----:R-:W-:Y:S01]  /*1ecc0*/  @!P6 IMAD R5, R34, R17, RZ ;  /* 0x000000112205e224 */ /* 0x002fe200078e02ff */
[C---:B------:R-:W-:Y:S01]  /*1ecd0*/  ISETP.LT.OR P4, PT, R0.reuse, 0x19, !P1 ;  /* 0x000000190000780c */ /* 0x040fe20004f81670 */
[----:B------:R-:W-:Y:S01]  /*1ece0*/  @!P5 STG.E.U8 desc[UR36][R6.64+0x10], R11 ;  /* 0x0000100b0600d986 */ /* 0x000fe2000c101124 */
[----:B------:R-:W-:-:S03]  /*1ecf0*/  ISETP.LT.OR P5, PT, R0, 0x1a, !P1 ;  /* 0x0000001a0000780c */ /* 0x000fc60004fa1670 */
[----:B------:R-:W-:Y:S01]  /*1ed00*/  @!P2 STG.E.U8 desc[UR36][R6.64+0x11], R33 ;  /* 0x000011210600a986 */ /* 0x000fe2000c101124 */
[----:B------:R-:W-:-:S03]  /*1ed10*/  ISETP.LT.OR P2, PT, R0, 0x19, !P3 ;  /* 0x000000190000780c */ /* 0x000fc60005f41670 */
[----:B------:R1:W-:Y:S01]  /*1ed20*/  @!P6 STG.E.U8 desc[UR36][R8.64+0x10], R5 ;  /* 0x000010050800e986 */ /* 0x0003e2000c101124 */
[----:B------:R-:W-:Y:S01]  /*1ed30*/  ISETP.LT.OR P6, PT, R0, 0x1a, !P3 ;  /* 0x0000001a0000780c */ /* 0x000fe20005fc1670 */
[-C--:B------:R-:W-:Y:S02]  /*1ed40*/  @!P0 IMAD R35, R35, R17.reuse, RZ ;  /* 0x0000001123238224 */ /* 0x080fe400078e02ff */
[-C--:B0-----:R-:W-:Y:S02]  /*1ed50*/  @!P4 IMAD R3, R36, R17.reuse, RZ ;  /* 0x000000112403c224 */ /* 0x081fe400078e02ff */
[-C--:B------:R-:W-:Y:S01]  /*1ed60*/  @!P5 IMAD R37, R37, R17.reuse, RZ ;  /* 0x000000112525d224 */ /* 0x080fe200078e02ff */
[----:B------:R-:W-:Y:S01]  /*1ed70*/  @!P0 STG.E.U8 desc[UR36][R8.64+0x11], R35 ;  /* 0x0000112308008986 */ /* 0x000fe2000c101124 */
[----:B------:R-:W-:Y:S02]  /*1ed80*/  ISETP.LT.OR P0, PT, R0, 0x22, !P1 ;  /* 0x000000220000780c */ /* 0x000fe40004f01670 */
[----:B-1----:R-:W-:-:S04]  /*1ed90*/  @!P2 IMAD R5, R38, R17, RZ ;  /* 0x000000112605a224 */ /* 0x002fc800078e02ff */
[----:B------:R-:W-:Y:S01]  /*1eda0*/  @!P6 IMAD R39, R39, R17, RZ ;  /* 0x000000112727e224 */ /* 0x000fe200078e02ff */
[----:B------:R0:W-:Y:S01]  /*1edb0*/  @!P4 STG.E.U8 desc[UR36][R6.64+0x18], R3 ;  /* 0x000018030600c986 */ /* 0x0001e2000c101124 */
[----:B------:R-:W-:-:S03]  /*1edc0*/  ISETP.LT.OR P4, PT, R0, 0x21, !P1 ;  /* 0x000000210000780c */ /* 0x000fc60004f81670 */
        /* <DEDUP_REMOVED lines=216> */
[-C--:B0-----:R-:W-:Y:S02]  /*1fb50*/  @!P4 IMAD R3, R110, R17.reuse, RZ ;  /* 0x000000116e03c224 */ /* 0x081fe400078e02ff */
[-C--:B------:R-:W-:Y:S02]  /*1fb60*/  @!P0 IMAD R111, R111, R17.reuse, RZ ;  /* 0x000000116f6f8224 */ /* 0x080fe400078e02ff */
[-C--:B------:R-:W-:Y:S01]  /*1fb70*/  @!P5 IMAD R11, R112, R17.reuse, RZ ;  /* 0x00000011700bd224 */ /* 0x080fe200078e02ff */
[----:B------:R0:W-:Y:S03]  /*1fb80*/  @!P4 STG.E.U8 desc[UR36][R8.64+0xa8], R3 ;  /* 0x0000a8030800c986 */ /* 0x0001e6000c101124 */
[-C--:B------:R-:W-:Y:S01]  /*1fb90*/  @!P2 IMAD R113, R113, R17.reuse, RZ ;  /* 0x000000117171a224 */ /* 0x080fe200078e02ff */
[----:B------:R-:W-:Y:S03]  /*1fba0*/  @!P0 STG.E.U8 desc[UR36][R8.64+0xa9], R111 ;  /* 0x0000a96f08008986 */ /* 0x000fe6000c101124 */
[----:B-1----:R-:W-:Y:S01]  /*1fbb0*/  @!P6 IMAD R5, R114, R17, RZ ;  /* 0x000000117205e224 */ /* 0x002fe200078e02ff */
[C---:B------:R-:W-:Y:S01]  /*1fbc0*/  ISETP.LT.OR P0, PT, R0.reuse, 0xb2, !P3 ;  /* 0x000000b20000780c */ /* 0x040fe20005f01670 */
[----:B------:R-:W-:Y:S01]  /*1fbd0*/  @!P5 STG.E.U8 desc[UR36][R6.64+0xb0], R11 ;  /* 0x0000b00b0600d986 */ /* 0x000fe2000c101124 */
[----:B------:R-:W-:-:S02]  /*1fbe0*/  ISETP.LT.OR P5, PT, R0, 0xba, !P1 ;  /* 0x000000ba0000780c */ /* 0x000fc40004fa1670 */
[C---:B------:R-:W-:Y:S01]  /*1fbf0*/  ISETP.LT.OR P4, PT, R0.reuse, 0xb9, !P1 ;  /* 0x000000b90000780c */ /* 0x040fe20004f81670 */
[----:B------:R-:W-:Y:S01]  /*1fc00*/  @!P2 STG.E.U8 desc[UR36][R6.64+0xb1], R113 ;  /* 0x0000b1710600a986 */ /* 0x000fe2000c101124 */
[----:B------:R-:W-:-:S03]  /*1fc10*/  ISETP.LT.OR P2, PT, R0, 0xb9, !P3 ;  /* 0x000000b90000780c */ /* 0x000fc60005f41670 */
[----:B------:R1:W-:Y:S01]  /*1fc20*/  @!P6 STG.E.U8 desc[UR36][R8.64+0xb0], R5 ;  /* 0x0000b0050800e986 */ /* 0x0003e2000c101124 */
[----:B------:R-:W-:-:S03]  /*1fc30*/  ISETP.LT.OR P6, PT, R0, 0xba, !P3 ;  /* 0x000000ba0000780c */ /* 0x000fc60005fc1670 */
[-C--:B------:R-:W-:Y:S02]  /*1fc40*/  @!P0 IMAD R115, R115, R17.reuse, RZ ;  /* 0x0000001173738224 */ /* 0x080fe400078e02ff */
[-C--:B------:R-:W-:Y:S02]  /*1fc50*/  @!P5 IMAD R117, R117, R17.reuse, RZ ;  /* 0x000000117575d224 */ /* 0x080fe400078e02ff */
[-C--:B0-----:R-:W-:Y:S01]  /*1fc60*/  @!P4 IMAD R3, R116, R17.reuse, RZ ;  /* 0x000000117403c224 */ /* 0x081fe200078e02ff */
[----:B------:R-:W-:Y:S01]  /*1fc70*/  @!P0 STG.E.U8 desc[UR36][R8.64+0xb1], R115 ;  /* 0x0000b17308008986 */ /* 0x000fe2000c101124 */
[----:B------:R-:W-:Y:S01]  /*1fc80*/  ISETP.LT.OR P0, PT, R0, 0xc1, !P1 ;  /* 0x000000c10000780c */ /* 0x000fe20004f01670 */
[----:B-1----:R-:W-:-:S03]  /*1fc90*/  @!P2 IMAD R5, R118, R17, RZ ;  /* 0x000000117605a224 */ /* 0x002fc600078e02ff */
[----:B------:R-:W-:Y:S01]  /*1fca0*/  @!P6 IMAD R119, R119, R17, RZ ;  /* 0x000000117777e224 */ /* 0x000fe200078e02ff */
[----:B------:R-:W-:Y:S01]  /*1fcb0*/  @!P5 STG.E.U8 desc[UR36][R6.64+0xb9], R117 ;  /* 0x0000b9750600d986 */ /* 0x000fe2000c101124 */
[----:B------:R-:W-:-:S03]  /*1fcc0*/  ISETP.LT.OR P5, PT, R0, 0xc2, !P1 ;  /* 0x000000c20000780c */ /* 0x000fc60004fa1670 */
[----:B------:R0:W-:Y:S01]  /*1fcd0*/  @!P4 STG.E.U8 desc[UR36][R6.64+0xb8], R3 ;  /* 0x0000b8030600c986 */ /* 0x0001e2000c101124 */
[----:B------:R-:W-:-:S03]  /*1fce0*/  ISETP.LT.OR P4, PT, R0, 0xc1, !P3 ;  /* 0x000000c10000780c */ /* 0x000fc60005f81670 */
[----:B------:R-:W-:Y:S01]  /*1fcf0*/  @!P6 STG.E.U8 desc[UR36][R8.64+0xb9], R119 ;  /* 0x0000b9770800e986 */ /* 0x000fe2000c101124 */
[----:B------:R-:W-:-:S03]  /*1fd00*/  ISETP.LT.OR P6, PT, R0, 0xc2, !P3 ;  /* 0x000000c20000780c */ /* 0x000fc60005fc1670 */
[----:B------:R1:W-:Y:S01]  /*1fd10*/  @!P2 STG.E.U8 desc[UR36][R8.64+0xb8], R5 ;  /* 0x0000b8050800a986 */ /* 0x0003e2000c101124 */
[----:B------:R-:W-:Y:S01]  /*1fd20*/  ISETP.LT.OR P2, PT, R0, 0xc9, !P1 ;  /* 0x000000c90000780c */ /* 0x000fe20004f41670 */
[-C--:B------:R-:W-:Y:S02]  /*1fd30*/  @!P0 IMAD R11, R120, R17.reuse, RZ ;  /* 0x00000011780b8224 */ /* 0x080fe400078e02ff */
[-C--:B------:R-:W-:Y:S02]  /*1fd40*/  @!P5 IMAD R121, R121, R17.reuse, RZ ;  /* 0x000000117979d224 */ /* 0x080fe400078e02ff */
[-C--:B0-----:R-:W-:Y:S01]  /*1fd50*/  @!P4 IMAD R3, R122, R17.reuse, RZ ;  /* 0x000000117a03c224 */ /* 0x081fe200078e02ff */
[----:B------:R0:W-:Y:S03]  /*1fd60*/  @!P0 STG.E.U8 desc[UR36][R6.64+0xc0], R11 ;  /* 0x0000c00b06008986 */ /* 0x0001e6000c101124 */
[-C--:B------:R-:W-:Y:S01]  /*1fd70*/  @!P6 IMAD R123, R123, R17.reuse, RZ ;  /* 0x000000117b7be224 */ /* 0x080fe200078e02ff */
[----:B------:R-:W-:Y:S01]  /*1fd80*/  ISETP.LT.OR P0, PT, R0, 0xca, !P1 ;  /* 0x000000ca0000780c */ /* 0x000fe20004f01670 */
[----:B------:R-:W-:Y:S02]  /*1fd90*/  @!P5 STG.E.U8 desc[UR36][R6.64+0xc1], R121 ;  /* 0x0000c1790600d986 */ /* 0x000fe4000c101124 */
[----:B-1----:R-:W-:Y:S01]  /*1fda0*/  @!P2 IMAD R5, R124, R17, RZ ;  /* 0x000000117c05a224 */ /* 0x002fe200078e02ff */
[C---:B------:R-:W-:Y:S01]  /*1fdb0*/  ISETP.LT.OR P5, PT, R0.reuse, 0xc9, !P3 ;  /* 0x000000c90000780c */ /* 0x040fe20005fa1670 */
[----:B------:R1:W-:Y:S01]  /*1fdc0*/  @!P4 STG.E.U8 desc[UR36][R8.64+0xc0], R3 ;  /* 0x0000c0030800c986 */ /* 0x0003e2000c101124 */
        /* <DEDUP_REMOVED lines=8> */
[----:B------:R-:W-:Y:S03]  /*1fe50*/  @!P0 STG.E.U8 desc[UR36][R6.64+0xc9], R125 ;  /* 0x0000c97d06008986 */ /* 0x000fe6000c101124 */
[-C--:B-1----:R-:W-:Y:S01]  /*1fe60*/  @!P6 IMAD R3, R128, R17.reuse, RZ ;  /* 0x000000118003e224 */ /* 0x082fe200078e02ff */
[----:B------:R0:W-:Y:S03]  /*1fe70*/  @!P5 STG.E.U8 desc[UR36][R8.64+0xc8], R11 ;  /* 0x0000c80b0800d986 */ /* 0x0001e6000c101124 */
[----:B------:R-:W-:Y:S01]  /*1fe80*/  @!P2 IMAD R129, R129, R17, RZ ;  /* 0x000000118181a224 */ /* 0x000fe200078e02ff */
[C---:B------:R-:W-:Y:S01]  /*1fe90*/  ISETP.LT.OR P0, PT, R0.reuse, 0xd1, !P3 ;  /* 0x000000d10000780c */ /* 0x040fe20005f01670 */
[----:B------:R-:W-:Y:S01]  /*1fea0*/  @!P4 STG.E.U8 desc[UR36][R8.64+0xc9], R127 ;  /* 0x0000c97f0800c986 */ /* 0x000fe2000c101124 */
[----:B------:R-:W-:-:S02]  /*1feb0*/  ISETP.LT.OR P5, PT, R0, 0xd2, !P3 ;  /* 0x000000d20000780c */ /* 0x000fc40005fa1670 */
[C---:B------:R-:W-:Y:S01]  /*1fec0*/  ISETP.LT.OR P4, PT, R0.reuse, 0xd9, !P1 ;  /* 0x000000d90000780c */ /* 0x040fe20004f81670 */
[----:B------:R1:W-:Y:S01]  /*1fed0*/  @!P6 STG.E.U8 desc[UR36][R6.64+0xd0], R3 ;  /* 0x0000d0030600e986 */ /* 0x0003e2000c101124 */
[----:B------:R-:W-:-:S03]  /*1fee0*/  ISETP.LT.OR P6, PT, R0, 0xda, !P1 ;  /* 0x000000da0000780c */ /* 0x000fc60004fc1670 */
[----:B------:R-:W-:Y:S01]  /*1fef0*/  @!P2 STG.E.U8 desc[UR36][R6.64+0xd1], R129 ;  /* 0x0000d1810600a986 */ /* 0x000fe2000c101124 */
[----:B------:R-:W-:-:S03]  /*1ff00*/  ISETP.LT.OR P2, PT, R0, 0xd9, !P3 ;  /* 0x000000d90000780c */ /* 0x000fc60005f41670 */
[-C--:B--2---:R-:W-:Y:S02]  /*1ff10*/  @!P0 IMAD R5, R130, R17.reuse, RZ ;  /* 0x0000001182058224 */ /* 0x084fe400078e02ff */
[-C--:B------:R-:W-:Y:S02]  /*1ff20*/  @!P5 IMAD R131, R131, R17.reuse, RZ ;  /* 0x000000118383d224 */ /* 0x080fe400078e02ff */
[-C--:B0-----:R-:W-:Y:S02]  /*1ff30*/  @!P4 IMAD R11, R132, R17.reuse, RZ ;  /* 0x00000011840bc224 */ /* 0x081fe400078e02ff */
[-C--:B------:R-:W-:Y:S01]  /*1ff40*/  @!P6 IMAD R133, R133, R17.reuse, RZ ;  /* 0x000000118585e224 */ /* 0x080fe200078e02ff */
[----:B------:R0:W-:Y:S03]  /*1ff50*/  @!P0 STG.E.U8 desc[UR36][R8.64+0xd0], R5 ;  /* 0x0000d00508008986 */ /* 0x0001e6000c101124 */
[----:B-1----:R-:W-:Y:S01]  /*1ff60*/  @!P2 IMAD R3, R134, R17, RZ ;  /* 0x000000118603a224 */ /* 0x002fe200078e02ff */
[----:B------:R-:W-:Y:S01]  /*1ff70*/  @!P5 STG.E.U8 desc[UR36][R8.64+0xd1], R131 ;  /* 0x0000d1830800d986 */ /* 0x000fe2000c101124 */
[----:B------:R-:W-:-:S02]  /*1ff80*/  ISETP.LT.OR P0, PT, R0, 0xda, !P3 ;  /* 0x000000da0000780c */ /* 0x000fc40005f01670 */
        /* <DEDUP_REMOVED lines=14> */
[----:B------:R-:W-:Y:S01]  /*20070*/  @!P4 STG.E.U8 desc[UR36][R6.64+0xe1], R137 ;  /* 0x0000e1890600c986 */ /* 0x000fe2000c101124 */
[----:B------:R-:W-:-:S02]  /*20080*/  ISETP.LT.OR P0, PT, R0, 0xe9, !P1 ;  /* 0x000000e90000780c */ /* 0x000fc40004f01670 */
[C---:B------:R-:W-:Y:S01]  /*20090*/  ISETP.LT.OR P4, PT, R0.reuse, 0xea, !P1 ;  /* 0x000000ea0000780c */ /* 0x040fe20004f81670 */
[----:B------:R1:W-:Y:S01]  /*200a0*/  @!P6 STG.E.U8 desc[UR36][R8.64+0xe0], R11 ;  /* 0x0000e00b0800e986 */ /* 0x0003e2000c101124 */
[C---:B------:R-:W-:Y:S02]  /*200b0*/  ISETP.LT.OR P6, PT, R0.reuse, 0xe9, !P3 ;  /* 0x000000e90000780c */ /* 0x040fe40005fc1670 */
[C---:B------:R-:W-:Y:S01]  /*200c0*/  ISETP.LT.OR P5, PT, R0.reuse, 0xea, !P3 ;  /* 0x000000ea0000780c */ /* 0x040fe20005fa1670 */
[----:B------:R-:W-:Y:S01]  /*200d0*/  @!P2 STG.E.U8 desc[UR36][R8.64+0xe1], R139 ;  /* 0x0000e18b0800a986 */ /* 0x000fe2000c101124 */
[----:B------:R-:W-:-:S05]  /*200e0*/  ISETP.LT.OR P2, PT, R0, 0xf1, !P1 ;  /* 0x000000f10000780c */ /* 0x000fca0004f41670 */
[-C--:B--2---:R-:W-:Y:S02]  /*200f0*/  @!P0 IMAD R3, R140, R17.reuse, RZ ;  /* 0x000000118c038224 */ /* 0x084fe400078e02ff */
[-C--:B------:R-:W-:Y:S02]  /*20100*/  @!P4 IMAD R141, R141, R17.reuse, RZ ;  /* 0x000000118d8dc224 */ /* 0x080fe400078e02ff */
[-C--:B0-----:R-:W-:Y:S02]  /*20110*/  @!P6 IMAD R5, R142, R17.reuse, RZ ;  /* 0x000000118e05e224 */ /* 0x081fe400078e02ff */
[-C--:B------:R-:W-:Y:S02]  /*20120*/  @!P5 IMAD R143, R143, R17.reuse, RZ ;  /* 0x000000118f8fd224 */ /* 0x080fe400078e02ff */
[----:B-1----:R-:W-:Y:S01]  /*20130*/  @!P2 IMAD R11, R144, R17, RZ ;  /* 0x00000011900ba224 */ /* 0x002fe200078e02ff */
[----:B------:R0:W-:Y:S01]  /*20140*/  @!P0 STG.E.U8 desc[UR36][R6.64+0xe8], R3 ;  /* 0x0000e80306008986 */ /* 0x0001e2000c101124 */
[----:B------:R-:W-:-:S03]  /*20150*/  ISETP.LT.OR P0, PT, R0, 0xf2, !P1 ;  /* 0x000000f20000780c */ /* 0x000fc60004f01670 */
[----:B------:R-:W-:Y:S01]  /*20160*/  @!P4 STG.E.U8 desc[UR36][R6.64+0xe9], R141 ;  /* 0x0000e98d0600c986 */ /* 0x000fe2000c101124 */
[----:B------:R-:W-:-:S03]  /*20170*/  ISETP.LT.OR P4, PT, R0, 0xf1, !P3 ;  /* 0x000000f10000780c */ /* 0x000fc60005f81670 */
[----:B------:R-:W-:Y:S01]  /*20180*/  @!P6 STG.E.U8 desc[UR36][R8.64+0xe8], R5 ;  /* 0x0000e8050800e986 */ /* 0x000fe2000c101124 */
[----:B------:R-:W-:-:S03]  /*20190*/  ISETP.LT.OR P6, PT, R0, 0xf2, !P3 ;  /* 0x000000f20000780c */ /* 0x000fc60005fc1670 */
[----:B------:R-:W-:Y:S01]  /*201a0*/  @!P5 STG.E.U8 desc[UR36][R8.64+0xe9], R143 ;  /* 0x0000e98f0800d986 */ /* 0x000fe2000c101124 */
[----:B------:R-:W-:-:S03]  /*201b0*/  ISETP.LT.OR P5, PT, R0, 0xf9, !P3 ;  /* 0x000000f90000780c */ /* 0x000fc60005fa1670 */
[----:B------:R1:W-:Y:S01]  /*201c0*/  @!P2 STG.E.U8 desc[UR36][R6.64+0xf0], R11 ;  /* 0x0000f00b0600a986 */ /* 0x0003e2000c101124 */
[C---:B------:R-:W-:Y:S02]  /*201d0*/  ISETP.LT.OR P2, PT, R0.reuse, 0xf9, !P1 ;  /* 0x000000f90000780c */ /* 0x040fe40004f41670 */
[C---:B------:R-:W-:Y:S02]  /*201e0*/  ISETP.LT.OR P1, PT, R0.reuse, 0xfa, !P1 ;  /* 0x000000fa0000780c */ /* 0x040fe40004f21670 */
[----:B------:R-:W-:Y:S01]  /*201f0*/  ISETP.LT.OR P3, PT, R0, 0xfa, !P3 ;  /* 0x000000fa0000780c */ /* 0x000fe20005f61670 */
[-C--:B------:R-:W-:Y:S02]  /*20200*/  @!P0 IMAD R145, R145, R17.reuse, RZ ;  /* 0x0000001191918224 */ /* 0x080fe400078e02ff */
[-C--:B0-----:R-:W-:Y:S02]  /*20210*/  @!P4 IMAD R3, R146, R17.reuse, RZ ;  /* 0x000000119203c224 */ /* 0x081fe400078e02ff */
[----:B------:R-:W-:-:S02]  /*20220*/  @!P6 IMAD R147, R147, R17, RZ ;  /* 0x000000119393e224 */ /* 0x000fc400078e02ff */
[-C--:B-1----:R-:W-:Y:S02]  /*20230*/  @!P5 IMAD R11, R150, R17.reuse, RZ ;  /* 0x00000011960bd224 */ /* 0x082fe400078e02ff */
[-C--:B------:R-:W-:Y:S02]  /*20240*/  @!P2 IMAD R5, R148, R17.reuse, RZ ;  /* 0x000000119405a224 */ /* 0x080fe400078e02ff */
[-C--:B------:R-:W-:Y:S02]  /*20250*/  @!P1 IMAD R149, R149, R17.reuse, RZ ;  /* 0x0000001195959224 */ /* 0x080fe400078e02ff */
[----:B------:R-:W-:Y:S01]  /*20260*/  @!P3 IMAD R151, R151, R17, RZ ;  /* 0x000000119797b224 */ /* 0x000fe200078e02ff */
[----:B------:R0:W-:Y:S04]  /*20270*/  @!P0 STG.E.U8 desc[UR36][R6.64+0xf1], R145 ;  /* 0x0000f19106008986 */ /* 0x0001e8000c101124 */
[----:B------:R0:W-:Y:S04]  /*20280*/  @!P4 STG.E.U8 desc[UR36][R8.64+0xf0], R3 ;  /* 0x0000f0030800c986 */ /* 0x0001e8000c101124 */
[----:B------:R0:W-:Y:S04]  /*20290*/  @!P6 STG.E.U8 desc[UR36][R8.64+0xf1], R147 ;  /* 0x0000f1930800e986 */ /* 0x0001e8000c101124 */
[----:B------:R0:W-:Y:S04]  /*202a0*/  @!P2 STG.E.U8 desc[UR36][R6.64+0xf8], R5 ;  /* 0x0000f8050600a986 */ /* 0x0001e8000c101124 */
[----:B------:R0:W-:Y:S04]  /*202b0*/  @!P1 STG.E.U8 desc[UR36][R6.64+0xf9], R149 ;  /* 0x0000f99506009986 */ /* 0x0001e8000c101124 */
[----:B------:R0:W-:Y:S04]  /*202c0*/  @!P5 STG.E.U8 desc[UR36][R8.64+0xf8], R11 ;  /* 0x0000f80b0800d986 */ /* 0x0001e8000c101124 */
[----:B------:R0:W-:Y:S02]  /*202d0*/  @!P3 STG.E.U8 desc[UR36][R8.64+0xf9], R151 ;  /* 0x0000f9970800b986 */ /* 0x0001e4000c101124 */
.L_x_553:
[----:B------:R-:W-:Y:S05]  /*202e0*/  BSYNC B0 ;  /* 0x0000000000007941 */ /* 0x000fea0003800000 */
.L_x_39:
[----:B0-----:R-:W5:Y:S04]  /*202f0*/  LDL.LU R3, [R1+0x200] ;  /* 0x0002000001037983 */ /* 0x001f680000300800 */
[----:B------:R-:W5:Y:S01]  /*20300*/  LDL.LU R2, [R1+0x204] ;  /* 0x0002040001027983 */ /* 0x000f620000300800 */
[----:B------:R-:W-:Y:S01]  /*20310*/  ULDC UR4, c[0x0][0xc] ;  /* 0x0000030000047ab9 */ /* 0x000fe20000000800 */
[----:B------:R-:W-:Y:S01]  /*20320*/  ULDC UR5, c[0x0][0x10] ;  /* 0x0000040000057ab9 */ /* 0x000fe20000000800 */
[----:B------:R-:W5:Y:S01]  /*20330*/  LDC R5, c[0x0][0x14] ;  /* 0x00000500ff057b82 */ /* 0x000f620000000800 */
[----:B------:R-:W-:Y:S01]  /*20340*/  UIMAD.WIDE.U32 UR4, UR4, UR5, URZ ;  /* 0x00000005040472a5 */ /* 0x000fe2000f8e003f */
[----:B------:R-:W-:Y:S01]  /*20350*/  PRMT R0, RZ, 0x7610, R0 ;  /* 0x00007610ff007816 */ /* 0x000fe20000000000 */
[----:B------:R-:W-:Y:S01]  /*20360*/  UMOV UR41, 0xffffffff ;  /* 0xffffffff00297882 */ /* 0x000fe20000000000 */
[----:B------:R-:W-:-:S03]  /*20370*/  UMOV UR44, 0xffffffff ;  /* 0xffffffff002c7882 */ /* 0x000fc60000000000 */
[----:B-----5:R-:W-:-:S04]  /*20380*/  IMAD.WIDE.U32 R2, R5, UR4, R2 ;  /* 0x0000000405027c25 */ /* 0x020fc8000f8e0002 */
[----:B------:R-:W-:Y:S01]  /*20390*/  IMAD R5, R5, UR5, RZ ;  /* 0x0000000505057c24 */ /* 0x000fe2000f8e02ff */
[----:B------:R-:W-:Y:S01]  /*203a0*/  ULDC.64 UR4, c[0x0][0x650] ;  /* 0x0001940000047ab9 */ /* 0x000fe20000000a00 */
[----:B-1-3--:R-:W-:Y:S01]  /*203b0*/  IMAD.MOV.U32 R6, RZ, RZ, R2 ;  /* 0x000000ffff067224 */ /* 0x00afe200078e0002 */
[----:B------:R-:W-:Y:S01]  /*203c0*/  ISETP.GE.U32.AND P0, PT, R2, UR4, PT ;  /* 0x0000000402007c0c */ /* 0x000fe2000bf06070 */
[----:B------:R-:W-:-:S05]  /*203d0*/  IMAD.IADD R4, R3, 0x1, R5 ;  /* 0x0000000103047824 */ /* 0x000fca00078e0205 */
[----:B------:R0:W-:Y:S01]  /*203e0*/  STL [R1+0x200], R4 ;  /* 0x0002000401007387 */ /* 0x0001e20000100800 */
[----:B------:R-:W-:-:S03]  /*203f0*/  ISETP.GE.U32.AND.EX P0, PT, R4, UR5, PT, P0 ;  /* 0x0000000504007c0c */ /* 0x000fc6000bf06100 */
[----:B------:R0:W-:Y:S10]  /*20400*/  STL [R1+0x204], R6 ;  /* 0x0002040601007387 */ /* 0x0001f40000100800 */
[----:B0-----:R-:W-:Y:S05]  /*20410*/  @P0 BRA `(.L_x_554) ;  /* 0x0000000400880947 */ /* 0x001fea0003800000 */
[----:B------:R-:W0:Y:S01]  /*20420*/  S2UR UR6, SR_CTAID.X ;  /* 0x00000000000679c3 */ /* 0x000e220000002500 */
[----:B------:R-:W-:Y:S01]  /*20430*/  ULDC.64 UR12, c[0x0][0x628] ;  /* 0x00018a00000c7ab9 */ /* 0x000fe20000000a00 */
[----:B------:R-:W-:Y:S01]  /*20440*/  ULDC UR4, c[0x0][0x150] ;  /* 0x0000540000047ab9 */ /* 0x000fe20000000800 */
[----:B------:R-:W-:Y:S01]  /*20450*/  ISETP.NE.U32.AND P0, PT, RZ, UR12, PT ;  /* 0x0000000cff007c0c */ /* 0x000fe2000bf05070 */
[----:B------:R-:W-:Y:S01]  /*20460*/  ULDC UR15, c[0x0][0x630] ;  /* 0x00018c00000f7ab9 */ /* 0x000fe20000000800 */
[----:B------:R-:W-:Y:S01]  /*20470*/  R2UR UR16, R6 ;  /* 0x00000000061072ca */ /* 0x000fe200000e0000 */
[----:B------:R-:W-:Y:S01]  /*20480*/  ULDC UR19, c[0x0][0x154] ;  /* 0x0000550000137ab9 */ /* 0x000fe20000000800 */
[----:B------:R-:W-:Y:S01]  /*20490*/  ISETP.NE.AND.EX P0, PT, RZ, UR13, PT, P0 ;  /* 0x0000000dff007c0c */ /* 0x000fe2000bf05300 */
[----:B------:R-:W1:Y:S01]  /*204a0*/  S2UR UR18, SR_CTAID.Y ;  /* 0x00000000001279c3 */ /* 0x000e620000002600 */
[----:B------:R-:W-:Y:S02]  /*204b0*/  R2UR UR17, R4 ;  /* 0x00000000041172ca */ /* 0x000fe400000e0000 */
[----:B------:R-:W-:-:S02]  /*204c0*/  R2UR UR10, R6 ;  /* 0x00000000060a72ca */ /* 0x000fc400000e0000 */
[----:B------:R-:W-:Y:S02]  /*204d0*/  R2UR UR11, R4 ;  /* 0x00000000040b72ca */ /* 0x000fe400000e0000 */
[----:B0-----:R-:W-:-:S05]  /*204e0*/  I2FP.F32.U32 R0, UR6 ;  /* 0x0000000600007c45 */ /* 0x001fca0008201000 */
[----:B------:R-:W-:-:S04]  /*204f0*/  FMUL R0, R0, UR4 ;  /* 0x0000000400007c20 */ /* 0x000fc80008400000 */
[----:B------:R0:W3:Y:S01]  /*20500*/  F2I.U32.TRUNC.NTZ R2, R0 ;  /* 0x0000000000027305 */ /* 0x0000e2000020f000 */
[----:B-1----:R-:W-:Y:S05]  /*20510*/  @!P0 BRA `(.L_x_555) ;  /* 0x0000000000308947 */ /* 0x002fea0003800000 */
        /* <DEDUP_REMOVED lines=12> */
.L_x_555:
[----:B------:R-:W-:Y:S01]  /*205e0*/  USHF.R.U64 UR44, UR10, UR15, UR11 ;  /* 0x0000000f0a2c7299 */ /* 0x000fe2000800120b */
[----:B0-----:R-:W-:Y:S01]  /*205f0*/  I2FP.F32.U32 R0, UR18 ;  /* 0x0000001200007c45 */ /* 0x001fe20008201000 */
[----:B------:R-:W-:Y:S02]  /*20600*/  USHF.R.U32.HI UR4, URZ, UR15, UR11 ;  /* 0x0000000f3f047299 */ /* 0x000fe4000801160b */
        /* <DEDUP_REMOVED lines=8> */
[----:B------:R-:W-:Y:S01]  /*20690*/  UIMAD.WIDE.U32 UR8, UR10, UR12, UR8 ;  /* 0x0000000c0a0872a5 */ /* 0x000fe2000f8e0008 */
[----:B---3--:R-:W-:Y:S01]  /*206a0*/  R2UR UR12, R2 ;  /* 0x00000000020c72ca */ /* 0x008fe200000e0000 */
[----:B------:R-:W-:Y:S01]  /*206b0*/  UIMAD UR10, UR10, UR13, UR4 ;  /* 0x0000000d0a0a72a4 */ /* 0x000fe2000f8e0204 */
[----:B------:R-:W-:Y:S01]  /*206c0*/  ULDC UR11, c[0x0][0x618] ;  /* 0x00018600000b7ab9 */ /* 0x000fe20000000800 */
[----:B------:R-:W-:Y:S02]  /*206d0*/  ULDC UR21, c[0x0][0x658] ;  /* 0x0001960000157ab9 */ /* 0x000fe40000000800 */
[----:B------:R-:W-:Y:S01]  /*206e0*/  UIADD3 UR9, UR9, UR10, URZ ;  /* 0x0000000a09097290 */ /* 0x000fe2000fffe03f */
[----:B------:R-:W-:Y:S01]  /*206f0*/  UMOV UR15, 0xffffffff ;  /* 0xffffffff000f7882 */ /* 0x000fe20000000000 */
[----:B------:R-:W-:Y:S01]  /*20700*/  ULDC.64 UR4, c[0x0][0x640] ;  /* 0x0001900000047ab9 */ /* 0x000fe20000000a00 */
[----:B------:R-:W-:Y:S01]  /*20710*/  USHF.L.U32 UR15, UR15, UR21, URZ ;  /* 0x000000150f0f7299 */ /* 0x000fe2000800063f */
[----:B------:R-:W-:Y:S01]  /*20720*/  ISETP.NE.U32.AND P0, PT, RZ, UR4, PT ;  /* 0x00000004ff007c0c */ /* 0x000fe2000bf05070 */
[----:B------:R-:W-:-:S02]  /*20730*/  USHF.R.U64 UR16, UR8, UR11, UR9 ;  /* 0x0000000b08107299 */ /* 0x000fc40008001209 */
[----:B------:R-:W-:Y:S01]  /*20740*/  USHF.R.U32.HI UR8, URZ, UR11, UR9 ;  /* 0x0000000b3f087299 */ /* 0x000fe20008011609 */
[----:B0-----:R-:W-:Y:S01]  /*20750*/  R2UR UR14, R0 ;  /* 0x00000000000e72ca */ /* 0x001fe200000e0000 */
[----:B------:R-:W-:Y:S01]  /*20760*/  ULDC UR17, c[0x0][0x608] ;  /* 0x0001820000117ab9 */ /* 0x000fe20000000800 */
[----:B------:R-:W-:Y:S01]  /*20770*/  ULOP3.LUT UR45, URZ, UR15, URZ, 0x33, !UPT ;  /* 0x0000000f3f2d7292 */ /* 0x000fe2000f8e333f */
[----:B------:R-:W-:Y:S01]  /*20780*/  ISETP.NE.AND.EX P0, PT, RZ, UR5, PT, P0 ;  /* 0x00000005ff007c0c */ /* 0x000fe2000bf05300 */
[----:B------:R-:W-:Y:S02]  /*20790*/  USHF.R.U64 UR15, UR16, UR17, UR8 ;  /* 0x00000011100f7299 */ /* 0x000fe40008001208 */
[----:B------:R-:W-:Y:S02]  /*207a0*/  USHF.R.U32.HI UR8, URZ, UR17, UR8 ;  /* 0x000000113f087299 */ /* 0x000fe40008011608 */
[----:B------:R-:W-:Y:S02]  /*207b0*/  UIADD3 UR12, -UR12, URZ, URZ ;  /* 0x0000003f0c0c7290 */ /* 0x000fe4000fffe13f */
[----:B------:R-:W-:Y:S01]  /*207c0*/  USHF.R.U64 UR17, UR15, UR21, UR8 ;  /* 0x000000150f117299 */ /* 0x000fe20008001208 */
[----:B------:R-:W-:Y:S01]  /*207d0*/  UMOV UR19, 0x1 ;  /* 0x0000000100137882 */ /* 0x000fe20000000000 */
[----:B------:R-:W-:Y:S01]  /*207e0*/  ULDC UR13, c[0x0][0x144] ;  /* 0x00005100000d7ab9 */ /* 0x000fe20000000800 */
[----:B------:R-:W-:Y:S01]  /*207f0*/  ULDC UR7, c[0x0][0x600] ;  /* 0x0001800000077ab9 */ /* 0x000fe20000000800 */
[----:B------:R-:W-:-:S02]  /*20800*/  USHF.L.U32 UR24, UR19, UR21, URZ ;  /* 0x0000001513187299 */ /* 0x000fc4000800063f */
[----:B------:R-:W-:Y:S02]  /*20810*/  USHF.R.U32.HI UR8, URZ, UR21, UR8 ;  /* 0x000000153f087299 */ /* 0x000fe40008011608 */
[----:B------:R-:W-:Y:S02]  /*20820*/  UIMAD UR21, UR13, UR12, UR6 ;  /* 0x0000000c0d1572a4 */ /* 0x000fe4000f8e0206 */
[----:B------:R-:W-:Y:S02]  /*20830*/  UIADD3 UR20, UR7, -0x1, URZ ;  /* 0xffffffff07147890 */ /* 0x000fe4000fffe03f */
[----:B------:R-:W-:Y:S01]  /*20840*/  UIADD3 UR19, -UR14, URZ, URZ ;  /* 0x0000003f0e137290 */ /* 0x000fe2000fffe13f */
        /* <DEDUP_REMOVED lines=17> */
.L_x_556:
[----:B------:R-:W-:Y:S01]  /*20960*/  UISETP.NE.AND UP0, UPT, UR42, URZ, UPT ;  /* 0x0000003f2a00728c */ /* 0x000fe2000bf05270 */
[----:B------:R-:W-:Y:S01]  /*20970*/  IMAD.MOV.U32 R0, RZ, RZ, 0x1 ;  /* 0x00000001ff007424 */ /* 0x000fe200078e00ff */
[----:B------:R-:W-:Y:S02]  /*20980*/  USHF.R.U64 UR4, UR6, UR22, UR8 ;  /* 0x0000001606047299 */ /* 0x000fe40008001208 */
[----:B------:R-:W-:Y:S02]  /*20990*/  ULOP3.LUT UR45, UR15, UR45, URZ, 0xc0, !UPT ;  /* 0x0000002d0f2d7292 */ /* 0x000fe4000f8ec03f */
[----:B------:R-:W-:Y:S02]  /*209a0*/  UIADD3 UR5, -UR4, URZ, URZ ;  /* 0x0000003f04057290 */ /* 0x000fe4000fffe13f */
[----:B------:R-:W-:Y:S02]  /*209b0*/  UIMAD UR45, UR24, UR4, UR45 ;  /* 0x00000004182d72a4 */ /* 0x000fe4000f8e022d */
[----:B------:R-:W-:-:S02]  /*209c0*/  ULOP3.LUT UR16, UR16, UR20, URZ, 0xc0, !UPT ;  /* 0x0000001410107292 */ /* 0x000fc4000f8ec03f */
[----:B------:R-:W-:Y:S02]  /*209d0*/  @UP0 UIMAD UR21, UR25, UR19, UR18 ;  /* 0x00000013191502a4 */ /* 0x000fe4000f8e0212 */
[----:B------:R-:W-:-:S03]  /*209e0*/  UIMAD UR4, UR5, UR23, UR17 ;  /* 0x00000017050472a4 */ /* 0x000fc6000f8e0211 */
[----:B------:R-:W-:Y:S01]  /*209f0*/  ULDC UR5, c[0x0][0x610] ;  /* 0x0001840000057ab9 */ /* 0x000fe20000000800 */
[----:B------:R-:W-:Y:S02]  /*20a00*/  UIMAD UR4, UR4, UR7, UR16 ;  /* 0x00000007040472a4 */ /* 0x000fe4000f8e0210 */
[----:B------:R-:W-:-:S04]  /*20a10*/  UIMAD UR45, UR45, UR5, UR21 ;  /* 0x000000052d2d72a4 */ /* 0x000fc8000f8e0215 */
[----:B------:R-:W-:Y:S02]  /*20a20*/  USEL UR41, UR4, UR45, !UP0 ;  /* 0x0000002d04297287 */ /* 0x000fe4000c000000 */
[----:B------:R-:W-:-:S12]  /*20a30*/  USEL UR45, UR45, UR4, !UP0 ;  /* 0x000000042d2d7287 */ /* 0x000fd8000c000000 */
.L_x_554:
[----:B------:R-:W-:-:S13]  /*20a40*/  LOP3.LUT P0, RZ, R0, 0xff, RZ, 0xc0, !PT ;  /* 0x000000ff00ff7812 */ /* 0x000fda000780c0ff */
[----:B------:R-:W-:Y:S05]  /*20a50*/  @P0 BRA `(.L_x_557) ;  /* 0xfffffe0400a40947 */ /* 0x000fea000383ffff */
[----:B------:R-:W-:Y:S05]  /*20a60*/  EXIT ;  /* 0x000000000000794d */ /* 0x000fea0003800000 */
.L_x_3:
[----:B------:R-:W2:Y:S04]  /*20a70*/  LDL R4, [R1+0x204] ;  /* 0x0002040001047983 */ /* 0x000ea80000100800 */
[----:B------:R-:W3:Y:S01]  /*20a80*/  LDL R3, [R1+0x200] ;  /* 0x0002000001037983 */ /* 0x000ee20000100800 */
[----:B------:R-:W-:Y:S01]  /*20a90*/  MOV R5, 0xffffffff ;  /* 0xffffffff00057802 */ /* 0x000fe20000000f00 */
[----:B------:R-:W-:Y:S01]  /*20aa0*/  IMAD.MOV.U32 R2, RZ, RZ, -0x1 ;  /* 0xffffffffff027424 */ /* 0x000fe200078e00ff */
[----:B------:R-:W-:Y:S01]  /*20ab0*/  ULDC.64 UR8, c[0x0][0x650] ;  /* 0x0001940000087ab9 */ /* 0x000fe20000000a00 */
[----:B------:R-:W-:Y:S01]  /*20ac0*/  PRMT R0, RZ, 0x7610, R0 ;  /* 0x00007610ff007816 */ /* 0x000fe20000000000 */
[----:B------:R-:W-:Y:S01]  /*20ad0*/  IMAD.MOV.U32 R16, RZ, RZ, -0x1 ;  /* 0xffffffffff107424 */ /* 0x000fe200078e00ff */
[----:B------:R1:W-:Y:S04]  /*20ae0*/  STL [R1+0x4], R5 ;  /* 0x0000040501007387 */ /* 0x0003e80000100800 */
[----:B------:R1:W-:Y:S01]  /*20af0*/  STL [R1], R2 ;  /* 0x0000000201007387 */ /* 0x0003e20000100800 */
[----:B--2---:R-:W-:-:S04]  /*20b00*/  ISETP.GE.U32.AND P0, PT, R4, UR8, PT ;  /* 0x0000000804007c0c */ /* 0x004fc8000bf06070 */
[----:B---3--:R-:W-:-:S13]  /*20b10*/  ISETP.GE.U32.AND.EX P0, PT, R3, UR9, PT, P0 ;  /* 0x0000000903007c0c */ /* 0x008fda000bf06100 */
[----:B-1----:R-:W-:Y:S05]  /*20b20*/  @P0 BRA `(.L_x_558) ;  /* 0x0000000400940947 */ /* 0x002fea0003800000 */
[----:B------:R-:W-:Y:S01]  /*20b30*/  I2FP.F32.U32 R0, UR4 ;  /* 0x0000000400007c45 */ /* 0x000fe20008201000 */
[----:B0-----:R-:W-:Y:S01]  /*20b40*/  ULDC.64 UR16, c[0x0][0x628] ;  /* 0x00018a0000107ab9 */ /* 0x001fe20000000a00 */
        /* <DEDUP_REMOVED lines=24> */
.L_x_559:
        /* <DEDUP_REMOVED lines=24> */
[----:B------:R-:W-:Y:S01]  /*20e50*/  UMOV UR19, 0x1 ;  /* 0x0000000100137882 */ /* 0x000fe20000000000 */
[----:B------:R-:W-:Y:S01]  /*20e60*/  ULDC UR20, c[0x0][0x608] ;  /* 0x0001820000147ab9 */ /* 0x000fe20000000800 */
[----:B------:R-:W-:Y:S01]  /*20e70*/  USHF.L.U32 UR26, UR19, UR23, URZ ;  /* 0x00000017131a7299 */ /* 0x000fe2000800063f */
[----:B------:R-:W-:Y:S01]  /*20e80*/  ISETP.NE.AND.EX P0, PT, RZ, UR9, PT, P0 ;  /* 0x00000009ff007c0c */ /* 0x000fe2000bf05300 */
[----:B------:R-:W-:Y:S02]  /*20e90*/  USHF.R.U64 UR19, UR18, UR20, UR11 ;  /* 0x0000001412137299 */ /* 0x000fe4000800120b */
[----:B------:R-:W-:Y:S02]  /*20ea0*/  USHF.R.U32.HI UR11, URZ, UR20, UR11 ;  /* 0x000000143f0b7299 */ /* 0x000fe4000801160b */
[----:B------:R-:W-:-:S02]  /*20eb0*/  UIADD3 UR15, -UR15, URZ, URZ ;  /* 0x0000003f0f0f7290 */ /* 0x000fc4000fffe13f */
[----:B------:R-:W-:Y:S01]  /*20ec0*/  USHF.R.U64 UR20, UR19, UR23, UR11 ;  /* 0x0000001713147299 */ /* 0x000fe2000800120b */
[----:B------:R-:W-:Y:S01]  /*20ed0*/  ULDC UR16, c[0x0][0x144] ;  /* 0x0000510000107ab9 */ /* 0x000fe20000000800 */
[----:B------:R-:W-:Y:S01]  /*20ee0*/  ULDC UR6, c[0x0][0x600] ;  /* 0x0001800000067ab9 */ /* 0x000fe20000000800 */
[----:B------:R-:W-:Y:S02]  /*20ef0*/  USHF.R.U32.HI UR11, URZ, UR23, UR11 ;  /* 0x000000173f0b7299 */ /* 0x000fe4000801160b */
[----:B------:R-:W-:Y:S02]  /*20f00*/  UIMAD UR23, UR16, UR15, UR4 ;  /* 0x0000000f101772a4 */ /* 0x000fe4000f8e0204 */
[----:B------:R-:W-:Y:S02]  /*20f10*/  UIADD3 UR22, UR6, -0x1, URZ ;  /* 0xffffffff06167890 */ /* 0x000fe4000fffe03f */
[----:B------:R-:W-:Y:S02]  /*20f20*/  ULOP3.LUT UR27, URZ, UR13, URZ, 0x33, !UPT ;  /* 0x0000000d3f1b7292 */ /* 0x000fe4000f8e333f */
        /* <DEDUP_REMOVED lines=18> */
.L_x_560:
[----:B------:R-:W-:Y:S01]  /*21050*/  UISETP.NE.AND UP0, UPT, UR42, URZ, UPT ;  /* 0x0000003f2a00728c */ /* 0x000fe2000bf05270 */
[----:B------:R-:W-:Y:S01]  /*21060*/  IMAD.MOV.U32 R0, RZ, RZ, 0x1 ;  /* 0x00000001ff007424 */ /* 0x000fe200078e00ff */
[----:B------:R-:W-:Y:S01]  /*21070*/  USHF.R.U64 UR8, UR4, UR24, UR11 ;  /* 0x0000001804087299 */ /* 0x000fe2000800120b */
[----:B------:R-:W-:Y:S01]  /*21080*/  MOV R16, UR5 ;  /* 0x0000000500107c02 */ /* 0x000fe20008000f00 */
[----:B------:R-:W-:Y:S02]  /*21090*/  ULOP3.LUT UR4, UR19, UR27, URZ, 0xc0, !UPT ;  /* 0x0000001b13047292 */ /* 0x000fe4000f8ec03f */
[----:B------:R-:W-:Y:S02]  /*210a0*/  ULOP3.LUT UR18, UR18, UR22, URZ, 0xc0, !UPT ;  /* 0x0000001612127292 */ /* 0x000fe4000f8ec03f */
[----:B------:R-:W-:-:S03]  /*210b0*/  UIMAD UR4, UR26, UR8, UR4 ;  /* 0x000000081a0472a4 */ /* 0x000fc6000f8e0204 */
[----:B------:R-:W-:Y:S02]  /*210c0*/  @UP0 UIMAD UR23, UR28, UR21, UR7 ;  /* 0x000000151c1702a4 */ /* 0x000fe4000f8e0207 */
[----:B------:R-:W-:-:S03]  /*210d0*/  UIADD3 UR7, -UR8, URZ, URZ ;  /* 0x0000003f08077290 */ /* 0x000fc6000fffe13f */
[----:B------:R-:W-:Y:S01]  /*210e0*/  ULDC UR8, c[0x0][0x610] ;  /* 0x0001840000087ab9 */ /* 0x000fe20000000800 */
[----:B------:R-:W-:Y:S02]  /*210f0*/  UIMAD UR7, UR7, UR25, UR20 ;  /* 0x00000019070772a4 */ /* 0x000fe4000f8e0214 */
[----:B------:R-:W-:Y:S02]  /*21100*/  UIMAD UR4, UR4, UR8, UR23 ;  /* 0x00000008040472a4 */ /* 0x000fe4000f8e0217 */
[----:B------:R-:W-:-:S04]  /*21110*/  UIMAD UR7, UR7, UR6, UR18 ;  /* 0x00000006070772a4 */ /* 0x000fc8000f8e0212 */
[----:B------:R-:W-:Y:S02]  /*21120*/  USEL UR6, UR7, UR4, !UP0 ;  /* 0x0000000407067287 */ /* 0x000fe4000c000000 */
[----:B------:R-:W-:-:S04]  /*21130*/  USEL UR4, UR4, UR7, !UP0 ;  /* 0x0000000704047287 */ /* 0x000fc8000c000000 */
[----:B------:R-:W-:Y:S02]  /*21140*/  IMAD.U32 R3, RZ, RZ, UR6 ;  /* 0x00000006ff037e24 */ /* 0x000fe4000f8e00ff */
[----:B------:R-:W-:-:S05]  /*21150*/  IMAD.U32 R2, RZ, RZ, UR4 ;  /* 0x00000004ff027e24 */ /* 0x000fca000f8e00ff */
[----:B------:R1:W-:Y:S04]  /*21160*/  STL [R1+0x4], R2 ;  /* 0x0000040201007387 */ /* 0x0003e80000100800 */
[----:B------:R1:W-:Y:S02]  /*21170*/  STL [R1], R3 ;  /* 0x0000000301007387 */ /* 0x0003e40000100800 */
.L_x_558:
[----:B------:R-:W-:-:S08]  /*21180*/  NOP ;  /* 0x0000000000007918 */ /* 0x000fd00000000000 */
[----:B01----:R-:W0:-:S00]  /*21190*/  USETMAXREG.DEALLOC.CTAPOOL 0x18 ;  /* 0x00000018000079c8 */ /* 0x003e0000080e0500 */
[----:B------:R-:W-:-:S13]  /*211a0*/  ISETP.NE.AND P0, PT, RZ, UR10, PT ;  /* 0x0000000aff007c0c */ /* 0x000fda000bf05270 */
[----:B------:R-:W-:Y:S05]  /*211b0*/  @P0 EXIT ;  /* 0x000000000000094d */ /* 0x000fea0003800000 */
[----:B0-----:R0:W-:Y:S01]  /*211c0*/  STL [R1+0x8], RZ ;  /* 0x000008ff01007387 */ /* 0x0011e20000100800 */
[----:B------:R-:W-:Y:S01]  /*211d0*/  LOP3.LUT P0, RZ, R0, 0xff, RZ, 0xc0, !PT ;  /* 0x000000ff00ff7812 */ /* 0x000fe2000780c0ff */
[----:B------:R-:W-:-:S12]  /*211e0*/  IMAD.MOV.U32 R18, RZ, RZ, 0x1 ;  /* 0x00000001ff127424 */ /* 0x000fd800078e00ff */
[----:B0-----:R-:W-:Y:S05]  /*211f0*/  @!P0 BRA `(.L_x_561) ;  /* 0x00000010005c8947 */ /* 0x001fea0003800000 */
[----:B------:R-:W0:Y:S01]  /*21200*/  S2R R2, SR_TID.X ;  /* 0x0000000000027919 */ /* 0x000e220000002100 */
[----:B------:R-:W-:Y:S01]  /*21210*/  MOV R0, 0x1 ;  /* 0x0000000100007802 */ /* 0x000fe20000000f00 */
[----:B------:R-:W-:Y:S01]  /*21220*/  ULDC UR5, c[0x0][0x28c] ;  /* 0x0000a30000057ab9 */ /* 0x000fe20000000800 */
[----:B------:R-:W-:Y:S01]  /*21230*/  ULDC UR39, c[0x0][0x658] ;  /* 0x0001960000277ab9 */ /* 0x000fe20000000800 */
[----:B------:R-:W-:Y:S01]  /*21240*/  UMOV UR6, 0xffffffff ;  /* 0xffffffff00067882 */ /* 0x000fe20000000000 */
[----:B------:R-:W-:Y:S01]  /*21250*/  UIADD3 UR7, UR5, 0x7f, URZ ;  /* 0x0000007f05077890 */ /* 0x000fe2000fffe03f */
[----:B------:R1:W-:Y:S01]  /*21260*/  STL.S16 [R1+0xc], R0 ;  /* 0x00000c0001007387 */ /* 0x0003e20000100600 */
[----:B------:R-:W-:Y:S01]  /*21270*/  UMOV UR8, 0x1 ;  /* 0x0000000100087882 */ /* 0x000fe20000000000 */
[----:B------:R-:W-:Y:S01]  /*21280*/  USHF.L.U32 UR6, UR6, UR39, URZ ;  /* 0x0000002706067299 */ /* 0x000fe2000800063f */
[----:B------:R-:W-:Y:S01]  /*21290*/  BSSY B7, `(.L_x_561) ;  /* 0x000010d000077945 */ /* 0x000fe20003800000 */
[----:B------:R1:W-:Y:S01]  /*212a0*/  STL [R1+0x8], RZ ;  /* 0x000008ff01007387 */ /* 0x0003e20000100800 */
[----:B------:R-:W-:Y:S01]  /*212b0*/  USHF.L.U32 UR39, UR8, UR39, URZ ;  /* 0x0000002708277299 */ /* 0x000fe2000800063f */
[----:B------:R-:W-:Y:S01]  /*212c0*/  IMAD.MOV.U32 R18, RZ, RZ, 0x1 ;  /* 0x00000001ff127424 */ /* 0x000fe200078e00ff */
[----:B------:R-:W-:Y:S01]  /*212d0*/  USHF.R.S32.HI UR8, URZ, 0x1f, UR7 ;  /* 0x0000001f3f087899 */ /* 0x000fe20008011407 */
[----:B------:R-:W-:Y:S01]  /*212e0*/  ULDC UR4, c[0x0][0xc] ;  /* 0x0000030000047ab9 */ /* 0x000fe20000000800 */
[----:B------:R-:W-:-:S02]  /*212f0*/  ULDC UR5, c[0x0][0x10] ;  /* 0x0000040000057ab9 */ /* 0x000fc40000000800 */
[----:B------:R-:W-:Y:S02]  /*21300*/  ULEA.HI UR8, UR8, UR7, URZ, 0x7 ;  /* 0x0000000708087291 */ /* 0x000fe4000f8f383f */
[----:B------:R-:W-:Y:S02]  /*21310*/  UIMAD.WIDE.U32 UR4, UR4, UR5, URZ ;  /* 0x00000005040472a5 */ /* 0x000fe4000f8e003f */
[----:B------:R-:W-:Y:S02]  /*21320*/  ULOP3.LUT UR38, URZ, UR6, URZ, 0x33, !UPT ;  /* 0x000000063f267292 */ /* 0x000fe4000f8e333f */
[----:B------:R-:W-:Y:S01]  /*21330*/  USHF.R.S32.HI UR44, URZ, 0x7, UR8 ;  /* 0x000000073f2c7899 */ /* 0x000fe20008011408 */
[----:B------:R-:W-:Y:S01]  /*21340*/  ULDC UR6, c[0x0][0x14] ;  /* 0x0000050000067ab9 */ /* 0x000fe20000000800 */
[----:B------:R-:W-:Y:S01]  /*21350*/  ULDC UR40, c[0x0][0x600] ;  /* 0x0001800000287ab9 */ /* 0x000fe20000000800 */
[----:B------:R-:W-:Y:S02]  /*21360*/  UIMAD.WIDE.U32 UR48, UR4, UR6, URZ ;  /* 0x00000006043072a5 */ /* 0x000fe4000f8e003f */
[----:B------:R-:W-:-:S02]  /*21370*/  UIMAD UR45, UR5, UR6, URZ ;  /* 0x00000006052d72a4 */ /* 0x000fc4000f8e023f */
[----:B------:R-:W-:Y:S01]  /*21380*/  ULOP3.LUT UR41, UR43, 0x2, URZ, 0xfc, !UPT ;  /* 0x000000022b297892 */ /* 0x000fe2000f8efc3f */
[C---:B0-----:R-:W-:Y:S01]  /*21390*/  LOP3.LUT P1, RZ, R2.reuse, 0x7f, RZ, 0xc0, !PT ;  /* 0x0000007f02ff7812 */ /* 0x041fe2000782c0ff */
[----:B------:R-:W-:Y:S01]  /*213a0*/  UIADD3 UR40, UR40, -0x1, URZ ;  /* 0xffffffff28287890 */ /* 0x000fe2000fffe03f */
[----:B------:R-:W-:Y:S01]  /*213b0*/  LOP3.LUT P0, RZ, R2, 0x1f, RZ, 0xc0, !PT ;  /* 0x0000001f02ff7812 */ /* 0x000fe2000780c0ff */
[----:B------:R-:W-:Y:S02]  /*213c0*/  UIADD3 UR45, UR49, UR45, URZ ;  /* 0x0000002d312d7290 */ /* 0x000fe4000fffe03f */
[----:B------:R-:W-:Y:S01]  /*213d0*/  UIADD3 UR46, UR44, 0x1, URZ ;  /* 0x000000012c2e7890 */ /* 0x000fe2000fffe03f */
[----:B------:R-:W-:Y:S01]  /*213e0*/  PLOP3.LUT P0, PT, P0, P1, PT, 0x8a, 0x0 ;  /* 0x000000000000781c */ /* 0x000fe20000703172 */
[----:B------:R-:W-:-:S03]  /*213f0*/  ULDC.64 UR36, c[0x0][0x198] ;  /* 0x0000660000247ab9 */ /* 0x000fc60000000a00 */
[----:B-1----:R-:W-:-:S09]  /*21400*/  P2R R17, PR, RZ, 0x1 ;  /* 0x00000001ff117803 */ /* 0x002fd20000000000 */
.L_x_575:
[----:B------:R-:W-:-:S03]  /*21410*/  UMOV UR4, 0xffffffff ;  /* 0xffffffff00047882 */ /* 0x000fc60000000000 */
[----:B01----:R-:W-:Y:S05]  /*21420*/  BRA.DIV UR4, `(.L_x_562) ;  /* 0x0000001204d07947 */ /* 0x003fea000b800000 */
[----:B------:R-:W-:-:S13]  /*21430*/  ELECT P6, URZ, PT ;  /* 0x00000000003f782f */ /* 0x000fda00038c0000 */
.L_x_587:
[----:B------:R-:W-:Y:S04]  /*21440*/  BSSY B6, `(.L_x_563) ;  /* 0x000006c000067945 */ /* 0x000fe80003800000 */
[----:B------:R-:W-:Y:S05]  /*21450*/  @!P6 BRA `(.L_x_564) ;  /* 0x0000000400a8e947 */ /* 0x000fea0003800000 */
[----:B------:R-:W0:Y:S01]  /*21460*/  S2R R0, SR_CgaCtaId ;  /* 0x0000000000007919 */ /* 0x000e220000008800 */
[----:B------:R-:W-:-:S04]  /*21470*/  MOV R19, 0x400 ;  /* 0x0000040000137802 */ /* 0x000fc80000000f00 */
[----:B0-----:R-:W-:-:S05]  /*21480*/  LEA R19, R0, R19, 0x18 ;  /* 0x0000001300137211 */ /* 0x001fca00078ec0ff */
[----:B------:R-:W-:-:S05]  /*21490*/  VIADD R0, R19, 0x800 ;  /* 0x0000080013007836 */ /* 0x000fca0000000000 */
[----:B------:R-:W-:-:S13]  /*214a0*/  LOP3.LUT P0, RZ, R0, 0x3ff, RZ, 0xc0, !PT ;  /* 0x000003ff00ff7812 */ /* 0x000fda000780c0ff */
[----:B------:R-:W-:Y:S05]  /*214b0*/  @!P0 BRA `(.L_x_565) ;  /* 0x0000000000408947 */ /* 0x000fea0003800000 */
[----:B------:R-:W-:Y:S01]  /*214c0*/  MOV R2, 0x0 ;  /* 0x0000000000027802 */ /* 0x000fe20000000f00 */
[----:B------:R-:W-:Y:S01]  /*214d0*/  ULDC.64 UR4, c[0x4][0x70] ;  /* 0x01001c0000047ab9 */ /* 0x000fe20000000a00 */
[----:B------:R-:W-:Y:S01]  /*214e0*/  ULDC.64 UR6, c[0x4][0x78] ;  /* 0x01001e0000067ab9 */ /* 0x000fe20000000a00 */
[----:B------:R-:W-:Y:S01]  /*214f0*/  ULDC.64 UR8, c[0x4][0x8] ;  /* 0x0100020000087ab9 */ /* 0x000fe20000000a00 */
[----:B------:R-:W-:Y:S01]  /*21500*/  IMAD.U32 R4, RZ, RZ, UR4 ;  /* 0x00000004ff047e24 */ /* 0x000fe2000f8e00ff */
[----:B------:R-:W-:Y:S01]  /*21510*/  MOV R5, UR5 ;  /* 0x0000000500057c02 */ /* 0x000fe20008000f00 */
[----:B------:R-:W0:Y:S01]  /*21520*/  LDC.64 R2, c[0x4][R2] ;  /* 0x0100000002027b82 */ /* 0x000e220000000a00 */
        /* <DEDUP_REMOVED lines=9> */
.L_x_565:
[----:B------:R-:W-:-:S04]  /*215c0*/  IADD3 R0, R19, 0x18800, RZ ;  /* 0x0001880013007810 */ /* 0x000fc80007ffe0ff */
        /* <DEDUP_REMOVED lines=10> */
[----:B------:R-:W-:Y:S01]  /*21670*/  MOV R12, 0x1 ;  /* 0x00000001000c7802 */ /* 0x000fe20000000f00 */
[----:B------:R-:W-:Y:S02]  /*21680*/  IMAD.U32 R6, RZ, RZ, UR6 ;  /* 0x00000006ff067e24 */ /* 0x000fe4000f8e00ff */
[----:B------:R-:W-:-:S02]  /*21690*/  IMAD.U32 R10, RZ, RZ, UR8 ;  /* 0x00000008ff0a7e24 */ /* 0x000fc4000f8e00ff */
[----:B------:R-:W-:Y:S02]  /*216a0*/  IMAD.U32 R11, RZ, RZ, UR9 ;  /* 0x00000009ff0b7e24 */ /* 0x000fe4000f8e00ff */
[----:B------:R-:W-:Y:S02]  /*216b0*/  IMAD.MOV.U32 R8, RZ, RZ, 0x70 ;  /* 0x00000070ff087424 */ /* 0x000fe400078e00ff */
[----:B------:R-:W-:-:S07]  /*216c0*/  IMAD.MOV.U32 R13, RZ, RZ, RZ ;  /* 0x000000ffff0d7224 */ /* 0x000fce00078e00ff */
[----:B------:R-:W-:-:S07]  /*216d0*/  LEPC R20, `(.L_x_566) ;  /* 0x000000001014794e */ /* 0x000fce0000000000 */
[----:B0-----:R-:W-:Y:S05]  /*216e0*/  CALL.ABS.NOINC R2 ;  /* 0x0000000002007343 */ /* 0x001fea0003c00000 */
.L_x_566:
[----:B------:R-:W0:Y:S02]  /*216f0*/  LDC R0, c[0x0][0x28c] ;  /* 0x0000a300ff007b82 */ /* 0x000e240000000800 */
[----:B0-----:R-:W-:-:S13]  /*21700*/  ISETP.GE.AND P0, PT, R0, 0x1, PT ;  /* 0x000000010000780c */ /* 0x001fda0003f06270 */
[----:B------:R-:W-:Y:S05]  /*21710*/  @!P0 BRA `(.L_x_564) ;  /* 0x0000000000f88947 */ /* 0x000fea0003800000 */
[----:B------:R-:W2:Y:S04]  /*21720*/  LDL.LU R3, [R1+0x4] ;  /* 0x0000040001037983 */ /* 0x000ea80000300800 */
[----:B------:R-:W3:Y:S01]  /*21730*/  LDL.LU R2, [R1] ;  /* 0x0000000001027983 */ /* 0x000ee20000300800 */
[----:B------:R-:W-:Y:S01]  /*21740*/  MOV R9, RZ ;  /* 0x000000ff00097202 */ /* 0x000fe20000000f00 */
[----:B------:R-:W-:Y:S02]  /*21750*/  IMAD.U32 R7, RZ, RZ, UR46 ;  /* 0x0000002eff077e24 */ /* 0x000fe4000f8e00ff */
[----:B------:R0:W5:Y:S01]  /*21760*/  LDL R4, [R1+0x8] ;  /* 0x0000080001047983 */ /* 0x0001620000100800 */
[----:B--2---:R-:W-:Y:S02]  /*21770*/  IMAD.SHL.U32 R0, R3, 0x100, RZ ;  /* 0x0000010003007824 */ /* 0x004fe400078e00ff */
[----:B------:R-:W-:-:S02]  /*21780*/  IMAD.MOV.U32 R3, RZ, RZ, R18 ;  /* 0x000000ffff037224 */ /* 0x000fc400078e0012 */
[----:B---3--:R-:W-:Y:S02]  /*21790*/  IMAD.SHL.U32 R2, R2, 0x100, RZ ;  /* 0x0000010002027824 */ /* 0x008fe400078e00ff */
[----:B0-----:R-:W-:-:S07]  /*217a0*/  VIADD R10, R0, 0x80 ;  /* 0x00000080000a7836 */ /* 0x001fce0000000000 */
.L_x_570:
[----:B------:R-:W0:Y:S01]  /*217b0*/  S2R R5, SR_TID.X ;  /* 0x0000000000057919 */ /* 0x000e220000002100 */
[----:B-----5:R-:W-:Y:S02]  /*217c0*/  LEA R8, R4, R19, 0x3 ;  /* 0x0000001304087211 */ /* 0x020fe400078e18ff */
[----:B0-----:R-:W-:Y:S02]  /*217d0*/  LOP3.LUT P1, RZ, R5, 0x7f, RZ, 0xc0, !PT ;  /* 0x0000007f05ff7812 */ /* 0x001fe4000782c0ff */
[----:B------:R-:W-:-:S04]  /*217e0*/  SHF.L.U32 R5, R3, 0x1f, RZ ;  /* 0x0000001f03057819 */ /* 0x000fc800000006ff */
[----:B------:R-:W0:Y:S07]  /*217f0*/  SYNCS.PHASECHK.TRANS64.TRYWAIT P0, [R8+URZ+0x18], R5 ;  /* 0x00001805080075a7 */ /* 0x000e2e000800017f */
[----:B------:R-:W1:Y:S01]  /*21800*/  @!P1 LDC R6, c[0x0][0x500] ;  /* 0x00014000ff069b82 */ /* 0x000e620000000800 */
[----:B0-----:R-:W-:Y:S05]  /*21810*/  @!P0 BRA `(.L_x_567) ;  /* 0x0000000c00f48947 */ /* 0x001fea0003800000 */
.L_x_588:
[----:B------:R-:W2:Y:S01]  /*21820*/  S2R R11, SR_TID.X ;  /* 0x00000000000b7919 */ /* 0x000ea20000002100 */
[----:B------:R-:W-:-:S04]  /*21830*/  UPRMT UR4, UR41, 0x9910, URZ ;  /* 0x0000991029047896 */ /* 0x000fc8000800003f */
[----:B------:R-:W-:Y:S01]  /*21840*/  UISETP.NE.AND UP0, UPT, UR4, 0x2, UPT ;  /* 0x000000020400788c */ /* 0x000fe2000bf05270 */
[----:B--2---:R-:W-:-:S13]  /*21850*/  LOP3.LUT P0, RZ, R11, 0x7f, RZ, 0xc0, !PT ;  /* 0x0000007f0bff7812 */ /* 0x004fda000780c0ff */
[----:B-1----:R1:W-:Y:S01]  /*21860*/  @!P0 SYNCS.ARRIVE.TRANS64 RZ, [R8+URZ], R6 ;  /* 0x0000000608ff89a7 */ /* 0x0023e2000800003f */
[----:B------:R-:W-:-:S13]  /*21870*/  PLOP3.LUT P0, PT, PT, PT, UP0, 0x80, 0x0 ;  /* 0x000000000000781c */ /* 0x000fda0003f0f008 */
[----:B-1----:R-:W-:Y:S05]  /*21880*/  @P0 BRA `(.L_x_568) ;  /* 0x0000000000040947 */ /* 0x002fea0003800000 */
[----:B------:R-:W-:Y:S01]  /*21890*/  BPT.TRAP 0x1 ;  /* 0x000000040000795c */ /* 0x000fe20000300000 */
.L_x_568:
[----:B------:R-:W-:-:S13]  /*218a0*/  ISETP.NE.AND P0, PT, R17, RZ, PT ;  /* 0x000000ff1100720c */ /* 0x000fda0003f05270 */
[----:B------:R-:W-:Y:S05]  /*218b0*/  @P0 BRA `(.L_x_569) ;  /* 0x0000000000040947 */ /* 0x000fea0003800000 */
[----:B------:R-:W-:Y:S01]  /*218c0*/  BPT.TRAP 0x1 ;  /* 0x000000040000795c */ /* 0x000fe20000300000 */
.L_x_569:
[----:B0-----:R-:W-:Y:S01]  /*218d0*/  IMAD R5, R4, 0x8000, R19 ;  /* 0x0000800004057824 */ /* 0x001fe200078e0213 */
[----:B------:R-:W-:Y:S01]  /*218e0*/  R2UR UR25, R8 ;  /* 0x00000000081972ca */ /* 0x000fe200000e0000 */
[----:B------:R-:W-:Y:S01]  /*218f0*/  VIADD R7, R7, 0xffffffff ;  /* 0xffffffff07077836 */ /* 0x000fe20000000000 */
[----:B------:R-:W-:Y:S01]  /*21900*/  R2UR UR27, R9 ;  /* 0x00000000091b72ca */ /* 0x000fe200000e0000 */
[----:B------:R-:W-:Y:S01]  /*21910*/  UIADD3 UR4, UP0, UR36, 0xf0, URZ ;  /* 0x000000f024047890 */ /* 0x000fe2000ff1e03f */
[----:B------:R-:W-:Y:S01]  /*21920*/  R2UR UR8, R5 ;  /* 0x00000000050872ca */ /* 0x000fe200000e0000 */
[----:B------:R-:W-:Y:S01]  /*21930*/  UIADD3 UR14, UP1, UR36, 0x1f0, URZ ;  /* 0x000001f0240e7890 */ /* 0x000fe2000ff3e03f */
[----:B------:R-:W-:Y:S01]  /*21940*/  R2UR UR28, R16 ;  /* 0x00000000101c72ca */ /* 0x000fe200000e0000 */
[----:B------:R-:W-:Y:S01]  /*21950*/  UIADD3.X UR5, URZ, UR37, URZ, UP0, !UPT ;  /* 0x000000253f057290 */ /* 0x000fe200087fe43f */
[----:B------:R-:W-:Y:S01]  /*21960*/  R2UR UR26, R0 ;  /* 0x00000000001a72ca */ /* 0x000fe200000e0000 */
[----:B------:R-:W-:Y:S01]  /*21970*/  VIADD R4, R4, 0x1 ;  /* 0x0000000104047836 */ /* 0x000fe20000000000 */
[----:B------:R-:W-:Y:S01]  /*21980*/  R2UR UR18, R10 ;  /* 0x000000000a1272ca */ /* 0x000fe200000e0000 */
[----:B------:R-:W-:Y:S01]  /*21990*/  UIADD3.X UR15, URZ, UR37, URZ, UP1, !UPT ;  /* 0x000000253f0f7290 */ /* 0x000fe20008ffe43f */
[----:B------:R-:W-:Y:S01]  /*219a0*/  R2UR UR11, R2 ;  /* 0x00000000020b72ca */ /* 0x000fe200000e0000 */
[----:B------:R-:W-:Y:S01]  /*219b0*/  UMOV UR6, 0x0 ;  /* 0x0000000000067882 */ /* 0x000fe20000000000 */
[----:B------:R-:W-:Y:S01]  /*219c0*/  ISETP.GT.AND P1, PT, R7, 0x1, PT ;  /* 0x000000010700780c */ /* 0x000fe20003f24270 */
[----:B------:R-:W-:Y:S01]  /*219d0*/  UMOV UR7, 0x10000000 ;  /* 0x1000000000077882 */ /* 0x000fe20000000000 */
[C---:B------:R-:W-:Y:S01]  /*219e0*/  ISETP.NE.AND P0, PT, R4.reuse, 0x3, PT ;  /* 0x000000030400780c */ /* 0x040fe20003f05270 */
[----:B------:R-:W-:Y:S01]  /*219f0*/  UIADD3 UR24, UR8, 0x800, URZ ;  /* 0x0000080008187890 */ /* 0x000fe2000fffe03f */
[----:B------:R-:W-:Y:S01]  /*21a00*/  IADD3 R9, R9, 0x80, RZ ;  /* 0x0000008009097810 */ /* 0x000fe20007ffe0ff */
[----:B------:R-:W-:Y:S01]  /*21a10*/  UIADD3 UR16, UR8, 0x4800, URZ ;  /* 0x0000480008107890 */ /* 0x000fe2000fffe03f */
[----:B------:R-:W-:Y:S01]  /*21a20*/  SEL R6, RZ, 0x1, P0 ;  /* 0x00000001ff067807 */ /* 0x000fe20000000000 */
[----:B------:R-:W-:Y:S01]  /*21a30*/  UIADD3 UR8, UR8, 0x18800, URZ ;  /* 0x0001880008087890 */ /* 0x000fe2000fffe03f */
[----:B------:R-:W-:Y:S01]  /*21a40*/  SEL R4, R4, RZ, P0 ;  /* 0x000000ff04047207 */ /* 0x000fe20000000000 */
[----:B------:R-:W-:Y:S01]  /*21a50*/  UMOV UR17, UR25 ;  /* 0x0000001900117c82 */ /* 0x000fe20008000000 */
[----:B------:R-:W-:Y:S01]  /*21a60*/  UMOV UR19, UR27 ;  /* 0x0000001b00137c82 */ /* 0x000fe20008000000 */
[----:B------:R-:W-:Y:S01]  /*21a70*/  UMOV UR20, UR28 ;  /* 0x0000001c00147c82 */ /* 0x000fe20008000000 */
[----:B------:R0:W-:Y:S01]  /*21a80*/  UTMALDG.3D [UR24], [UR4], desc[UR6] ;  /* 0x00000618040075b4 */ /* 0x0001e20008011000 */
[----:B------:R-:W-:Y:S01]  /*21a90*/  UMOV UR9, UR25 ;  /* 0x0000001900097c82 */ /* 0x000fe20008000000 */
[----:B------:R-:W-:Y:S01]  /*21aa0*/  UMOV UR10, UR27 ;  /* 0x0000001b000a7c82 */ /* 0x000fe20008000000 */
[----:B------:R-:W-:Y:S01]  /*21ab0*/  UMOV UR12, UR28 ;  /* 0x0000001c000c7c82 */ /* 0x000fe20008000000 */
[----:B------:R-:W-:Y:S01]  /*21ac0*/  LOP3.LUT R3, R3, R6, RZ, 0x3c, !PT ;  /* 0x0000000603037212 */ /* 0x000fe200078e3cff */
[----:B------:R0:W-:Y:S01]  /*21ad0*/  UTMALDG.3D [UR16], [UR4], desc[UR6] ;  /* 0x00000610040075b4 */ /* 0x0001e20008011000 */
[----:B------:R0:W-:Y:S02]  /*21ae0*/  UTMALDG.3D [UR8], [UR14], desc[UR6] ;  /* 0x000006080e0075b4 */ /* 0x0001e40008011000 */
[----:B0-----:R-:W-:Y:S05]  /*21af0*/  @P1 BRA `(.L_x_570) ;  /* 0xfffffffc002c1947 */ /* 0x001fea000383ffff */
.L_x_564:
[----:B------:R-:W-:Y:S05]  /*21b00*/  BSYNC B6 ;  /* 0x0000000000067941 */ /* 0x000fea0003800000 */
.L_x_563:
[----:B------:R-:W2:Y:S01]  /*21b10*/  LDL.LU R6, [R1+0xc] ;  /* 0x00000c0001067983 */ /* 0x000ea20000300800 */
[----:B------:R-:W-:Y:S01]  /*21b20*/  IMAD.U32 R2, RZ, RZ, UR44 ;  /* 0x0000002cff027e24 */ /* 0x000fe2000f8e00ff */
[----:B------:R-:W-:Y:S02]  /*21b30*/  ULDC.64 UR4, c[0x0][0x650] ;  /* 0x0001940000047ab9 */ /* 0x000fe40000000a00 */
[----:B------:R-:W3:Y:S04]  /*21b40*/  LDL.LU R5, [R1+0x8] ;  /* 0x0000080001057983 */ /* 0x000ee80000300800 */
[----:B------:R-:W4:Y:S04]  /*21b50*/  LDL.LU R12, [R1+0x200] ;  /* 0x00020000010c7983 */ /* 0x000f280000300800 */
[----:B------:R-:W5:Y:S01]  /*21b60*/  LDL.LU R11, [R1+0x204] ;  /* 0x00020400010b7983 */ /* 0x000f620000300800 */
[----:B------:R-:W-:Y:S01]  /*21b70*/  IMAD.MOV.U32 R4, RZ, RZ, -0x1 ;  /* 0xffffffffff047424 */ /* 0x000fe200078e00ff */
[----:B------:R-:W-:Y:S01]  /*21b80*/  UISETP.GE.U32.AND UP0, UPT, UR44, 0x3, UPT ;  /* 0x000000032c00788c */ /* 0x000fe2000bf06070 */
[----:B------:R-:W-:Y:S01]  /*21b90*/  BSSY B0, `(.L_x_571) ;  /* 0x000007a000007945 */ /* 0x000fe20003800000 */
[----:B------:R-:W-:-:S04]  /*21ba0*/  IMAD.MOV.U32 R16, RZ, RZ, -0x1 ;  /* 0xffffffffff107424 */ /* 0x000fc800078e00ff */
[----:B------:R-:W-:Y:S02]  /*21bb0*/  PLOP3.LUT P1, PT, PT, PT, UP0, 0x80, 0x0 ;  /* 0x000000000000781c */ /* 0x000fe40003f2f008 */
[----:B--2---:R-:W-:-:S13]  /*21bc0*/  LOP3.LUT P0, RZ, R6, 0xff, RZ, 0xc0, !PT ;  /* 0x000000ff06ff7812 */ /* 0x004fda000780c0ff */
[----:B------:R-:W0:Y:S01]  /*21bd0*/  @P0 S2R R3, SR_CgaCtaId ;  /* 0x0000000000030919 */ /* 0x000e220000008800 */
[----:B------:R-:W-:-:S04]  /*21be0*/  @P0 MOV R0, 0x400 ;  /* 0x0000040000000802 */ /* 0x000fc80000000f00 */
[----:B0-----:R-:W-:-:S04]  /*21bf0*/  @P0 LEA R0, R3, R0, 0x18 ;  /* 0x0000000003000211 */ /* 0x001fc800078ec0ff */
[----:B------:R3:W-:Y:S02]  /*21c00*/  @P0 SYNCS.ARRIVE.TRANS64.A1T0 RZ, [R0+URZ+0x48], RZ ;  /* 0x000048ff00ff09a7 */ /* 0x0007e4000810003f */
[----:B---3--:R-:W-:-:S05]  /*21c10*/  VIADD R0, R5, UR44 ;  /* 0x0000002c05007c36 */ /* 0x008fca0008000000 */
[----:B------:R-:W-:-:S04]  /*21c20*/  ISETP.GT.U32.AND P0, PT, R0, 0x2, PT ;  /* 0x000000020000780c */ /* 0x000fc80003f04070 */
[----:B------:R-:W-:Y:S01]  /*21c30*/  ISETP.LT.U32.AND P0, PT, R2, 0x3, P0 ;  /* 0x000000030200780c */ /* 0x000fe20000701070 */
[----:B------:R-:W-:-:S05]  /*21c40*/  IMAD.WIDE.U32 R2, R0, -0x55555555, RZ ;  /* 0xaaaaaaab00027825 */ /* 0x000fca00078e00ff */
[----:B------:R-:W-:Y:S02]  /*21c50*/  SHF.R.U32.HI R5, RZ, 0x1, R3 ;  /* 0x00000001ff057819 */ /* 0x000fe40000011603 */
[----:B------:R-:W-:Y:S02]  /*21c60*/  SEL R3, RZ, 0x1, !P0 ;  /* 0x00000001ff037807 */ /* 0x000fe40004000000 */
[----:B-----5:R-:W-:Y:S02]  /*21c70*/  IADD3 R11, P0, R11, UR48, RZ ;  /* 0x000000300b0b7c10 */ /* 0x020fe4000ff1e0ff */
[----:B------:R-:W-:Y:S01]  /*21c80*/  LOP3.LUT R18, R18, R3, RZ, 0x3c, !PT ;  /* 0x0000000312127212 */ /* 0x000fe200078e3cff */
[----:B------:R-:W-:Y:S01]  /*21c90*/  IMAD R3, R5, -0x3, R0 ;  /* 0xfffffffd05037824 */ /* 0x000fe200078e0200 */
[----:B----4-:R-:W-:Y:S01]  /*21ca0*/  IADD3.X R12, R12, UR45, RZ, P0, !PT ;  /* 0x0000002d0c0c7c10 */ /* 0x010fe200087fe4ff */
[----:B------:R-:W-:Y:S01]  /*21cb0*/  STL [R1+0x204], R11 ;  /* 0x0002040b01007387 */ /* 0x000fe20000100800 */
[----:B------:R-:W-:-:S02]  /*21cc0*/  PRMT R2, RZ, 0x7610, R2 ;  /* 0x00007610ff027816 */ /* 0x000fc40000000002 */
[----:B------:R-:W-:Y:S01]  /*21cd0*/  ISETP.GE.U32.AND P0, PT, R11, UR4, PT ;  /* 0x000000040b007c0c */ /* 0x000fe2000bf06070 */
[----:B------:R-:W-:Y:S01]  /*21ce0*/  STL [R1+0x200], R12 ;  /* 0x0002000c01007387 */ /* 0x000fe20000100800 */
[----:B------:R-:W-:Y:S02]  /*21cf0*/  @P1 LOP3.LUT R18, R18, 0x1, R5, 0x78, !PT ;  /* 0x0000000112121812 */ /* 0x000fe400078e7805 */
[----:B------:R-:W-:Y:S01]  /*21d00*/  ISETP.GE.U32.AND.EX P0, PT, R12, UR5, PT, P0 ;  /* 0x000000050c007c0c */ /* 0x000fe2000bf06100 */
[----:B------:R0:W-:Y:S01]  /*21d10*/  STL [R1+0x8], R3 ;  /* 0x0000080301007387 */ /* 0x0001e20000100800 */
[----:B------:R-:W-:-:S03]  /*21d20*/  PRMT R0, RZ, 0x7610, R0 ;  /* 0x00007610ff007816 */ /* 0x000fc60000000000 */
[----:B------:R1:W-:Y:S01]  /*21d30*/  STL [R1+0x4], R4 ;  /* 0x0000040401007387 */ /* 0x0003e20000100800 */
[----:B0-----:R-:W-:-:S05]  /*21d40*/  MOV R3, 0xffffffff ;  /* 0xffffffff00037802 */ /* 0x001fca0000000f00 */
[----:B------:R1:W-:Y:S04]  /*21d50*/  STL [R1], R3 ;  /* 0x0000000301007387 */ /* 0x0003e80000100800 */
[----:B------:R1:W-:Y:S01]  /*21d60*/  STL.S16 [R1+0xc], R2 ;  /* 0x00000c0201007387 */ /* 0x0003e20000100600 */
[----:B------:R-:W-:Y:S05]  /*21d70*/  @P0 BRA `(.L_x_572) ;  /* 0x00000004006c0947 */ /* 0x000fea0003800000 */
[----:B------:R-:W0:Y:S01]  /*21d80*/  S2R R0, SR_CTAID.X ;  /* 0x0000000000007919 */ /* 0x000e220000002500 */
[----:B------:R-:W-:Y:S01]  /*21d90*/  ULDC UR4, c[0x0][0x150] ;  /* 0x0000540000047ab9 */ /* 0x000fe20000000800 */
[----:B-1----:R-:W1:Y:S01]  /*21da0*/  LDC R3, c[0x0][0x144] ;  /* 0x00005100ff037b82 */ /* 0x002e620000000800 */
[----:B------:R-:W-:Y:S01]  /*21db0*/  UISETP.NE.AND UP0, UPT, UR42, URZ, UPT ;  /* 0x0000003f2a00728c */ /* 0x000fe2000bf05270 */
[----:B------:R-:W2:Y:S01]  /*21dc0*/  S2R R5, SR_CTAID.Y ;  /* 0x0000000000057919 */ /* 0x000ea20000002600 */
[----:B------:R-:W-:-:S04]  /*21dd0*/  ULDC UR7, c[0x0][0x630] ;  /* 0x00018c0000077ab9 */ /* 0x000fc80000000800 */
[----:B------:R-:W-:Y:S01]  /*21de0*/  PLOP3.LUT P0, PT, PT, PT, UP0, 0x80, 0x0 ;  /* 0x000000000000781c */ /* 0x000fe20003f0f008 */
[----:B------:R-:W3:Y:S01]  /*21df0*/  LDC R8, c[0x0][0x148] ;  /* 0x00005200ff087b82 */ /* 0x000ee20000000800 */
[----:B0-----:R-:W-:Y:S02]  /*21e00*/  I2FP.F32.U32 R2, R0 ;  /* 0x0000000000027245 */ /* 0x001fe40000201000 */
[----:B--2---:R-:W-:-:S03]  /*21e10*/  I2FP.F32.U32 R4, R5 ;  /* 0x0000000500047245 */ /* 0x004fc60000201000 */
[----:B------:R-:W-:Y:S01]  /*21e20*/  FMUL R2, R2, UR4 ;  /* 0x0000000402027c20 */ /* 0x000fe20008400000 */
[----:B------:R-:W-:Y:S02]  /*21e30*/  ULDC UR4, c[0x0][0x154] ;  /* 0x0000550000047ab9 */ /* 0x000fe40000000800 */
[----:B------:R-:W-:Y:S01]  /*21e40*/  FMUL R6, R4, UR4 ;  /* 0x0000000404067c20 */ /* 0x000fe20008400000 */
[----:B------:R-:W-:Y:S02]  /*21e50*/  ULDC.64 UR4, c[0x0][0x628] ;  /* 0x00018a0000047ab9 */ /* 0x000fe40000000a00 */
[----:B------:R-:W0:Y:S08]  /*21e60*/  F2I.U32.TRUNC.NTZ R2, R2 ;  /* 0x0000000200027305 */ /* 0x000e30000020f000 */
[----:B------:R-:W2:Y:S01]  /*21e70*/  F2I.U32.TRUNC.NTZ R6, R6 ;  /* 0x0000000600067305 */ /* 0x000ea2000020f000 */
[----:B0-----:R-:W-:Y:S01]  /*21e80*/  IMAD.MOV R4, RZ, RZ, -R2 ;  /* 0x000000ffff047224 */ /* 0x001fe200078e0a02 */
[----:B------:R-:W-:-:S03]  /*21e90*/  MOV R2, R11 ;  /* 0x0000000b00027202 */ /* 0x000fc60000000f00 */
[----:B-1----:R-:W-:Y:S02]  /*21ea0*/  IMAD R0, R3, R4, R0 ;  /* 0x0000000403007224 */ /* 0x002fe400078e0200 */
[----:B--2---:R-:W-:-:S04]  /*21eb0*/  IMAD.MOV R3, RZ, RZ, -R6 ;  /* 0x000000ffff037224 */ /* 0x004fc800078e0a06 */
[----:B---3--:R-:W-:Y:S01]  /*21ec0*/  @P0 IMAD R0, R8, R3, R5 ;  /* 0x0000000308000224 */ /* 0x008fe200078e0205 */
[----:B------:R-:W-:Y:S01]  /*21ed0*/  ISETP.NE.U32.AND P0, PT, RZ, UR4, PT ;  /* 0x00000004ff007c0c */ /* 0x000fe2000bf05070 */
[----:B------:R-:W-:-:S03]  /*21ee0*/  IMAD.MOV.U32 R3, RZ, RZ, R12 ;  /* 0x000000ffff037224 */ /* 0x000fc600078e000c */
[----:B------:R-:W-:-:S13]  /*21ef0*/  ISETP.NE.AND.EX P0, PT, RZ, UR5, PT, P0 ;  /* 0x00000005ff007c0c */ /* 0x000fda000bf05300 */
[----:B------:R-:W-:Y:S05]  /*21f00*/  @!P0 BRA `(.L_x_573) ;  /* 0x0000000000288947 */ /* 0x000fea0003800000 */
[----:B------:R-:W-:Y:S02]  /*21f10*/  ULDC UR6, c[0x0][0x634] ;  /* 0x00018d0000067ab9 */ /* 0x000fe40000000800 */
[----:B------:R-:W-:-:S05]  /*21f20*/  IADD3 R3, P0, R11, UR6, RZ ;  /* 0x000000060b037c10 */ /* 0x000fca000ff1e0ff */
[----:B------:R-:W-:-:S04]  /*21f30*/  IMAD.X R7, RZ, RZ, R12, P0 ;  /* 0x000000ffff077224 */ /* 0x000fc800000e060c */
[----:B------:R-:W-:-:S04]  /*21f40*/  IMAD.WIDE.U32 R4, R7, UR4, RZ ;  /* 0x0000000407047c25 */ /* 0x000fc8000f8e00ff */
[----:B------:R-:W-:-:S04]  /*21f50*/  IMAD.WIDE.U32 R4, P0, R3, UR5, R4 ;  /* 0x0000000503047c25 */ /* 0x000fc8000f800004 */
[----:B------:R-:W-:Y:S01]  /*21f60*/  IMAD.WIDE.U32 R2, R3, UR4, RZ ;  /* 0x0000000403027c25 */ /* 0x000fe2000f8e00ff */
[----:B------:R-:W-:-:S04]  /*21f70*/  MOV R2, R5 ;  /* 0x0000000500027202 */ /* 0x000fc80000000f00 */
[----:B------:R-:W-:Y:S01]  /*21f80*/  IADD3 RZ, P1, R3, R4, RZ ;  /* 0x0000000403ff7210 */ /* 0x000fe20007f3e0ff */
[----:B------:R-:W-:-:S04]  /*21f90*/  IMAD.X R3, RZ, RZ, RZ, P0 ;  /* 0x000000ffff037224 */ /* 0x000fc800000e06ff */
[----:B------:R-:W-:-:S08]  /*21fa0*/  IMAD.WIDE.U32.X R2, R7, UR5, R2, P1 ;  /* 0x0000000507027c25 */ /* 0x000fd000088e0402 */
.L_x_573:
[--C-:B------:R-:W-:Y:S01]  /*21fb0*/  SHF.R.U64 R16, R2, UR7, R3.reuse ;  /* 0x0000000702107c19 */ /* 0x100fe20008001203 */
[----:B------:R-:W-:Y:S01]  /*21fc0*/  ULDC.64 UR4, c[0x0][0x620] ;  /* 0x0001880000047ab9 */ /* 0x000fe20000000a00 */
[----:B------:R-:W-:Y:S01]  /*21fd0*/  SHF.R.U32.HI R2, RZ, UR7, R3 ;  /* 0x00000007ff027c19 */ /* 0x000fe20008011603 */
[----:B------:R-:W-:Y:S01]  /*21fe0*/  ULDC.64 UR6, c[0x0][0x640] ;  /* 0x0001900000067ab9 */ /* 0x000fe20000000a00 */
[----:B------:R-:W-:Y:S02]  /*21ff0*/  IADD3 R7, P0, RZ, -R16, RZ ;  /* 0x80000010ff077210 */ /* 0x000fe40007f1e0ff */
[----:B------:R-:W-:-:S03]  /*22000*/  MOV R3, R12 ;  /* 0x0000000c00037202 */ /* 0x000fc60000000f00 */
[----:B------:R-:W-:Y:S01]  /*22010*/  IMAD.X R2, RZ, RZ, ~R2, P0 ;  /* 0x000000ffff027224 */ /* 0x000fe200000e0e02 */
[----:B------:R-:W-:-:S03]  /*22020*/  ISETP.NE.U32.AND P0, PT, RZ, UR6, PT ;  /* 0x00000006ff007c0c */ /* 0x000fc6000bf05070 */
[----:B------:R-:W-:Y:S01]  /*22030*/  IMAD R2, R2, UR4, RZ ;  /* 0x0000000402027c24 */ /* 0x000fe2000f8e02ff */
[----:B------:R-:W-:-:S03]  /*22040*/  ISETP.NE.AND.EX P0, PT, RZ, UR7, PT, P0 ;  /* 0x00000007ff007c0c */ /* 0x000fc6000bf05300 */
[----:B------:R-:W-:Y:S02]  /*22050*/  IMAD R5, R7, UR5, R2 ;  /* 0x0000000507057c24 */ /* 0x000fe4000f8e0202 */
[----:B------:R-:W-:-:S04]  /*22060*/  IMAD.MOV.U32 R2, RZ, RZ, R11 ;  /* 0x000000ffff027224 */ /* 0x000fc800078e000b */
[----:B------:R-:W-:Y:S01]  /*22070*/  IMAD.WIDE.U32 R2, R7, UR4, R2 ;  /* 0x0000000407027c25 */ /* 0x000fe2000f8e0002 */
[----:B------:R-:W-:-:S03]  /*22080*/  ULDC UR4, c[0x0][0x618] ;  /* 0x0001860000047ab9 */ /* 0x000fc60000000800 */
[----:B------:R-:W-:-:S05]  /*22090*/  IMAD.IADD R3, R3, 0x1, R5 ;  /* 0x0000000103037824 */ /* 0x000fca00078e0205 */
[--C-:B------:R-:W-:Y:S02]  /*220a0*/  SHF.R.U64 R6, R2, UR4, R3.reuse ;  /* 0x0000000402067c19 */ /* 0x100fe40008001203 */
[----:B------:R-:W-:Y:S01]  /*220b0*/  SHF.R.U32.HI R3, RZ, UR4, R3 ;  /* 0x00000004ff037c19 */ /* 0x000fe20008011603 */
[----:B------:R-:W-:-:S03]  /*220c0*/  ULDC UR4, c[0x0][0x608] ;  /* 0x0001820000047ab9 */ /* 0x000fc60000000800 */
[--C-:B------:R-:W-:Y:S02]  /*220d0*/  SHF.R.U64 R7, R6, UR4, R3.reuse ;  /* 0x0000000406077c19 */ /* 0x100fe40008001203 */
[----:B------:R-:W-:Y:S01]  /*220e0*/  SHF.R.U32.HI R2, RZ, UR4, R3 ;  /* 0x00000004ff027c19 */ /* 0x000fe20008011603 */
[----:B------:R-:W-:-:S03]  /*220f0*/  ULDC UR4, c[0x0][0x658] ;  /* 0x0001960000047ab9 */ /* 0x000fc60000000800 */
[--C-:B------:R-:W-:Y:S02]  /*22100*/  SHF.R.U64 R8, R7, UR4, R2.reuse ;  /* 0x0000000407087c19 */ /* 0x100fe40008001202 */
[----:B------:R-:W-:-:S03]  /*22110*/  SHF.R.U32.HI R9, RZ, UR4, R2 ;  /* 0x00000004ff097c19 */ /* 0x000fc60008011602 */
[----:B------:R-:W-:Y:S01]  /*22120*/  IMAD.MOV.U32 R2, RZ, RZ, R8 ;  /* 0x000000ffff027224 */ /* 0x000fe200078e0008 */
[----:B------:R-:W-:Y:S01]  /*22130*/  MOV R3, R9 ;  /* 0x0000000900037202 */ /* 0x000fe20000000f00 */
[----:B------:R-:W-:Y:S06]  /*22140*/  @!P0 BRA `(.L_x_574) ;  /* 0x0000000000288947 */ /* 0x000fec0003800000 */
        /* <DEDUP_REMOVED lines=10> */
.L_x_574:
[----:B------:R-:W-:Y:S01]  /*221f0*/  ULDC UR4, c[0x0][0x648] ;  /* 0x0001920000047ab9 */ /* 0x000fe20000000800 */
[----:B------:R-:W-:Y:S01]  /*22200*/  LOP3.LUT R7, R7, UR38, RZ, 0xc0, !PT ;  /* 0x0000002607077c12 */ /* 0x000fe2000f8ec0ff */
[----:B------:R-:W-:Y:S01]  /*22210*/  UISETP.NE.AND UP0, UPT, UR42, URZ, UPT ;  /* 0x0000003f2a00728c */ /* 0x000fe2000bf05270 */
[----:B------:R-:W-:Y:S01]  /*22220*/  SHF.R.U64 R2, R2, UR4, R3 ;  /* 0x0000000402027c19 */ /* 0x000fe20008001203 */
[----:B------:R-:W-:-:S04]  /*22230*/  ULDC UR4, c[0x0][0x638] ;  /* 0x00018e0000047ab9 */ /* 0x000fc80000000800 */
[----:B------:R-:W-:Y:S01]  /*22240*/  IMAD.MOV R3, RZ, RZ, -R2 ;  /* 0x000000ffff037224 */ /* 0x000fe200078e0a02 */
[----:B------:R-:W-:Y:S01]  /*22250*/  PLOP3.LUT P0, PT, PT, PT, UP0, 0x40, 0x0 ;  /* 0x000000000000781c */ /* 0x000fe20003f0e808 */
[----:B------:R-:W-:Y:S01]  /*22260*/  IMAD R7, R2, UR39, R7 ;  /* 0x0000002702077c24 */ /* 0x000fe2000f8e0207 */
[----:B------:R-:W-:Y:S01]  /*22270*/  PLOP3.LUT P1, PT, PT, PT, UP0, 0x40, 0x0 ;  /* 0x000000000000781c */ /* 0x000fe20003f2e808 */
[----:B------:R-:W-:Y:S01]  /*22280*/  IMAD R8, R3, UR4, R8 ;  /* 0x0000000403087c24 */ /* 0x000fe2000f8e0208 */
[----:B------:R-:W-:Y:S01]  /*22290*/  ULDC UR4, c[0x0][0x610] ;  /* 0x0001840000047ab9 */ /* 0x000fe20000000800 */
[----:B------:R-:W-:Y:S01]  /*222a0*/  LOP3.LUT R3, R6, UR40, RZ, 0xc0, !PT ;  /* 0x0000002806037c12 */ /* 0x000fe2000f8ec0ff */
[----:B------:R-:W-:Y:S01]  /*222b0*/  IMAD R0, R7, UR4, R0 ;  /* 0x0000000407007c24 */ /* 0x000fe2000f8e0200 */
[----:B------:R-:W-:-:S03]  /*222c0*/  ULDC UR4, c[0x0][0x600] ;  /* 0x0001800000047ab9 */ /* 0x000fc60000000800 */
[----:B------:R-:W-:-:S05]  /*222d0*/  IMAD R3, R8, UR4, R3 ;  /* 0x0000000408037c24 */ /* 0x000fca000f8e0203 */
[----:B------:R-:W-:Y:S02]  /*222e0*/  SEL R4, R3, R0, P0 ;  /* 0x0000000003047207 */ /* 0x000fe40000000000 */
[----:B------:R-:W-:Y:S01]  /*222f0*/  SEL R2, R0, R3, P1 ;  /* 0x0000000300027207 */ /* 0x000fe20000800000 */
[----:B------:R-:W-:Y:S02]  /*22300*/  IMAD.MOV.U32 R0, RZ, RZ, 0x1 ;  /* 0x00000001ff007424 */ /* 0x000fe400078e00ff */
[----:B------:R0:W-:Y:S04]  /*22310*/  STL [R1], R4 ;  /* 0x0000000401007387 */ /* 0x0001e80000100800 */
[----:B------:R0:W-:Y:S02]  /*22320*/  STL [R1+0x4], R2 ;  /* 0x0000040201007387 */ /* 0x0001e40000100800 */
.L_x_572:
[----:B------:R-:W-:Y:S05]  /*22330*/  BSYNC B0 ;  /* 0x0000000000007941 */ /* 0x000fea0003800000 */
.L_x_571:
[----:B------:R-:W-:-:S13]  /*22340*/  LOP3.LUT P0, RZ, R0, 0xff, RZ, 0xc0, !PT ;  /* 0x000000ff00ff7812 */ /* 0x000fda000780c0ff */
[----:B------:R-:W-:Y:S05]  /*22350*/  @P0 BRA `(.L_x_575) ;  /* 0xfffffff0002c0947 */ /* 0x000fea000383ffff */
[----:B------:R-:W-:Y:S05]  /*22360*/  BSYNC B7 ;  /* 0x0000000000077941 */ /* 0x000fea0003800000 */
.L_x_561:
[----:B------:R-:W-:-:S03]  /*22370*/  UMOV UR4, 0xffffffff ;  /* 0xffffffff00047882 */ /* 0x000fc60000000000 */
[----:B------:R-:W-:Y:S05]  /*22380*/  BRA.DIV UR4, `(.L_x_576) ;  /* 0x00000006042c7947 */ /* 0x000fea000b800000 */
[----:B------:R-:W-:-:S13]  /*22390*/  ELECT P6, URZ, PT ;  /* 0x00000000003f782f */ /* 0x000fda00038c0000 */
.L_x_591:
[----:B------:R-:W-:Y:S04]  /*223a0*/  BSSY B0, `(.L_x_577) ;  /* 0x0000025000007945 */ /* 0x000fe80003800000 */
[----:B------:R-:W-:Y:S05]  /*223b0*/  @!P6 BRA `(.L_x_578) ;  /* 0x00000000008ce947 */ /* 0x000fea0003800000 */
[----:B------:R-:W-:-:S04]  /*223c0*/  ULOP3.LUT UR4, UR43, 0x2, URZ, 0xfc, !UPT ;  /* 0x000000022b047892 */ /* 0x000fc8000f8efc3f */
[----:B------:R-:W-:-:S06]  /*223d0*/  UISETP.NE.AND UP0, UPT, UR4, 0x3, UPT ;  /* 0x000000030400788c */ /* 0x000fcc000bf05270 */
[----:B------:R-:W-:-:S13]  /*223e0*/  PLOP3.LUT P0, PT, PT, PT, UP0, 0x80, 0x0 ;  /* 0x000000000000781c */ /* 0x000fda0003f0f008 */
[----:B------:R-:W-:Y:S05]  /*223f0*/  @!P0 BRA `(.L_x_579) ;  /* 0x0000000000048947 */ /* 0x000fea0003800000 */
[----:B------:R-:W-:Y:S01]  /*22400*/  BPT.TRAP 0x1 ;  /* 0x000000040000795c */ /* 0x000fe20000300000 */
.L_x_579:
[----:B01----:R-:W2:Y:S01]  /*22410*/  LDL R4, [R1+0x8] ;  /* 0x0000080001047983 */ /* 0x003ea20000100800 */
[----:B------:R-:W-:Y:S02]  /*22420*/  MOV R0, 0x400 ;  /* 0x0000040000007802 */ /* 0x000fe40000000f00 */
[----:B------:R-:W-:Y:S01]  /*22430*/  SHF.L.U32 R2, R18, 0x1f, RZ ;  /* 0x0000001f12027819 */ /* 0x000fe200000006ff */
[----:B------:R-:W0:Y:S02]  /*22440*/  S2R R3, SR_CgaCtaId ;  /* 0x0000000000037919 */ /* 0x000e240000008800 */
[----:B0-----:R-:W-:-:S04]  /*22450*/  LEA R0, R3, R0, 0x18 ;  /* 0x0000000003007211 */ /* 0x001fc800078ec0ff */
[----:B------:R-:W-:-:S05]  /*22460*/  IADD3 R0, R0, 0x18, RZ ;  /* 0x0000001800007810 */ /* 0x000fca0007ffe0ff */
[----:B--2---:R-:W-:-:S04]  /*22470*/  IMAD R3, R4, 0x8, R0 ;  /* 0x0000000804037824 */ /* 0x004fc800078e0200 */
[----:B------:R-:W0:Y:S02]  /*22480*/  SYNCS.PHASECHK.TRANS64.TRYWAIT P0, [R3+URZ], R2 ;  /* 0x00000002030075a7 */ /* 0x000e24000800017f */
[----:B0-----:R-:W-:Y:S05]  /*22490*/  @!P0 BRA `(.L_x_580) ;  /* 0x0000000400088947 */ /* 0x001fea0003800000 */
.L_x_592:
[----:B------:R-:W0:Y:S02]  /*224a0*/  LDL.LU R4, [R1+0x8] ;  /* 0x0000080001047983 */ /* 0x000e240000300800 */
[----:B0-----:R-:W-:-:S05]  /*224b0*/  VIADD R2, R4, 0x1 ;  /* 0x0000000104027836 */ /* 0x001fca0000000000 */
[----:B------:R-:W-:-:S04]  /*224c0*/  ISETP.NE.AND P0, PT, R2, 0x3, PT ;  /* 0x000000030200780c */ /* 0x000fc80003f05270 */
[----:B------:R-:W-:Y:S02]  /*224d0*/  SEL R3, RZ, 0x1, P0 ;  /* 0x00000001ff037807 */ /* 0x000fe40000000000 */
[----:B------:R-:W-:Y:S02]  /*224e0*/  SEL R5, R2, RZ, P0 ;  /* 0x000000ff02057207 */ /* 0x000fe40000000000 */
[----:B------:R-:W-:Y:S02]  /*224f0*/  LOP3.LUT R7, R18, R3, RZ, 0x3c, !PT ;  /* 0x0000000312077212 */ /* 0x000fe400078e3cff */
[----:B------:R-:W-:Y:S02]  /*22500*/  LEA R3, R5, R0, 0x3 ;  /* 0x0000000005037211 */ /* 0x000fe400078e18ff */
[----:B------:R-:W-:-:S04]  /*22510*/  SHF.L.U32 R2, R7, 0x1f, RZ ;  /* 0x0000001f07027819 */ /* 0x000fc800000006ff */
[----:B------:R-:W0:Y:S02]  /*22520*/  SYNCS.PHASECHK.TRANS64.TRYWAIT P0, [R3+URZ], R2 ;  /* 0x00000002030075a7 */ /* 0x000e24000800017f */
[----:B0-----:R-:W-:Y:S05]  /*22530*/  @!P0 BRA `(.L_x_581) ;  /* 0x0000000000f48947 */ /* 0x001fea0003800000 */
.L_x_593:
[----:B0-----:R-:W-:-:S05]  /*22540*/  VIADD R2, R5, 0x1 ;  /* 0x0000000105027836 */ /* 0x001fca0000000000 */
[----:B------:R-:W-:-:S04]  /*22550*/  ISETP.NE.AND P0, PT, R2, 0x3, PT ;  /* 0x000000030200780c */ /* 0x000fc80003f05270 */
[----:B------:R-:W-:Y:S02]  /*22560*/  SEL R4, RZ, 0x1, P0 ;  /* 0x00000001ff047807 */ /* 0x000fe40000000000 */
[----:B------:R-:W-:Y:S02]  /*22570*/  SEL R3, R2, RZ, P0 ;  /* 0x000000ff02037207 */ /* 0x000fe40000000000 */
[----:B------:R-:W-:-:S03]  /*22580*/  LOP3.LUT R4, R7, R4, RZ, 0x3c, !PT ;  /* 0x0000000407047212 */ /* 0x000fc600078e3cff */
[----:B------:R-:W-:Y:S01]  /*22590*/  IMAD R3, R3, 0x8, R0 ;  /* 0x0000000803037824 */ /* 0x000fe200078e0200 */
[----:B------:R-:W-:-:S07]  /*225a0*/  SHF.L.U32 R0, R4, 0x1f, RZ ;  /* 0x0000001f04007819 */ /* 0x000fce00000006ff */
.L_x_582:
[----:B0-----:R0:W1:Y:S02]  /*225b0*/  SYNCS.PHASECHK.TRANS64.TRYWAIT P0, [R3+URZ], R0 ;  /* 0x00000000030075a7 */ /* 0x001064000800017f */
[----:B-1----:R-:W-:Y:S05]  /*225c0*/  @!P0 NANOSLEEP.SYNCS 0x989680 ;  /* 0x009896800000895d */ /* 0x002fea0003900000 */
[----:B------:R-:W1:Y:S02]  /*225d0*/  @!P0 SYNCS.PHASECHK.TRANS64 P0, [R3+URZ], R0 ;  /* 0x00000000030085a7 */ /* 0x000e64000800007f */
[----:B-1----:R-:W-:Y:S05]  /*225e0*/  @!P0 BRA `(.L_x_582) ;  /* 0xfffffffc00f08947 */ /* 0x002fea000383ffff */
.L_x_578:
[----:B------:R-:W-:Y:S05]  /*225f0*/  BSYNC B0 ;  /* 0x0000000000007941 */ /* 0x000fea0003800000 */
.L_x_577:
[----:B------:R-:W-:Y:S05]  /*22600*/  EXIT ;  /* 0x000000000000794d */ /* 0x000fea0003800000 */
.L_x_16:
[----:B------:R-:W-:Y:S01]  /*22610*/  MOV R12, RZ ;  /* 0x000000ff000c7202 */ /* 0x000fe20000000f00 */
[----:B------:R-:W-:Y:S02]  /*22620*/  IMAD.MOV.U32 R11, RZ, RZ, 0x1f ;  /* 0x0000001fff0b7424 */ /* 0x000fe400078e00ff */
[----:B------:R-:W-:-:S07]  /*22630*/  IMAD.MOV.U32 R15, RZ, RZ, -0x1 ;  /* 0xffffffffff0f7424 */ /* 0x000fce00078e00ff */
[----:B-----5:R-:W-:Y:S05]  /*22640*/  WARPSYNC.COLLECTIVE R15, `(.L_x_583) ;  /* 0x000000000f087348 */ /* 0x020fea0003c00000 */
[----:B------:R0:W1:Y:S02]  /*22650*/  SHFL.IDX P6, R14, R13, R12, R11 ;  /* 0x0000000c0d0e7389 */ /* 0x00006400000c000b */
[----:B01---5:R-:W-:Y:S01]  /*22660*/  ENDCOLLECTIVE ;  /* 0x000000000000791b */ /* 0x023fe20003800000 */
.L_x_583:
[----:B------:R-:W-:Y:S05]  /*22670*/  BRA `(.L_x_584) ;  /* 0xfffffdec00a87947 */ /* 0x000fea000383ffff */
.L_x_20:
[----:B-1----:R1:W2:Y:S02]  /*22680*/  SYNCS.PHASECHK.TRANS64.TRYWAIT P1, [R3+URZ], R0 ;  /* 0x00000000030075a7 */ /* 0x0022a4000802017f */
[----:B--2---:R-:W-:Y:S05]  /*22690*/  @!P1 NANOSLEEP.SYNCS 0x989680 ;  /* 0x009896800000995d */ /* 0x004fea0003900000 */
[----:B------:R-:W2:Y:S02]  /*226a0*/  @!P1 SYNCS.PHASECHK.TRANS64 P1, [R3+URZ], R0 ;  /* 0x00000000030095a7 */ /* 0x000ea4000802007f */
[----:B--2---:R-:W-:Y:S05]  /*226b0*/  @!P1 BRA `(.L_x_20) ;  /* 0xfffffffc00f09947 */ /* 0x004fea000383ffff */
[----:B------:R-:W-:Y:S05]  /*226c0*/  BRA `(.L_x_19) ;  /* 0xfffffdec00d47947 */ /* 0x000fea000383ffff */
.L_x_25:
[----:B0-----:R0:W1:Y:S02]  /*226d0*/  SYNCS.PHASECHK.TRANS64.TRYWAIT P1, [R2+URZ], R0 ;  /* 0x00000000020075a7 */ /* 0x001064000802017f */
[----:B-1----:R-:W-:Y:S05]  /*226e0*/  @!P1 NANOSLEEP.SYNCS 0x989680 ;  /* 0x009896800000995d */ /* 0x002fea0003900000 */
[----:B------:R-:W1:Y:S02]  /*226f0*/  @!P1 SYNCS.PHASECHK.TRANS64 P1, [R2+URZ], R0 ;  /* 0x00000000020095a7 */ /* 0x000e64000802007f */
[----:B-1----:R-:W-:Y:S05]  /*22700*/  @!P1 BRA `(.L_x_25) ;  /* 0xfffffffc00f09947 */ /* 0x002fea000383ffff */
[----:B------:R-:W-:Y:S05]  /*22710*/  BRA `(.L_x_24) ;  /* 0xfffffe4400d87947 */ /* 0x000fea000383ffff */
.L_x_33:
[----:B0-----:R0:W1:Y:S02]  /*22720*/  SYNCS.PHASECHK.TRANS64.TRYWAIT P1, [R10+URZ], R9 ;  /* 0x000000090a0075a7 */ /* 0x001064000802017f */
[----:B-1----:R-:W-:Y:S05]  /*22730*/  @!P1 NANOSLEEP.SYNCS 0x989680 ;  /* 0x009896800000995d */ /* 0x002fea0003900000 */
[----:B------:R-:W1:Y:S02]  /*22740*/  @!P1 SYNCS.PHASECHK.TRANS64 P1, [R10+URZ], R9 ;  /* 0x000000090a0095a7 */ /* 0x000e64000802007f */
[----:B-1----:R-:W-:Y:S05]  /*22750*/  @!P1 BRA `(.L_x_33) ;  /* 0xfffffffc00f09947 */ /* 0x002fea000383ffff */
[----:B------:R-:W-:Y:S05]  /*22760*/  BRA `(.L_x_32) ;  /* 0xfffffe9000c47947 */ /* 0x000fea000383ffff */
.L_x_562:
[----:B------:R-:W-:Y:S01]  /*22770*/  BSSY B0, `(.L_x_585) ;  /* 0x0000006000007945 */ /* 0x000fe20003800000 */
[----:B------:R-:W-:-:S07]  /*22780*/  MOV R15, 0xffffffff ;  /* 0xffffffff000f7802 */ /* 0x000fce0000000f00 */
[----:B------:R-:W-:Y:S05]  /*22790*/  WARPSYNC.COLLECTIVE R15, `(.L_x_586) ;  /* 0x000000000f0c7348 */ /* 0x000fea0003c00000 */
[----:B------:R-:W-:Y:S02]  /*227a0*/  ELECT P6, UR62, PT ;  /* 0x00000000003e782f */ /* 0x000fe400038c0000 */
[----:B------:R-:W-:Y:S01]  /*227b0*/  MOV R14, UR62 ;  /* 0x0000003e000e7c02 */ /* 0x000fe20008000f00 */
[----:B------:R-:W-:Y:S10]  /*227c0*/  ENDCOLLECTIVE ;  /* 0x000000000000791b */ /* 0x000ff40003800000 */
.L_x_586:
[----:B------:R-:W-:Y:S05]  /*227d0*/  BSYNC B0 ;  /* 0x0000000000007941 */ /* 0x000fea0003800000 */
.L_x_585:
[----:B------:R-:W-:Y:S05]  /*227e0*/  BRA `(.L_x_587) ;  /* 0xffffffec00147947 */ /* 0x000fea000383ffff */
.L_x_567:
[----:B0-----:R0:W2:Y:S02]  /*227f0*/  SYNCS.PHASECHK.TRANS64.TRYWAIT P0, [R8+URZ+0x18], R5 ;  /* 0x00001805080075a7 */ /* 0x0010a4000800017f */
[----:B--2---:R-:W-:Y:S05]  /*22800*/  @!P0 NANOSLEEP.SYNCS 0x989680 ;  /* 0x009896800000895d */ /* 0x004fea0003900000 */
[----:B------:R-:W2:Y:S02]  /*22810*/  @!P0 SYNCS.PHASECHK.TRANS64 P0, [R8+URZ+0x18], R5 ;  /* 0x00001805080085a7 */ /* 0x000ea4000800007f */
[----:B--2---:R-:W-:Y:S05]  /*22820*/  @!P0 BRA `(.L_x_567) ;  /* 0xfffffffc00f08947 */ /* 0x004fea000383ffff */
[----:B------:R-:W-:Y:S05]  /*22830*/  BRA `(.L_x_588) ;  /* 0xffffffec00f87947 */ /* 0x000fea000383ffff */
.L_x_576:
[----:B------:R-:W-:Y:S01]  /*22840*/  BSSY B0, `(.L_x_589) ;  /* 0x0000006000007945 */ /* 0x000fe20003800000 */
[----:B------:R-:W-:-:S07]  /*22850*/  IMAD.MOV.U32 R15, RZ, RZ, -0x1 ;  /* 0xffffffffff0f7424 */ /* 0x000fce00078e00ff */
[----:B01----:R-:W-:Y:S05]  /*22860*/  WARPSYNC.COLLECTIVE R15, `(.L_x_590) ;  /* 0x000000000f0c7348 */ /* 0x003fea0003c00000 */
[----:B------:R-:W-:Y:S02]  /*22870*/  ELECT P6, UR62, PT ;  /* 0x00000000003e782f */ /* 0x000fe400038c0000 */
[----:B------:R-:W-:Y:S01]  /*22880*/  MOV R14, UR62 ;  /* 0x0000003e000e7c02 */ /* 0x000fe20008000f00 */
[----:B01----:R-:W-:Y:S10]  /*22890*/  ENDCOLLECTIVE ;  /* 0x000000000000791b */ /* 0x003ff40003800000 */
.L_x_590:
[----:B------:R-:W-:Y:S05]  /*228a0*/  BSYNC B0 ;  /* 0x0000000000007941 */ /* 0x000fea0003800000 */
.L_x_589:
[----:B------:R-:W-:Y:S05]  /*228b0*/  BRA `(.L_x_591) ;  /* 0xfffffff800b87947 */ /* 0x000fea000383ffff */
.L_x_580:
[----:B0-----:R0:W1:Y:S02]  /*228c0*/  SYNCS.PHASECHK.TRANS64.TRYWAIT P0, [R3+URZ], R2 ;  /* 0x00000002030075a7 */ /* 0x001064000800017f */
[----:B-1----:R-:W-:Y:S05]  /*228d0*/  @!P0 NANOSLEEP.SYNCS 0x989680 ;  /* 0x009896800000895d */ /* 0x002fea0003900000 */
[----:B------:R-:W1:Y:S02]  /*228e0*/  @!P0 SYNCS.PHASECHK.TRANS64 P0, [R3+URZ], R2 ;  /* 0x00000002030085a7 */ /* 0x000e64000800007f */
[----:B-1----:R-:W-:Y:S05]  /*228f0*/  @!P0 BRA `(.L_x_580) ;  /* 0xfffffffc00f08947 */ /* 0x002fea000383ffff */
[----:B------:R-:W-:Y:S05]  /*22900*/  BRA `(.L_x_592) ;  /* 0xfffffff800e47947 */ /* 0x000fea000383ffff */
.L_x_581:
[----:B0-----:R0:W1:Y:S02]  /*22910*/  SYNCS.PHASECHK.TRANS64.TRYWAIT P0, [R3+URZ], R2 ;  /* 0x00000002030075a7 */ /* 0x001064000800017f */
[----:B-1----:R-:W-:Y:S05]  /*22920*/  @!P0 NANOSLEEP.SYNCS 0x989680 ;  /* 0x009896800000895d */ /* 0x002fea0003900000 */
[----:B------:R-:W1:Y:S02]  /*22930*/  @!P0 SYNCS.PHASECHK.TRANS64 P0, [R3+URZ], R2 ;  /* 0x00000002030085a7 */ /* 0x000e64000800007f */
[----:B-1----:R-:W-:Y:S05]  /*22940*/  @!P0 BRA `(.L_x_581) ;  /* 0xfffffffc00f08947 */ /* 0x002fea000383ffff */
[----:B------:R-:W-:Y:S05]  /*22950*/  BRA `(.L_x_593) ;  /* 0xfffffff800f87947 */ /* 0x000fea000383ffff */
.L_x_594:
[----:B------:R-:W-:-:S00]  /*22960*/  BRA `(.L_x_594) ;  /* 0xfffffffc00fc7947 */ /* 0x000fc0000383ffff */
[----:B------:R-:W-:-:S00]  /*22970*/  NOP ;  /* 0x0000000000007918 */ /* 0x000fc00000000000 */
        /* <DEDUP_REMOVED lines=8> */
.L_x_595:


//--------------------- .nv.global.init           --------------------------
	.section	.nv.global.init,"aw",@progbits
.nv.global.init:
	.type		$str$24,@object
	.size		$str$24,($str$25 - $str$24)
$str$24:
        /*0000*/ 	.byte	0x28, 0x61, 0x64, 0x64, 0x72, 0x65, 0x73, 0x73, 0x20, 0x26, 0x20, 0x6d, 0x61, 0x73, 0x6b, 0x29
        /*0010*/ 	.byte	0x20, 0x3d, 0x3d, 0x20, 0x30, 0x00
	.type		$str$25,@object
	.size		$str$25,(__unnamed_2 - $str$25)
$str$25:
        /*0016*/ 	.byte	0x2f, 0x74, 0x6d, 0x70, 0x2f, 0x63, 0x75, 0x74, 0x6c, 0x61, 0x73, 0x73, 0x5f, 0x73, 0x77, 0x65
        /*0026*/ 	.byte	0x65, 0x70, 0x5f, 0x73, 0x72, 0x63, 0x2f, 0x69, 0x6e, 0x63, 0x6c, 0x75, 0x64, 0x65, 0x2f, 0x63
        /*0036*/ 	.byte	0x75, 0x74, 0x65, 0x2f, 0x70, 0x6f, 0x69, 0x6e, 0x74, 0x65, 0x72, 0x5f, 0x66, 0x6c, 0x61, 0x67
        /*0046*/ 	.byte	0x67, 0x65, 0x64, 0x2e, 0x68, 0x70, 0x70, 0x00
	.type		__unnamed_2,@object
	.size		__unnamed_2,(__unnamed_1 - __unnamed_2)
__unnamed_2:
        /* <DEDUP_REMOVED lines=28> */
        /*020e*/ 	.byte	0x38, 0x3e, 0x3e, 0x3e, 0x3e, 0x3e, 0x20, 0x26, 0x5d, 0x00
	.type		__unnamed_1,@object
	.size		__unnamed_1,(.L_0 - __unnamed_1)
__unnamed_1:
        /* <DEDUP_REMOVED lines=28> */
        /*03d8*/ 	.byte	0x33, 0x32, 0x37, 0x36, 0x38, 0x3e, 0x3e, 0x3e, 0x3e, 0x3e, 0x20, 0x26, 0x5d, 0x00
.L_0:


//--------------------- .nv.shared._ZN7cutlass13device_kernelINS_4gemm6kernel13GemmUniversalIN4cute5tupleIJiiiiEEENS1_10collective13CollectiveMmaINS1_39MainloopSm90TmaGmmaRmemAWarpSpecializedILi3ENS5_IJNS4_1CILi1EEESB_SB_EEENS1_35KernelTmaWarpSpecializedCooperativeEEENS5_IJNSA_ILi256EEESF_NSA_ILi128EEEEEEaNS5_IJSB_llEEEaNS5_IJlSB_lEEENS4_8TiledMMAINS4_8MMA_AtomIJNS4_4SM904GMMA27MMA_64x256x32_S32S8S8_RS_TNEEEENS4_6LayoutINS5_IJNSA_ILi2EEESB_SB_EEENS5_IJSB_NSA_ILi0EEEST_EEEEENS5_IJNS4_10UnderscoreESW_SW_EEEEENS4_13SM90_TMA_LOADENS4_14ComposedLayoutINS4_7SwizzleILi3ELi4ELi3EEENS4_18smem_ptr_flag_bitsILi8EEENSQ_INS5_IJSG_NSA_ILi8EEEEEENS5_IJSB_SG_EEEEEEENS4_9Copy_AtomIJNS4_39AutoVectorizingCopyWithAssumedAlignmentILi128EEEaEEENS4_8identityESZ_NS10_IS12_S14_NSQ_INS5_IJS15_SG_EEENS5_IJSG_SB_EEEEEEEvS1E_EENS_8epilogue10collective6detail29Sm90TmaWarpSpecializedAdapterINS1L_15DefaultEpilogueIaSJ_SJ_NS1K_6thread17LinearCombinationIaLi1EiiLNS1P_9ScaleType4KindE0ELNS_15FloatRoundStyleE2EaEENS1_15EpilogueDefaultEEEEEvvEEEEvNT_6ParamsE --------------------------
	.section	.nv.shared._ZN7cutlass13device_kernelINS_4gemm6kernel13GemmUniversalIN4cute5tupleIJiiiiEEENS1_10collective13CollectiveMmaINS1_39MainloopSm90TmaGmmaRmemAWarpSpecializedILi3ENS5_IJNS4_1CILi1EEESB_SB_EEENS1_35KernelTmaWarpSpecializedCooperativeEEENS5_IJNSA_ILi256EEESF_NSA_ILi128EEEEEEaNS5_IJSB_llEEEaNS5_IJlSB_lEEENS4_8TiledMMAINS4_8MMA_AtomIJNS4_4SM904GMMA27MMA_64x256x32_S32S8S8_RS_TNEEEENS4_6LayoutINS5_IJNSA_ILi2EEESB_SB_EEENS5_IJSB_NSA_ILi0EEEST_EEEEENS5_IJNS4_10UnderscoreESW_SW_EEEEENS4_13SM90_TMA_LOADENS4_14ComposedLayoutINS4_7SwizzleILi3ELi4ELi3EEENS4_18smem_ptr_flag_bitsILi8EEENSQ_INS5_IJSG_NSA_ILi8EEEEEENS5_IJSB_SG_EEEEEEENS4_9Copy_AtomIJNS4_39AutoVectorizingCopyWithAssumedAlignmentILi128EEEaEEENS4_8identityESZ_NS10_IS12_S14_NSQ_INS5_IJS15_SG_EEENS5_IJSG_SB_EEEEEEEvS1E_EENS_8epilogue10collective6detail29Sm90TmaWarpSpecializedAdapterINS1L_15DefaultEpilogueIaSJ_SJ_NS1K_6thread17LinearCombinationIaLi1EiiLNS1P_9ScaleType4KindE0ELNS_15FloatRoundStyleE2EaEENS1_15EpilogueDefaultEEEEEvvEEEEvNT_6ParamsE,"aw",@nobits
	.sectionflags	@""
	.align	16
	.zero		1024


//--------------------- .nv.shared.reserved.0     --------------------------
	.section	.nv.shared.reserved.0,"aw",@nobits
	.weak		__nv_reservedSMEM_offset_0_alias
	.size		__nv_reservedSMEM_offset_0_alias, 0, 0
	.other		__nv_reservedSMEM_offset_0_alias,@"STO_CUDA_RESERVED_SHARED STV_DEFAULT"
__nv_reservedSMEM_offset_0_alias:
	.zero		0


//--------------------- .nv.global                --------------------------
	.section	.nv.global,"aw",@nobits
.nv.global:
	.type		_ZN40_INTERNAL_4738b0cc_4_k_cu_20e57577_375334cute1_E,@object
	.size		_ZN40_INTERNAL_4738b0cc_4_k_cu_20e57577_375334cute1_E,(_ZN40_INTERNAL_4738b0cc_4_k_cu_20e57577_375334cuda3std3__45__cpo6cbeginE - _ZN40_INTERNAL_4738b0cc_4_k_cu_20e57577_375334cute1_E)
_ZN40_INTERNAL_4738b0cc_4_k_cu_20e57577_375334cute1_E:
	.zero		1
	.type		_ZN40_INTERNAL_4738b0cc_4_k_cu_20e57577_375334cuda3std3__45__cpo6cbeginE,@object
	.size		_ZN40_INTERNAL_4738b0cc_4_k_cu_20e57577_375334cuda3std3__45__cpo6cbeginE,(_ZN40_INTERNAL_4738b0cc_4_k_cu_20e57577_375334cuda3std3__48in_placeE - _ZN40_INTERNAL_4738b0cc_4_k_cu_20e57577_375334cuda3std3__45__cpo6cbeginE)
_ZN40_INTERNAL_4738b0cc_4_k_cu_20e57577_375334cuda3std3__45__cpo6cbeginE:
	.zero		1
	.type		_ZN40_INTERNAL_4738b0cc_4_k_cu_20e57577_375334cuda3std3__48in_placeE,@object
	.size		_ZN40_INTERNAL_4738b0cc_4_k_cu_20e57577_375334cuda3std3__48in_placeE,(_ZN40_INTERNAL_4738b0cc_4_k_cu_20e57577_375334cuda3std6ranges3__45__cpo9iter_moveE - _ZN40_INTERNAL_4738b0cc_4_k_cu_20e57577_375334cuda3std3__48in_placeE)
_ZN40_INTERNAL_4738b0cc_4_k_cu_20e57577_375334cuda3std3__48in_placeE:
	.zero		1
	.type		_ZN40_INTERNAL_4738b0cc_4_k_cu_20e57577_375334cuda3std6ranges3__45__cpo9iter_moveE,@object
	.size		_ZN40_INTERNAL_4738b0cc_4_k_cu_20e57577_375334cuda3std6ranges3__45__cpo9iter_moveE,(_ZN40_INTERNAL_4738b0cc_4_k_cu_20e57577_375334cuda3std3__45__cpo5beginE - _ZN40_INTERNAL_4738b0cc_4_k_cu_20e57577_375334cuda3std6ranges3__45__cpo9iter_moveE)
_ZN40_INTERNAL_4738b0cc_4_k_cu_20e57577_375334cuda3std6ranges3__45__cpo9iter_moveE:
	.zero		1
	.type		_ZN40_INTERNAL_4738b0cc_4_k_cu_20e57577_375334cuda3std3__45__cpo5beginE,@object
	.size		_ZN40_INTERNAL_4738b0cc_4_k_cu_20e57577_375334cuda3std3__45__cpo5beginE,(_ZN40_INTERNAL_4738b0cc_4_k_cu_20e57577_375334cuda3std3__442_GLOBAL__N__4738b0cc_4_k_cu_20e57577_375336ignoreE - _ZN40_INTERNAL_4738b0cc_4_k_cu_20e57577_375334cuda3std3__45__cpo5beginE)
_ZN40_INTERNAL_4738b0cc_4_k_cu_20e57577_375334cuda3std3__45__cpo5beginE:
	.zero		1
	.type		_ZN40_INTERNAL_4738b0cc_4_k_cu_20e57577_375334cuda3std3__442_GLOBAL__N__4738b0cc_4_k_cu_20e57577_375336ignoreE,@object
	.size		_ZN40_INTERNAL_4738b0cc_4_k_cu_20e57577_375334cuda3std3__442_GLOBAL__N__4738b0cc_4_k_cu_20e57577_375336ignoreE,(_ZN40_INTERNAL_4738b0cc_4_k_cu_20e57577_375334cute7productE - _ZN40_INTERNAL_4738b0cc_4_k_cu_20e57577_375334cuda3std3__442_GLOBAL__N__4738b0cc_4_k_cu_20e57577_375336ignoreE)
_ZN40_INTERNAL_4738b0cc_4_k_cu_20e57577_375334cuda3std3__442_GLOBAL__N__4738b0cc_4_k_cu_20e57577_375336ignoreE:
	.zero		1
	.type		_ZN40_INTERNAL_4738b0cc_4_k_cu_20e57577_375334cute7productE,@object
	.size		_ZN40_INTERNAL_4738b0cc_4_k_cu_20e57577_375334cute7productE,(_ZN40_INTERNAL_4738b0cc_4_k_cu_20e57577_375334cuda3std3__45__cpo3endE - _ZN40_INTERNAL_4738b0cc_4_k_cu_20e57577_375334cute7productE)
_ZN40_INTERNAL_4738b0cc_4_k_cu_20e57577_375334cute7productE:
	.zero		1
	.type		_ZN40_INTERNAL_4738b0cc_4_k_cu_20e57577_375334cuda3std3__45__cpo3endE,@object
	.size		_ZN40_INTERNAL_4738b0cc_4_k_cu_20e57577_375334cuda3std3__45__cpo3endE,(_ZN40_INTERNAL_4738b0cc_4_k_cu_20e57577_375334cuda3std3__419piecewise_constructE - _ZN40_INTERNAL_4738b0cc_4_k_cu_20e57577_375334cuda3std3__45__cpo3endE)
_ZN40_INTERNAL_4738b0cc_4_k_cu_20e57577_375334cuda3std3__45__cpo3endE:
	.zero		1
	.type		_ZN40_INTERNAL_4738b0cc_4_k_cu_20e57577_375334cuda3std3__419piecewise_constructE,@object
	.size		_ZN40_INTERNAL_4738b0cc_4_k_cu_20e57577_375334cuda3std3__419piecewise_constructE,(_ZN40_INTERNAL_4738b0cc_4_k_cu_20e57577_375334cuda3std3__45__cpo4cendE - _ZN40_INTERNAL_4738b0cc_4_k_cu_20e57577_375334cuda3std3__419piecewise_constructE)
_ZN40_INTERNAL_4738b0cc_4_k_cu_20e57577_375334cuda3std3__419piecewise_constructE:
	.zero		1
	.type		_ZN40_INTERNAL_4738b0cc_4_k_cu_20e57577_375334cuda3std3__45__cpo4cendE,@object
	.size		_ZN40_INTERNAL_4738b0cc_4_k_cu_20e57577_375334cuda3std3__45__cpo4cendE,(_ZN40_INTERNAL_4738b0cc_4_k_cu_20e57577_375334cuda3std6ranges3__45__cpo4swapE - _ZN40_INTERNAL_4738b0cc_4_k_cu_20e57577_375334cuda3std3__45__cpo4cendE)
_ZN40_INTERNAL_4738b0cc_4_k_cu_20e57577_375334cuda3std3__45__cpo4cendE:
	.zero		1
	.type		_ZN40_INTERNAL_4738b0cc_4_k_cu_20e57577_375334cuda3std6ranges3__45__cpo4swapE,@object
	.size		_ZN40_INTERNAL_4738b0cc_4_k_cu_20e57577_375334cuda3std6ranges3__45__cpo4swapE,(.L_9 - _ZN40_INTERNAL_4738b0cc_4_k_cu_20e57577_375334cuda3std6ranges3__45__cpo4swapE)
_ZN40_INTERNAL_4738b0cc_4_k_cu_20e57577_375334cuda3std6ranges3__45__cpo4swapE:
	.zero		1
.L_9:


//--------------------- .nv.constant0._ZN7cutlass13device_kernelINS_4gemm6kernel13GemmUniversalIN4cute5tupleIJiiiiEEENS1_10collective13CollectiveMmaINS1_39MainloopSm90TmaGmmaRmemAWarpSpecializedILi3ENS5_IJNS4_1CILi1EEESB_SB_EEENS1_35KernelTmaWarpSpecializedCooperativeEEENS5_IJNSA_ILi256EEESF_NSA_ILi128EEEEEEaNS5_IJSB_llEEEaNS5_IJlSB_lEEENS4_8TiledMMAINS4_8MMA_AtomIJNS4_4SM904GMMA27MMA_64x256x32_S32S8S8_RS_TNEEEENS4_6LayoutINS5_IJNSA_ILi2EEESB_SB_EEENS5_IJSB_NSA_ILi0EEEST_EEEEENS5_IJNS4_10UnderscoreESW_SW_EEEEENS4_13SM90_TMA_LOADENS4_14ComposedLayoutINS4_7SwizzleILi3ELi4ELi3EEENS4_18smem_ptr_flag_bitsILi8EEENSQ_INS5_IJSG_NSA_ILi8EEEEEENS5_IJSB_SG_EEEEEEENS4_9Copy_AtomIJNS4_39AutoVectorizingCopyWithAssumedAlignmentILi128EEEaEEENS4_8identityESZ_NS10_IS12_S14_NSQ_INS5_IJS15_SG_EEENS5_IJSG_SB_EEEEEEEvS1E_EENS_8epilogue10collective6detail29Sm90TmaWarpSpecializedAdapterINS1L_15DefaultEpilogueIaSJ_SJ_NS1K_6thread17LinearCombinationIaLi1EiiLNS1P_9ScaleType4KindE0ELNS_15FloatRoundStyleE2EaEENS1_15EpilogueDefaultEEEEEvvEEEEvNT_6ParamsE --------------------------
	.section	.nv.constant0._ZN7cutlass13device_kernelINS_4gemm6kernel13GemmUniversalIN4cute5tupleIJiiiiEEENS1_10collective13CollectiveMmaINS1_39MainloopSm90TmaGmmaRmemAWarpSpecializedILi3ENS5_IJNS4_1CILi1EEESB_SB_EEENS1_35KernelTmaWarpSpecializedCooperativeEEENS5_IJNSA_ILi256EEESF_NSA_ILi128EEEEEEaNS5_IJSB_llEEEaNS5_IJlSB_lEEENS4_8TiledMMAINS4_8MMA_AtomIJNS4_4SM904GMMA27MMA_64x256x32_S32S8S8_RS_TNEEEENS4_6LayoutINS5_IJNSA_ILi2EEESB_SB_EEENS5_IJSB_NSA_ILi0EEEST_EEEEENS5_IJNS4_10UnderscoreESW_SW_EEEEENS4_13SM90_TMA_LOADENS4_14ComposedLayoutINS4_7SwizzleILi3ELi4ELi3EEENS4_18smem_ptr_flag_bitsILi8EEENSQ_INS5_IJSG_NSA_ILi8EEEEEENS5_IJSB_SG_EEEEEEENS4_9Copy_AtomIJNS4_39AutoVectorizingCopyWithAssumedAlignmentILi128EEEaEEENS4_8identityESZ_NS10_IS12_S14_NSQ_INS5_IJS15_SG_EEENS5_IJSG_SB_EEEEEEEvS1E_EENS_8epilogue10collective6detail29Sm90TmaWarpSpecializedAdapterINS1L_15DefaultEpilogueIaSJ_SJ_NS1K_6thread17LinearCombinationIaLi1EiiLNS1P_9ScaleType4KindE0ELNS_15FloatRoundStyleE2EaEENS1_15EpilogueDefaultEEEEEvvEEEEvNT_6ParamsE,"a",@progbits
	.sectionflags	@""
	.align	4
.nv.constant0._ZN7cutlass13device_kernelINS_4gemm6kernel13GemmUniversalIN4cute5tupleIJiiiiEEENS1_10collective13CollectiveMmaINS1_39MainloopSm90TmaGmmaRmemAWarpSpecializedILi3ENS5_IJNS4_1CILi1EEESB_SB_EEENS1_35KernelTmaWarpSpecializedCooperativeEEENS5_IJNSA_ILi256EEESF_NSA_ILi128EEEEEEaNS5_IJSB_llEEEaNS5_IJlSB_lEEENS4_8TiledMMAINS4_8MMA_AtomIJNS4_4SM904GMMA27MMA_64x256x32_S32S8S8_RS_TNEEEENS4_6LayoutINS5_IJNSA_ILi2EEESB_SB_EEENS5_IJSB_NSA_ILi0EEEST_EEEEENS5_IJNS4_10UnderscoreESW_SW_EEEEENS4_13SM90_TMA_LOADENS4_14ComposedLayoutINS4_7SwizzleILi3ELi4ELi3EEENS4_18smem_ptr_flag_bitsILi8EEENSQ_INS5_IJSG_NSA_ILi8EEEEEENS5_IJSB_SG_EEEEEEENS4_9Copy_AtomIJNS4_39AutoVectorizingCopyWithAssumedAlignmentILi128EEEaEEENS4_8identityESZ_NS10_IS12_S14_NSQ_INS5_IJS15_SG_EEENS5_IJSG_SB_EEEEEEEvS1E_EENS_8epilogue10collective6detail29Sm90TmaWarpSpecializedAdapterINS1L_15DefaultEpilogueIaSJ_SJ_NS1K_6thread17LinearCombinationIaLi1EiiLNS1P_9ScaleType4KindE0ELNS_15FloatRoundStyleE2EaEENS1_15EpilogueDefaultEEEEEvvEEEEvNT_6ParamsE:
	.zero		1664


//--------------------- SYMBOLS --------------------------

	.type		.nv.reservedSmem.offset0,@object
	.size		.nv.reservedSmem.offset0,0x4
	.type		__assertfail,@function
